//
// Generated by NVIDIA NVVM Compiler
//
// Compiler Build ID: CL-36424714
// Cuda compilation tools, release 13.0, V13.0.88
// Based on NVVM 20.0.0
//

.version 9.0
.target sm_100
.address_size 64

	// .globl	_Z32crust_mantle_impl_kernel_adjointiPKiS0_S0_iifiPKfPfS2_S2_S2_S2_S2_S2_S2_S2_S2_S2_S2_S2_S2_S2_S2_S2_S2_S2_S2_iS3_S3_S3_S3_S3_S3_iiiS2_S2_S3_S3_S3_S3_S3_S2_S2_S2_iS2_S2_S2_S2_S2_S2_S2_S2_S2_S2_S2_S2_S2_S2_S2_S2_S2_S2_S2_S2_S2_iS2_S2_S2_S2_S2_S2_S2_i
// _ZZ32crust_mantle_impl_kernel_adjointiPKiS0_S0_iifiPKfPfS2_S2_S2_S2_S2_S2_S2_S2_S2_S2_S2_S2_S2_S2_S2_S2_S2_S2_S2_iS3_S3_S3_S3_S3_S3_iiiS2_S2_S3_S3_S3_S3_S3_S2_S2_S2_iS2_S2_S2_S2_S2_S2_S2_S2_S2_S2_S2_S2_S2_S2_S2_S2_S2_S2_S2_S2_S2_iS2_S2_S2_S2_S2_S2_S2_iE12s_dummyx_loc has been demoted
// _ZZ32crust_mantle_impl_kernel_adjointiPKiS0_S0_iifiPKfPfS2_S2_S2_S2_S2_S2_S2_S2_S2_S2_S2_S2_S2_S2_S2_S2_S2_S2_S2_iS3_S3_S3_S3_S3_S3_iiiS2_S2_S3_S3_S3_S3_S3_S2_S2_S2_iS2_S2_S2_S2_S2_S2_S2_S2_S2_S2_S2_S2_S2_S2_S2_S2_S2_S2_S2_S2_S2_iS2_S2_S2_S2_S2_S2_S2_iE12s_dummyy_loc has been demoted
// _ZZ32crust_mantle_impl_kernel_adjointiPKiS0_S0_iifiPKfPfS2_S2_S2_S2_S2_S2_S2_S2_S2_S2_S2_S2_S2_S2_S2_S2_S2_S2_S2_iS3_S3_S3_S3_S3_S3_iiiS2_S2_S3_S3_S3_S3_S3_S2_S2_S2_iS2_S2_S2_S2_S2_S2_S2_S2_S2_S2_S2_S2_S2_S2_S2_S2_S2_S2_S2_S2_S2_iS2_S2_S2_S2_S2_S2_S2_iE12s_dummyz_loc has been demoted
// _ZZ32crust_mantle_impl_kernel_adjointiPKiS0_S0_iifiPKfPfS2_S2_S2_S2_S2_S2_S2_S2_S2_S2_S2_S2_S2_S2_S2_S2_S2_S2_S2_iS3_S3_S3_S3_S3_S3_iiiS2_S2_S3_S3_S3_S3_S3_S2_S2_S2_iS2_S2_S2_S2_S2_S2_S2_S2_S2_S2_S2_S2_S2_S2_S2_S2_S2_S2_S2_S2_S2_iS2_S2_S2_S2_S2_S2_S2_iE8s_tempx1 has been demoted
// _ZZ32crust_mantle_impl_kernel_adjointiPKiS0_S0_iifiPKfPfS2_S2_S2_S2_S2_S2_S2_S2_S2_S2_S2_S2_S2_S2_S2_S2_S2_S2_S2_iS3_S3_S3_S3_S3_S3_iiiS2_S2_S3_S3_S3_S3_S3_S2_S2_S2_iS2_S2_S2_S2_S2_S2_S2_S2_S2_S2_S2_S2_S2_S2_S2_S2_S2_S2_S2_S2_S2_iS2_S2_S2_S2_S2_S2_S2_iE8s_tempx2 has been demoted
// _ZZ32crust_mantle_impl_kernel_adjointiPKiS0_S0_iifiPKfPfS2_S2_S2_S2_S2_S2_S2_S2_S2_S2_S2_S2_S2_S2_S2_S2_S2_S2_S2_iS3_S3_S3_S3_S3_S3_iiiS2_S2_S3_S3_S3_S3_S3_S2_S2_S2_iS2_S2_S2_S2_S2_S2_S2_S2_S2_S2_S2_S2_S2_S2_S2_S2_S2_S2_S2_S2_S2_iS2_S2_S2_S2_S2_S2_S2_iE8s_tempx3 has been demoted
// _ZZ32crust_mantle_impl_kernel_adjointiPKiS0_S0_iifiPKfPfS2_S2_S2_S2_S2_S2_S2_S2_S2_S2_S2_S2_S2_S2_S2_S2_S2_S2_S2_iS3_S3_S3_S3_S3_S3_iiiS2_S2_S3_S3_S3_S3_S3_S2_S2_S2_iS2_S2_S2_S2_S2_S2_S2_S2_S2_S2_S2_S2_S2_S2_S2_S2_S2_S2_S2_S2_S2_iS2_S2_S2_S2_S2_S2_S2_iE8s_tempy1 has been demoted
// _ZZ32crust_mantle_impl_kernel_adjointiPKiS0_S0_iifiPKfPfS2_S2_S2_S2_S2_S2_S2_S2_S2_S2_S2_S2_S2_S2_S2_S2_S2_S2_S2_iS3_S3_S3_S3_S3_S3_iiiS2_S2_S3_S3_S3_S3_S3_S2_S2_S2_iS2_S2_S2_S2_S2_S2_S2_S2_S2_S2_S2_S2_S2_S2_S2_S2_S2_S2_S2_S2_S2_iS2_S2_S2_S2_S2_S2_S2_iE8s_tempy2 has been demoted
// _ZZ32crust_mantle_impl_kernel_adjointiPKiS0_S0_iifiPKfPfS2_S2_S2_S2_S2_S2_S2_S2_S2_S2_S2_S2_S2_S2_S2_S2_S2_S2_S2_iS3_S3_S3_S3_S3_S3_iiiS2_S2_S3_S3_S3_S3_S3_S2_S2_S2_iS2_S2_S2_S2_S2_S2_S2_S2_S2_S2_S2_S2_S2_S2_S2_S2_S2_S2_S2_S2_S2_iS2_S2_S2_S2_S2_S2_S2_iE8s_tempy3 has been demoted
// _ZZ32crust_mantle_impl_kernel_adjointiPKiS0_S0_iifiPKfPfS2_S2_S2_S2_S2_S2_S2_S2_S2_S2_S2_S2_S2_S2_S2_S2_S2_S2_S2_iS3_S3_S3_S3_S3_S3_iiiS2_S2_S3_S3_S3_S3_S3_S2_S2_S2_iS2_S2_S2_S2_S2_S2_S2_S2_S2_S2_S2_S2_S2_S2_S2_S2_S2_S2_S2_S2_S2_iS2_S2_S2_S2_S2_S2_S2_iE8s_tempz1 has been demoted
// _ZZ32crust_mantle_impl_kernel_adjointiPKiS0_S0_iifiPKfPfS2_S2_S2_S2_S2_S2_S2_S2_S2_S2_S2_S2_S2_S2_S2_S2_S2_S2_S2_iS3_S3_S3_S3_S3_S3_iiiS2_S2_S3_S3_S3_S3_S3_S2_S2_S2_iS2_S2_S2_S2_S2_S2_S2_S2_S2_S2_S2_S2_S2_S2_S2_S2_S2_S2_S2_S2_S2_iS2_S2_S2_S2_S2_S2_S2_iE8s_tempz2 has been demoted
// _ZZ32crust_mantle_impl_kernel_adjointiPKiS0_S0_iifiPKfPfS2_S2_S2_S2_S2_S2_S2_S2_S2_S2_S2_S2_S2_S2_S2_S2_S2_S2_S2_iS3_S3_S3_S3_S3_S3_iiiS2_S2_S3_S3_S3_S3_S3_S2_S2_S2_iS2_S2_S2_S2_S2_S2_S2_S2_S2_S2_S2_S2_S2_S2_S2_S2_S2_S2_S2_S2_S2_iS2_S2_S2_S2_S2_S2_S2_iE8s_tempz3 has been demoted
// _ZZ32crust_mantle_impl_kernel_adjointiPKiS0_S0_iifiPKfPfS2_S2_S2_S2_S2_S2_S2_S2_S2_S2_S2_S2_S2_S2_S2_S2_S2_S2_S2_iS3_S3_S3_S3_S3_S3_iiiS2_S2_S3_S3_S3_S3_S3_S2_S2_S2_iS2_S2_S2_S2_S2_S2_S2_S2_S2_S2_S2_S2_S2_S2_S2_S2_S2_S2_S2_S2_S2_iS2_S2_S2_S2_S2_S2_S2_iE12sh_hprime_xx has been demoted
// _ZZ32crust_mantle_impl_kernel_adjointiPKiS0_S0_iifiPKfPfS2_S2_S2_S2_S2_S2_S2_S2_S2_S2_S2_S2_S2_S2_S2_S2_S2_S2_S2_iS3_S3_S3_S3_S3_S3_iiiS2_S2_S3_S3_S3_S3_S3_S2_S2_S2_iS2_S2_S2_S2_S2_S2_S2_S2_S2_S2_S2_S2_S2_S2_S2_S2_S2_S2_S2_S2_S2_iS2_S2_S2_S2_S2_S2_S2_iE16sh_hprimewgll_xx has been demoted
.global .align 4 .b8 __cudart_i2opi_f[24] = {65, 144, 67, 60, 153, 149, 98, 219, 192, 221, 52, 245, 209, 87, 39, 252, 41, 21, 68, 78, 110, 131, 249, 162};

.visible .entry _Z32crust_mantle_impl_kernel_adjointiPKiS0_S0_iifiPKfPfS2_S2_S2_S2_S2_S2_S2_S2_S2_S2_S2_S2_S2_S2_S2_S2_S2_S2_S2_iS3_S3_S3_S3_S3_S3_iiiS2_S2_S3_S3_S3_S3_S3_S2_S2_S2_iS2_S2_S2_S2_S2_S2_S2_S2_S2_S2_S2_S2_S2_S2_S2_S2_S2_S2_S2_S2_S2_iS2_S2_S2_S2_S2_S2_S2_i(
	.param .u32 _Z32crust_mantle_impl_kernel_adjointiPKiS0_S0_iifiPKfPfS2_S2_S2_S2_S2_S2_S2_S2_S2_S2_S2_S2_S2_S2_S2_S2_S2_S2_S2_iS3_S3_S3_S3_S3_S3_iiiS2_S2_S3_S3_S3_S3_S3_S2_S2_S2_iS2_S2_S2_S2_S2_S2_S2_S2_S2_S2_S2_S2_S2_S2_S2_S2_S2_S2_S2_S2_S2_iS2_S2_S2_S2_S2_S2_S2_i_param_0,
	.param .u64 .ptr .align 1 _Z32crust_mantle_impl_kernel_adjointiPKiS0_S0_iifiPKfPfS2_S2_S2_S2_S2_S2_S2_S2_S2_S2_S2_S2_S2_S2_S2_S2_S2_S2_S2_iS3_S3_S3_S3_S3_S3_iiiS2_S2_S3_S3_S3_S3_S3_S2_S2_S2_iS2_S2_S2_S2_S2_S2_S2_S2_S2_S2_S2_S2_S2_S2_S2_S2_S2_S2_S2_S2_S2_iS2_S2_S2_S2_S2_S2_S2_i_param_1,
	.param .u64 .ptr .align 1 _Z32crust_mantle_impl_kernel_adjointiPKiS0_S0_iifiPKfPfS2_S2_S2_S2_S2_S2_S2_S2_S2_S2_S2_S2_S2_S2_S2_S2_S2_S2_S2_iS3_S3_S3_S3_S3_S3_iiiS2_S2_S3_S3_S3_S3_S3_S2_S2_S2_iS2_S2_S2_S2_S2_S2_S2_S2_S2_S2_S2_S2_S2_S2_S2_S2_S2_S2_S2_S2_S2_iS2_S2_S2_S2_S2_S2_S2_i_param_2,
	.param .u64 .ptr .align 1 _Z32crust_mantle_impl_kernel_adjointiPKiS0_S0_iifiPKfPfS2_S2_S2_S2_S2_S2_S2_S2_S2_S2_S2_S2_S2_S2_S2_S2_S2_S2_S2_iS3_S3_S3_S3_S3_S3_iiiS2_S2_S3_S3_S3_S3_S3_S2_S2_S2_iS2_S2_S2_S2_S2_S2_S2_S2_S2_S2_S2_S2_S2_S2_S2_S2_S2_S2_S2_S2_S2_iS2_S2_S2_S2_S2_S2_S2_i_param_3,
	.param .u32 _Z32crust_mantle_impl_kernel_adjointiPKiS0_S0_iifiPKfPfS2_S2_S2_S2_S2_S2_S2_S2_S2_S2_S2_S2_S2_S2_S2_S2_S2_S2_S2_iS3_S3_S3_S3_S3_S3_iiiS2_S2_S3_S3_S3_S3_S3_S2_S2_S2_iS2_S2_S2_S2_S2_S2_S2_S2_S2_S2_S2_S2_S2_S2_S2_S2_S2_S2_S2_S2_S2_iS2_S2_S2_S2_S2_S2_S2_i_param_4,
	.param .u32 _Z32crust_mantle_impl_kernel_adjointiPKiS0_S0_iifiPKfPfS2_S2_S2_S2_S2_S2_S2_S2_S2_S2_S2_S2_S2_S2_S2_S2_S2_S2_S2_iS3_S3_S3_S3_S3_S3_iiiS2_S2_S3_S3_S3_S3_S3_S2_S2_S2_iS2_S2_S2_S2_S2_S2_S2_S2_S2_S2_S2_S2_S2_S2_S2_S2_S2_S2_S2_S2_S2_iS2_S2_S2_S2_S2_S2_S2_i_param_5,
	.param .f32 _Z32crust_mantle_impl_kernel_adjointiPKiS0_S0_iifiPKfPfS2_S2_S2_S2_S2_S2_S2_S2_S2_S2_S2_S2_S2_S2_S2_S2_S2_S2_S2_iS3_S3_S3_S3_S3_S3_iiiS2_S2_S3_S3_S3_S3_S3_S2_S2_S2_iS2_S2_S2_S2_S2_S2_S2_S2_S2_S2_S2_S2_S2_S2_S2_S2_S2_S2_S2_S2_S2_iS2_S2_S2_S2_S2_S2_S2_i_param_6,
	.param .u32 _Z32crust_mantle_impl_kernel_adjointiPKiS0_S0_iifiPKfPfS2_S2_S2_S2_S2_S2_S2_S2_S2_S2_S2_S2_S2_S2_S2_S2_S2_S2_S2_iS3_S3_S3_S3_S3_S3_iiiS2_S2_S3_S3_S3_S3_S3_S2_S2_S2_iS2_S2_S2_S2_S2_S2_S2_S2_S2_S2_S2_S2_S2_S2_S2_S2_S2_S2_S2_S2_S2_iS2_S2_S2_S2_S2_S2_S2_i_param_7,
	.param .u64 .ptr .align 1 _Z32crust_mantle_impl_kernel_adjointiPKiS0_S0_iifiPKfPfS2_S2_S2_S2_S2_S2_S2_S2_S2_S2_S2_S2_S2_S2_S2_S2_S2_S2_S2_iS3_S3_S3_S3_S3_S3_iiiS2_S2_S3_S3_S3_S3_S3_S2_S2_S2_iS2_S2_S2_S2_S2_S2_S2_S2_S2_S2_S2_S2_S2_S2_S2_S2_S2_S2_S2_S2_S2_iS2_S2_S2_S2_S2_S2_S2_i_param_8,
	.param .u64 .ptr .align 1 _Z32crust_mantle_impl_kernel_adjointiPKiS0_S0_iifiPKfPfS2_S2_S2_S2_S2_S2_S2_S2_S2_S2_S2_S2_S2_S2_S2_S2_S2_S2_S2_iS3_S3_S3_S3_S3_S3_iiiS2_S2_S3_S3_S3_S3_S3_S2_S2_S2_iS2_S2_S2_S2_S2_S2_S2_S2_S2_S2_S2_S2_S2_S2_S2_S2_S2_S2_S2_S2_S2_iS2_S2_S2_S2_S2_S2_S2_i_param_9,
	.param .u64 .ptr .align 1 _Z32crust_mantle_impl_kernel_adjointiPKiS0_S0_iifiPKfPfS2_S2_S2_S2_S2_S2_S2_S2_S2_S2_S2_S2_S2_S2_S2_S2_S2_S2_S2_iS3_S3_S3_S3_S3_S3_iiiS2_S2_S3_S3_S3_S3_S3_S2_S2_S2_iS2_S2_S2_S2_S2_S2_S2_S2_S2_S2_S2_S2_S2_S2_S2_S2_S2_S2_S2_S2_S2_iS2_S2_S2_S2_S2_S2_S2_i_param_10,
	.param .u64 .ptr .align 1 _Z32crust_mantle_impl_kernel_adjointiPKiS0_S0_iifiPKfPfS2_S2_S2_S2_S2_S2_S2_S2_S2_S2_S2_S2_S2_S2_S2_S2_S2_S2_S2_iS3_S3_S3_S3_S3_S3_iiiS2_S2_S3_S3_S3_S3_S3_S2_S2_S2_iS2_S2_S2_S2_S2_S2_S2_S2_S2_S2_S2_S2_S2_S2_S2_S2_S2_S2_S2_S2_S2_iS2_S2_S2_S2_S2_S2_S2_i_param_11,
	.param .u64 .ptr .align 1 _Z32crust_mantle_impl_kernel_adjointiPKiS0_S0_iifiPKfPfS2_S2_S2_S2_S2_S2_S2_S2_S2_S2_S2_S2_S2_S2_S2_S2_S2_S2_S2_iS3_S3_S3_S3_S3_S3_iiiS2_S2_S3_S3_S3_S3_S3_S2_S2_S2_iS2_S2_S2_S2_S2_S2_S2_S2_S2_S2_S2_S2_S2_S2_S2_S2_S2_S2_S2_S2_S2_iS2_S2_S2_S2_S2_S2_S2_i_param_12,
	.param .u64 .ptr .align 1 _Z32crust_mantle_impl_kernel_adjointiPKiS0_S0_iifiPKfPfS2_S2_S2_S2_S2_S2_S2_S2_S2_S2_S2_S2_S2_S2_S2_S2_S2_S2_S2_iS3_S3_S3_S3_S3_S3_iiiS2_S2_S3_S3_S3_S3_S3_S2_S2_S2_iS2_S2_S2_S2_S2_S2_S2_S2_S2_S2_S2_S2_S2_S2_S2_S2_S2_S2_S2_S2_S2_iS2_S2_S2_S2_S2_S2_S2_i_param_13,
	.param .u64 .ptr .align 1 _Z32crust_mantle_impl_kernel_adjointiPKiS0_S0_iifiPKfPfS2_S2_S2_S2_S2_S2_S2_S2_S2_S2_S2_S2_S2_S2_S2_S2_S2_S2_S2_iS3_S3_S3_S3_S3_S3_iiiS2_S2_S3_S3_S3_S3_S3_S2_S2_S2_iS2_S2_S2_S2_S2_S2_S2_S2_S2_S2_S2_S2_S2_S2_S2_S2_S2_S2_S2_S2_S2_iS2_S2_S2_S2_S2_S2_S2_i_param_14,
	.param .u64 .ptr .align 1 _Z32crust_mantle_impl_kernel_adjointiPKiS0_S0_iifiPKfPfS2_S2_S2_S2_S2_S2_S2_S2_S2_S2_S2_S2_S2_S2_S2_S2_S2_S2_S2_iS3_S3_S3_S3_S3_S3_iiiS2_S2_S3_S3_S3_S3_S3_S2_S2_S2_iS2_S2_S2_S2_S2_S2_S2_S2_S2_S2_S2_S2_S2_S2_S2_S2_S2_S2_S2_S2_S2_iS2_S2_S2_S2_S2_S2_S2_i_param_15,
	.param .u64 .ptr .align 1 _Z32crust_mantle_impl_kernel_adjointiPKiS0_S0_iifiPKfPfS2_S2_S2_S2_S2_S2_S2_S2_S2_S2_S2_S2_S2_S2_S2_S2_S2_S2_S2_iS3_S3_S3_S3_S3_S3_iiiS2_S2_S3_S3_S3_S3_S3_S2_S2_S2_iS2_S2_S2_S2_S2_S2_S2_S2_S2_S2_S2_S2_S2_S2_S2_S2_S2_S2_S2_S2_S2_iS2_S2_S2_S2_S2_S2_S2_i_param_16,
	.param .u64 .ptr .align 1 _Z32crust_mantle_impl_kernel_adjointiPKiS0_S0_iifiPKfPfS2_S2_S2_S2_S2_S2_S2_S2_S2_S2_S2_S2_S2_S2_S2_S2_S2_S2_S2_iS3_S3_S3_S3_S3_S3_iiiS2_S2_S3_S3_S3_S3_S3_S2_S2_S2_iS2_S2_S2_S2_S2_S2_S2_S2_S2_S2_S2_S2_S2_S2_S2_S2_S2_S2_S2_S2_S2_iS2_S2_S2_S2_S2_S2_S2_i_param_17,
	.param .u64 .ptr .align 1 _Z32crust_mantle_impl_kernel_adjointiPKiS0_S0_iifiPKfPfS2_S2_S2_S2_S2_S2_S2_S2_S2_S2_S2_S2_S2_S2_S2_S2_S2_S2_S2_iS3_S3_S3_S3_S3_S3_iiiS2_S2_S3_S3_S3_S3_S3_S2_S2_S2_iS2_S2_S2_S2_S2_S2_S2_S2_S2_S2_S2_S2_S2_S2_S2_S2_S2_S2_S2_S2_S2_iS2_S2_S2_S2_S2_S2_S2_i_param_18,
	.param .u64 .ptr .align 1 _Z32crust_mantle_impl_kernel_adjointiPKiS0_S0_iifiPKfPfS2_S2_S2_S2_S2_S2_S2_S2_S2_S2_S2_S2_S2_S2_S2_S2_S2_S2_S2_iS3_S3_S3_S3_S3_S3_iiiS2_S2_S3_S3_S3_S3_S3_S2_S2_S2_iS2_S2_S2_S2_S2_S2_S2_S2_S2_S2_S2_S2_S2_S2_S2_S2_S2_S2_S2_S2_S2_iS2_S2_S2_S2_S2_S2_S2_i_param_19,
	.param .u64 .ptr .align 1 _Z32crust_mantle_impl_kernel_adjointiPKiS0_S0_iifiPKfPfS2_S2_S2_S2_S2_S2_S2_S2_S2_S2_S2_S2_S2_S2_S2_S2_S2_S2_S2_iS3_S3_S3_S3_S3_S3_iiiS2_S2_S3_S3_S3_S3_S3_S2_S2_S2_iS2_S2_S2_S2_S2_S2_S2_S2_S2_S2_S2_S2_S2_S2_S2_S2_S2_S2_S2_S2_S2_iS2_S2_S2_S2_S2_S2_S2_i_param_20,
	.param .u64 .ptr .align 1 _Z32crust_mantle_impl_kernel_adjointiPKiS0_S0_iifiPKfPfS2_S2_S2_S2_S2_S2_S2_S2_S2_S2_S2_S2_S2_S2_S2_S2_S2_S2_S2_iS3_S3_S3_S3_S3_S3_iiiS2_S2_S3_S3_S3_S3_S3_S2_S2_S2_iS2_S2_S2_S2_S2_S2_S2_S2_S2_S2_S2_S2_S2_S2_S2_S2_S2_S2_S2_S2_S2_iS2_S2_S2_S2_S2_S2_S2_i_param_21,
	.param .u64 .ptr .align 1 _Z32crust_mantle_impl_kernel_adjointiPKiS0_S0_iifiPKfPfS2_S2_S2_S2_S2_S2_S2_S2_S2_S2_S2_S2_S2_S2_S2_S2_S2_S2_S2_iS3_S3_S3_S3_S3_S3_iiiS2_S2_S3_S3_S3_S3_S3_S2_S2_S2_iS2_S2_S2_S2_S2_S2_S2_S2_S2_S2_S2_S2_S2_S2_S2_S2_S2_S2_S2_S2_S2_iS2_S2_S2_S2_S2_S2_S2_i_param_22,
	.param .u64 .ptr .align 1 _Z32crust_mantle_impl_kernel_adjointiPKiS0_S0_iifiPKfPfS2_S2_S2_S2_S2_S2_S2_S2_S2_S2_S2_S2_S2_S2_S2_S2_S2_S2_S2_iS3_S3_S3_S3_S3_S3_iiiS2_S2_S3_S3_S3_S3_S3_S2_S2_S2_iS2_S2_S2_S2_S2_S2_S2_S2_S2_S2_S2_S2_S2_S2_S2_S2_S2_S2_S2_S2_S2_iS2_S2_S2_S2_S2_S2_S2_i_param_23,
	.param .u64 .ptr .align 1 _Z32crust_mantle_impl_kernel_adjointiPKiS0_S0_iifiPKfPfS2_S2_S2_S2_S2_S2_S2_S2_S2_S2_S2_S2_S2_S2_S2_S2_S2_S2_S2_iS3_S3_S3_S3_S3_S3_iiiS2_S2_S3_S3_S3_S3_S3_S2_S2_S2_iS2_S2_S2_S2_S2_S2_S2_S2_S2_S2_S2_S2_S2_S2_S2_S2_S2_S2_S2_S2_S2_iS2_S2_S2_S2_S2_S2_S2_i_param_24,
	.param .u64 .ptr .align 1 _Z32crust_mantle_impl_kernel_adjointiPKiS0_S0_iifiPKfPfS2_S2_S2_S2_S2_S2_S2_S2_S2_S2_S2_S2_S2_S2_S2_S2_S2_S2_S2_iS3_S3_S3_S3_S3_S3_iiiS2_S2_S3_S3_S3_S3_S3_S2_S2_S2_iS2_S2_S2_S2_S2_S2_S2_S2_S2_S2_S2_S2_S2_S2_S2_S2_S2_S2_S2_S2_S2_iS2_S2_S2_S2_S2_S2_S2_i_param_25,
	.param .u64 .ptr .align 1 _Z32crust_mantle_impl_kernel_adjointiPKiS0_S0_iifiPKfPfS2_S2_S2_S2_S2_S2_S2_S2_S2_S2_S2_S2_S2_S2_S2_S2_S2_S2_S2_iS3_S3_S3_S3_S3_S3_iiiS2_S2_S3_S3_S3_S3_S3_S2_S2_S2_iS2_S2_S2_S2_S2_S2_S2_S2_S2_S2_S2_S2_S2_S2_S2_S2_S2_S2_S2_S2_S2_iS2_S2_S2_S2_S2_S2_S2_i_param_26,
	.param .u64 .ptr .align 1 _Z32crust_mantle_impl_kernel_adjointiPKiS0_S0_iifiPKfPfS2_S2_S2_S2_S2_S2_S2_S2_S2_S2_S2_S2_S2_S2_S2_S2_S2_S2_S2_iS3_S3_S3_S3_S3_S3_iiiS2_S2_S3_S3_S3_S3_S3_S2_S2_S2_iS2_S2_S2_S2_S2_S2_S2_S2_S2_S2_S2_S2_S2_S2_S2_S2_S2_S2_S2_S2_S2_iS2_S2_S2_S2_S2_S2_S2_i_param_27,
	.param .u64 .ptr .align 1 _Z32crust_mantle_impl_kernel_adjointiPKiS0_S0_iifiPKfPfS2_S2_S2_S2_S2_S2_S2_S2_S2_S2_S2_S2_S2_S2_S2_S2_S2_S2_S2_iS3_S3_S3_S3_S3_S3_iiiS2_S2_S3_S3_S3_S3_S3_S2_S2_S2_iS2_S2_S2_S2_S2_S2_S2_S2_S2_S2_S2_S2_S2_S2_S2_S2_S2_S2_S2_S2_S2_iS2_S2_S2_S2_S2_S2_S2_i_param_28,
	.param .u32 _Z32crust_mantle_impl_kernel_adjointiPKiS0_S0_iifiPKfPfS2_S2_S2_S2_S2_S2_S2_S2_S2_S2_S2_S2_S2_S2_S2_S2_S2_S2_S2_iS3_S3_S3_S3_S3_S3_iiiS2_S2_S3_S3_S3_S3_S3_S2_S2_S2_iS2_S2_S2_S2_S2_S2_S2_S2_S2_S2_S2_S2_S2_S2_S2_S2_S2_S2_S2_S2_S2_iS2_S2_S2_S2_S2_S2_S2_i_param_29,
	.param .u64 .ptr .align 1 _Z32crust_mantle_impl_kernel_adjointiPKiS0_S0_iifiPKfPfS2_S2_S2_S2_S2_S2_S2_S2_S2_S2_S2_S2_S2_S2_S2_S2_S2_S2_S2_iS3_S3_S3_S3_S3_S3_iiiS2_S2_S3_S3_S3_S3_S3_S2_S2_S2_iS2_S2_S2_S2_S2_S2_S2_S2_S2_S2_S2_S2_S2_S2_S2_S2_S2_S2_S2_S2_S2_iS2_S2_S2_S2_S2_S2_S2_i_param_30,
	.param .u64 .ptr .align 1 _Z32crust_mantle_impl_kernel_adjointiPKiS0_S0_iifiPKfPfS2_S2_S2_S2_S2_S2_S2_S2_S2_S2_S2_S2_S2_S2_S2_S2_S2_S2_S2_iS3_S3_S3_S3_S3_S3_iiiS2_S2_S3_S3_S3_S3_S3_S2_S2_S2_iS2_S2_S2_S2_S2_S2_S2_S2_S2_S2_S2_S2_S2_S2_S2_S2_S2_S2_S2_S2_S2_iS2_S2_S2_S2_S2_S2_S2_i_param_31,
	.param .u64 .ptr .align 1 _Z32crust_mantle_impl_kernel_adjointiPKiS0_S0_iifiPKfPfS2_S2_S2_S2_S2_S2_S2_S2_S2_S2_S2_S2_S2_S2_S2_S2_S2_S2_S2_iS3_S3_S3_S3_S3_S3_iiiS2_S2_S3_S3_S3_S3_S3_S2_S2_S2_iS2_S2_S2_S2_S2_S2_S2_S2_S2_S2_S2_S2_S2_S2_S2_S2_S2_S2_S2_S2_S2_iS2_S2_S2_S2_S2_S2_S2_i_param_32,
	.param .u64 .ptr .align 1 _Z32crust_mantle_impl_kernel_adjointiPKiS0_S0_iifiPKfPfS2_S2_S2_S2_S2_S2_S2_S2_S2_S2_S2_S2_S2_S2_S2_S2_S2_S2_S2_iS3_S3_S3_S3_S3_S3_iiiS2_S2_S3_S3_S3_S3_S3_S2_S2_S2_iS2_S2_S2_S2_S2_S2_S2_S2_S2_S2_S2_S2_S2_S2_S2_S2_S2_S2_S2_S2_S2_iS2_S2_S2_S2_S2_S2_S2_i_param_33,
	.param .u64 .ptr .align 1 _Z32crust_mantle_impl_kernel_adjointiPKiS0_S0_iifiPKfPfS2_S2_S2_S2_S2_S2_S2_S2_S2_S2_S2_S2_S2_S2_S2_S2_S2_S2_S2_iS3_S3_S3_S3_S3_S3_iiiS2_S2_S3_S3_S3_S3_S3_S2_S2_S2_iS2_S2_S2_S2_S2_S2_S2_S2_S2_S2_S2_S2_S2_S2_S2_S2_S2_S2_S2_S2_S2_iS2_S2_S2_S2_S2_S2_S2_i_param_34,
	.param .u64 .ptr .align 1 _Z32crust_mantle_impl_kernel_adjointiPKiS0_S0_iifiPKfPfS2_S2_S2_S2_S2_S2_S2_S2_S2_S2_S2_S2_S2_S2_S2_S2_S2_S2_S2_iS3_S3_S3_S3_S3_S3_iiiS2_S2_S3_S3_S3_S3_S3_S2_S2_S2_iS2_S2_S2_S2_S2_S2_S2_S2_S2_S2_S2_S2_S2_S2_S2_S2_S2_S2_S2_S2_S2_iS2_S2_S2_S2_S2_S2_S2_i_param_35,
	.param .u32 _Z32crust_mantle_impl_kernel_adjointiPKiS0_S0_iifiPKfPfS2_S2_S2_S2_S2_S2_S2_S2_S2_S2_S2_S2_S2_S2_S2_S2_S2_S2_S2_iS3_S3_S3_S3_S3_S3_iiiS2_S2_S3_S3_S3_S3_S3_S2_S2_S2_iS2_S2_S2_S2_S2_S2_S2_S2_S2_S2_S2_S2_S2_S2_S2_S2_S2_S2_S2_S2_S2_iS2_S2_S2_S2_S2_S2_S2_i_param_36,
	.param .u32 _Z32crust_mantle_impl_kernel_adjointiPKiS0_S0_iifiPKfPfS2_S2_S2_S2_S2_S2_S2_S2_S2_S2_S2_S2_S2_S2_S2_S2_S2_S2_S2_iS3_S3_S3_S3_S3_S3_iiiS2_S2_S3_S3_S3_S3_S3_S2_S2_S2_iS2_S2_S2_S2_S2_S2_S2_S2_S2_S2_S2_S2_S2_S2_S2_S2_S2_S2_S2_S2_S2_iS2_S2_S2_S2_S2_S2_S2_i_param_37,
	.param .u32 _Z32crust_mantle_impl_kernel_adjointiPKiS0_S0_iifiPKfPfS2_S2_S2_S2_S2_S2_S2_S2_S2_S2_S2_S2_S2_S2_S2_S2_S2_S2_S2_iS3_S3_S3_S3_S3_S3_iiiS2_S2_S3_S3_S3_S3_S3_S2_S2_S2_iS2_S2_S2_S2_S2_S2_S2_S2_S2_S2_S2_S2_S2_S2_S2_S2_S2_S2_S2_S2_S2_iS2_S2_S2_S2_S2_S2_S2_i_param_38,
	.param .u64 .ptr .align 1 _Z32crust_mantle_impl_kernel_adjointiPKiS0_S0_iifiPKfPfS2_S2_S2_S2_S2_S2_S2_S2_S2_S2_S2_S2_S2_S2_S2_S2_S2_S2_S2_iS3_S3_S3_S3_S3_S3_iiiS2_S2_S3_S3_S3_S3_S3_S2_S2_S2_iS2_S2_S2_S2_S2_S2_S2_S2_S2_S2_S2_S2_S2_S2_S2_S2_S2_S2_S2_S2_S2_iS2_S2_S2_S2_S2_S2_S2_i_param_39,
	.param .u64 .ptr .align 1 _Z32crust_mantle_impl_kernel_adjointiPKiS0_S0_iifiPKfPfS2_S2_S2_S2_S2_S2_S2_S2_S2_S2_S2_S2_S2_S2_S2_S2_S2_S2_S2_iS3_S3_S3_S3_S3_S3_iiiS2_S2_S3_S3_S3_S3_S3_S2_S2_S2_iS2_S2_S2_S2_S2_S2_S2_S2_S2_S2_S2_S2_S2_S2_S2_S2_S2_S2_S2_S2_S2_iS2_S2_S2_S2_S2_S2_S2_i_param_40,
	.param .u64 .ptr .align 1 _Z32crust_mantle_impl_kernel_adjointiPKiS0_S0_iifiPKfPfS2_S2_S2_S2_S2_S2_S2_S2_S2_S2_S2_S2_S2_S2_S2_S2_S2_S2_S2_iS3_S3_S3_S3_S3_S3_iiiS2_S2_S3_S3_S3_S3_S3_S2_S2_S2_iS2_S2_S2_S2_S2_S2_S2_S2_S2_S2_S2_S2_S2_S2_S2_S2_S2_S2_S2_S2_S2_iS2_S2_S2_S2_S2_S2_S2_i_param_41,
	.param .u64 .ptr .align 1 _Z32crust_mantle_impl_kernel_adjointiPKiS0_S0_iifiPKfPfS2_S2_S2_S2_S2_S2_S2_S2_S2_S2_S2_S2_S2_S2_S2_S2_S2_S2_S2_iS3_S3_S3_S3_S3_S3_iiiS2_S2_S3_S3_S3_S3_S3_S2_S2_S2_iS2_S2_S2_S2_S2_S2_S2_S2_S2_S2_S2_S2_S2_S2_S2_S2_S2_S2_S2_S2_S2_iS2_S2_S2_S2_S2_S2_S2_i_param_42,
	.param .u64 .ptr .align 1 _Z32crust_mantle_impl_kernel_adjointiPKiS0_S0_iifiPKfPfS2_S2_S2_S2_S2_S2_S2_S2_S2_S2_S2_S2_S2_S2_S2_S2_S2_S2_S2_iS3_S3_S3_S3_S3_S3_iiiS2_S2_S3_S3_S3_S3_S3_S2_S2_S2_iS2_S2_S2_S2_S2_S2_S2_S2_S2_S2_S2_S2_S2_S2_S2_S2_S2_S2_S2_S2_S2_iS2_S2_S2_S2_S2_S2_S2_i_param_43,
	.param .u64 .ptr .align 1 _Z32crust_mantle_impl_kernel_adjointiPKiS0_S0_iifiPKfPfS2_S2_S2_S2_S2_S2_S2_S2_S2_S2_S2_S2_S2_S2_S2_S2_S2_S2_S2_iS3_S3_S3_S3_S3_S3_iiiS2_S2_S3_S3_S3_S3_S3_S2_S2_S2_iS2_S2_S2_S2_S2_S2_S2_S2_S2_S2_S2_S2_S2_S2_S2_S2_S2_S2_S2_S2_S2_iS2_S2_S2_S2_S2_S2_S2_i_param_44,
	.param .u64 .ptr .align 1 _Z32crust_mantle_impl_kernel_adjointiPKiS0_S0_iifiPKfPfS2_S2_S2_S2_S2_S2_S2_S2_S2_S2_S2_S2_S2_S2_S2_S2_S2_S2_S2_iS3_S3_S3_S3_S3_S3_iiiS2_S2_S3_S3_S3_S3_S3_S2_S2_S2_iS2_S2_S2_S2_S2_S2_S2_S2_S2_S2_S2_S2_S2_S2_S2_S2_S2_S2_S2_S2_S2_iS2_S2_S2_S2_S2_S2_S2_i_param_45,
	.param .u64 .ptr .align 1 _Z32crust_mantle_impl_kernel_adjointiPKiS0_S0_iifiPKfPfS2_S2_S2_S2_S2_S2_S2_S2_S2_S2_S2_S2_S2_S2_S2_S2_S2_S2_S2_iS3_S3_S3_S3_S3_S3_iiiS2_S2_S3_S3_S3_S3_S3_S2_S2_S2_iS2_S2_S2_S2_S2_S2_S2_S2_S2_S2_S2_S2_S2_S2_S2_S2_S2_S2_S2_S2_S2_iS2_S2_S2_S2_S2_S2_S2_i_param_46,
	.param .u64 .ptr .align 1 _Z32crust_mantle_impl_kernel_adjointiPKiS0_S0_iifiPKfPfS2_S2_S2_S2_S2_S2_S2_S2_S2_S2_S2_S2_S2_S2_S2_S2_S2_S2_S2_iS3_S3_S3_S3_S3_S3_iiiS2_S2_S3_S3_S3_S3_S3_S2_S2_S2_iS2_S2_S2_S2_S2_S2_S2_S2_S2_S2_S2_S2_S2_S2_S2_S2_S2_S2_S2_S2_S2_iS2_S2_S2_S2_S2_S2_S2_i_param_47,
	.param .u64 .ptr .align 1 _Z32crust_mantle_impl_kernel_adjointiPKiS0_S0_iifiPKfPfS2_S2_S2_S2_S2_S2_S2_S2_S2_S2_S2_S2_S2_S2_S2_S2_S2_S2_S2_iS3_S3_S3_S3_S3_S3_iiiS2_S2_S3_S3_S3_S3_S3_S2_S2_S2_iS2_S2_S2_S2_S2_S2_S2_S2_S2_S2_S2_S2_S2_S2_S2_S2_S2_S2_S2_S2_S2_iS2_S2_S2_S2_S2_S2_S2_i_param_48,
	.param .u32 _Z32crust_mantle_impl_kernel_adjointiPKiS0_S0_iifiPKfPfS2_S2_S2_S2_S2_S2_S2_S2_S2_S2_S2_S2_S2_S2_S2_S2_S2_S2_S2_iS3_S3_S3_S3_S3_S3_iiiS2_S2_S3_S3_S3_S3_S3_S2_S2_S2_iS2_S2_S2_S2_S2_S2_S2_S2_S2_S2_S2_S2_S2_S2_S2_S2_S2_S2_S2_S2_S2_iS2_S2_S2_S2_S2_S2_S2_i_param_49,
	.param .u64 .ptr .align 1 _Z32crust_mantle_impl_kernel_adjointiPKiS0_S0_iifiPKfPfS2_S2_S2_S2_S2_S2_S2_S2_S2_S2_S2_S2_S2_S2_S2_S2_S2_S2_S2_iS3_S3_S3_S3_S3_S3_iiiS2_S2_S3_S3_S3_S3_S3_S2_S2_S2_iS2_S2_S2_S2_S2_S2_S2_S2_S2_S2_S2_S2_S2_S2_S2_S2_S2_S2_S2_S2_S2_iS2_S2_S2_S2_S2_S2_S2_i_param_50,
	.param .u64 .ptr .align 1 _Z32crust_mantle_impl_kernel_adjointiPKiS0_S0_iifiPKfPfS2_S2_S2_S2_S2_S2_S2_S2_S2_S2_S2_S2_S2_S2_S2_S2_S2_S2_S2_iS3_S3_S3_S3_S3_S3_iiiS2_S2_S3_S3_S3_S3_S3_S2_S2_S2_iS2_S2_S2_S2_S2_S2_S2_S2_S2_S2_S2_S2_S2_S2_S2_S2_S2_S2_S2_S2_S2_iS2_S2_S2_S2_S2_S2_S2_i_param_51,
	.param .u64 .ptr .align 1 _Z32crust_mantle_impl_kernel_adjointiPKiS0_S0_iifiPKfPfS2_S2_S2_S2_S2_S2_S2_S2_S2_S2_S2_S2_S2_S2_S2_S2_S2_S2_S2_iS3_S3_S3_S3_S3_S3_iiiS2_S2_S3_S3_S3_S3_S3_S2_S2_S2_iS2_S2_S2_S2_S2_S2_S2_S2_S2_S2_S2_S2_S2_S2_S2_S2_S2_S2_S2_S2_S2_iS2_S2_S2_S2_S2_S2_S2_i_param_52,
	.param .u64 .ptr .align 1 _Z32crust_mantle_impl_kernel_adjointiPKiS0_S0_iifiPKfPfS2_S2_S2_S2_S2_S2_S2_S2_S2_S2_S2_S2_S2_S2_S2_S2_S2_S2_S2_iS3_S3_S3_S3_S3_S3_iiiS2_S2_S3_S3_S3_S3_S3_S2_S2_S2_iS2_S2_S2_S2_S2_S2_S2_S2_S2_S2_S2_S2_S2_S2_S2_S2_S2_S2_S2_S2_S2_iS2_S2_S2_S2_S2_S2_S2_i_param_53,
	.param .u64 .ptr .align 1 _Z32crust_mantle_impl_kernel_adjointiPKiS0_S0_iifiPKfPfS2_S2_S2_S2_S2_S2_S2_S2_S2_S2_S2_S2_S2_S2_S2_S2_S2_S2_S2_iS3_S3_S3_S3_S3_S3_iiiS2_S2_S3_S3_S3_S3_S3_S2_S2_S2_iS2_S2_S2_S2_S2_S2_S2_S2_S2_S2_S2_S2_S2_S2_S2_S2_S2_S2_S2_S2_S2_iS2_S2_S2_S2_S2_S2_S2_i_param_54,
	.param .u64 .ptr .align 1 _Z32crust_mantle_impl_kernel_adjointiPKiS0_S0_iifiPKfPfS2_S2_S2_S2_S2_S2_S2_S2_S2_S2_S2_S2_S2_S2_S2_S2_S2_S2_S2_iS3_S3_S3_S3_S3_S3_iiiS2_S2_S3_S3_S3_S3_S3_S2_S2_S2_iS2_S2_S2_S2_S2_S2_S2_S2_S2_S2_S2_S2_S2_S2_S2_S2_S2_S2_S2_S2_S2_iS2_S2_S2_S2_S2_S2_S2_i_param_55,
	.param .u64 .ptr .align 1 _Z32crust_mantle_impl_kernel_adjointiPKiS0_S0_iifiPKfPfS2_S2_S2_S2_S2_S2_S2_S2_S2_S2_S2_S2_S2_S2_S2_S2_S2_S2_S2_iS3_S3_S3_S3_S3_S3_iiiS2_S2_S3_S3_S3_S3_S3_S2_S2_S2_iS2_S2_S2_S2_S2_S2_S2_S2_S2_S2_S2_S2_S2_S2_S2_S2_S2_S2_S2_S2_S2_iS2_S2_S2_S2_S2_S2_S2_i_param_56,
	.param .u64 .ptr .align 1 _Z32crust_mantle_impl_kernel_adjointiPKiS0_S0_iifiPKfPfS2_S2_S2_S2_S2_S2_S2_S2_S2_S2_S2_S2_S2_S2_S2_S2_S2_S2_S2_iS3_S3_S3_S3_S3_S3_iiiS2_S2_S3_S3_S3_S3_S3_S2_S2_S2_iS2_S2_S2_S2_S2_S2_S2_S2_S2_S2_S2_S2_S2_S2_S2_S2_S2_S2_S2_S2_S2_iS2_S2_S2_S2_S2_S2_S2_i_param_57,
	.param .u64 .ptr .align 1 _Z32crust_mantle_impl_kernel_adjointiPKiS0_S0_iifiPKfPfS2_S2_S2_S2_S2_S2_S2_S2_S2_S2_S2_S2_S2_S2_S2_S2_S2_S2_S2_iS3_S3_S3_S3_S3_S3_iiiS2_S2_S3_S3_S3_S3_S3_S2_S2_S2_iS2_S2_S2_S2_S2_S2_S2_S2_S2_S2_S2_S2_S2_S2_S2_S2_S2_S2_S2_S2_S2_iS2_S2_S2_S2_S2_S2_S2_i_param_58,
	.param .u64 .ptr .align 1 _Z32crust_mantle_impl_kernel_adjointiPKiS0_S0_iifiPKfPfS2_S2_S2_S2_S2_S2_S2_S2_S2_S2_S2_S2_S2_S2_S2_S2_S2_S2_S2_iS3_S3_S3_S3_S3_S3_iiiS2_S2_S3_S3_S3_S3_S3_S2_S2_S2_iS2_S2_S2_S2_S2_S2_S2_S2_S2_S2_S2_S2_S2_S2_S2_S2_S2_S2_S2_S2_S2_iS2_S2_S2_S2_S2_S2_S2_i_param_59,
	.param .u64 .ptr .align 1 _Z32crust_mantle_impl_kernel_adjointiPKiS0_S0_iifiPKfPfS2_S2_S2_S2_S2_S2_S2_S2_S2_S2_S2_S2_S2_S2_S2_S2_S2_S2_S2_iS3_S3_S3_S3_S3_S3_iiiS2_S2_S3_S3_S3_S3_S3_S2_S2_S2_iS2_S2_S2_S2_S2_S2_S2_S2_S2_S2_S2_S2_S2_S2_S2_S2_S2_S2_S2_S2_S2_iS2_S2_S2_S2_S2_S2_S2_i_param_60,
	.param .u64 .ptr .align 1 _Z32crust_mantle_impl_kernel_adjointiPKiS0_S0_iifiPKfPfS2_S2_S2_S2_S2_S2_S2_S2_S2_S2_S2_S2_S2_S2_S2_S2_S2_S2_S2_iS3_S3_S3_S3_S3_S3_iiiS2_S2_S3_S3_S3_S3_S3_S2_S2_S2_iS2_S2_S2_S2_S2_S2_S2_S2_S2_S2_S2_S2_S2_S2_S2_S2_S2_S2_S2_S2_S2_iS2_S2_S2_S2_S2_S2_S2_i_param_61,
	.param .u64 .ptr .align 1 _Z32crust_mantle_impl_kernel_adjointiPKiS0_S0_iifiPKfPfS2_S2_S2_S2_S2_S2_S2_S2_S2_S2_S2_S2_S2_S2_S2_S2_S2_S2_S2_iS3_S3_S3_S3_S3_S3_iiiS2_S2_S3_S3_S3_S3_S3_S2_S2_S2_iS2_S2_S2_S2_S2_S2_S2_S2_S2_S2_S2_S2_S2_S2_S2_S2_S2_S2_S2_S2_S2_iS2_S2_S2_S2_S2_S2_S2_i_param_62,
	.param .u64 .ptr .align 1 _Z32crust_mantle_impl_kernel_adjointiPKiS0_S0_iifiPKfPfS2_S2_S2_S2_S2_S2_S2_S2_S2_S2_S2_S2_S2_S2_S2_S2_S2_S2_S2_iS3_S3_S3_S3_S3_S3_iiiS2_S2_S3_S3_S3_S3_S3_S2_S2_S2_iS2_S2_S2_S2_S2_S2_S2_S2_S2_S2_S2_S2_S2_S2_S2_S2_S2_S2_S2_S2_S2_iS2_S2_S2_S2_S2_S2_S2_i_param_63,
	.param .u64 .ptr .align 1 _Z32crust_mantle_impl_kernel_adjointiPKiS0_S0_iifiPKfPfS2_S2_S2_S2_S2_S2_S2_S2_S2_S2_S2_S2_S2_S2_S2_S2_S2_S2_S2_iS3_S3_S3_S3_S3_S3_iiiS2_S2_S3_S3_S3_S3_S3_S2_S2_S2_iS2_S2_S2_S2_S2_S2_S2_S2_S2_S2_S2_S2_S2_S2_S2_S2_S2_S2_S2_S2_S2_iS2_S2_S2_S2_S2_S2_S2_i_param_64,
	.param .u64 .ptr .align 1 _Z32crust_mantle_impl_kernel_adjointiPKiS0_S0_iifiPKfPfS2_S2_S2_S2_S2_S2_S2_S2_S2_S2_S2_S2_S2_S2_S2_S2_S2_S2_S2_iS3_S3_S3_S3_S3_S3_iiiS2_S2_S3_S3_S3_S3_S3_S2_S2_S2_iS2_S2_S2_S2_S2_S2_S2_S2_S2_S2_S2_S2_S2_S2_S2_S2_S2_S2_S2_S2_S2_iS2_S2_S2_S2_S2_S2_S2_i_param_65,
	.param .u64 .ptr .align 1 _Z32crust_mantle_impl_kernel_adjointiPKiS0_S0_iifiPKfPfS2_S2_S2_S2_S2_S2_S2_S2_S2_S2_S2_S2_S2_S2_S2_S2_S2_S2_S2_iS3_S3_S3_S3_S3_S3_iiiS2_S2_S3_S3_S3_S3_S3_S2_S2_S2_iS2_S2_S2_S2_S2_S2_S2_S2_S2_S2_S2_S2_S2_S2_S2_S2_S2_S2_S2_S2_S2_iS2_S2_S2_S2_S2_S2_S2_i_param_66,
	.param .u64 .ptr .align 1 _Z32crust_mantle_impl_kernel_adjointiPKiS0_S0_iifiPKfPfS2_S2_S2_S2_S2_S2_S2_S2_S2_S2_S2_S2_S2_S2_S2_S2_S2_S2_S2_iS3_S3_S3_S3_S3_S3_iiiS2_S2_S3_S3_S3_S3_S3_S2_S2_S2_iS2_S2_S2_S2_S2_S2_S2_S2_S2_S2_S2_S2_S2_S2_S2_S2_S2_S2_S2_S2_S2_iS2_S2_S2_S2_S2_S2_S2_i_param_67,
	.param .u64 .ptr .align 1 _Z32crust_mantle_impl_kernel_adjointiPKiS0_S0_iifiPKfPfS2_S2_S2_S2_S2_S2_S2_S2_S2_S2_S2_S2_S2_S2_S2_S2_S2_S2_S2_iS3_S3_S3_S3_S3_S3_iiiS2_S2_S3_S3_S3_S3_S3_S2_S2_S2_iS2_S2_S2_S2_S2_S2_S2_S2_S2_S2_S2_S2_S2_S2_S2_S2_S2_S2_S2_S2_S2_iS2_S2_S2_S2_S2_S2_S2_i_param_68,
	.param .u64 .ptr .align 1 _Z32crust_mantle_impl_kernel_adjointiPKiS0_S0_iifiPKfPfS2_S2_S2_S2_S2_S2_S2_S2_S2_S2_S2_S2_S2_S2_S2_S2_S2_S2_S2_iS3_S3_S3_S3_S3_S3_iiiS2_S2_S3_S3_S3_S3_S3_S2_S2_S2_iS2_S2_S2_S2_S2_S2_S2_S2_S2_S2_S2_S2_S2_S2_S2_S2_S2_S2_S2_S2_S2_iS2_S2_S2_S2_S2_S2_S2_i_param_69,
	.param .u64 .ptr .align 1 _Z32crust_mantle_impl_kernel_adjointiPKiS0_S0_iifiPKfPfS2_S2_S2_S2_S2_S2_S2_S2_S2_S2_S2_S2_S2_S2_S2_S2_S2_S2_S2_iS3_S3_S3_S3_S3_S3_iiiS2_S2_S3_S3_S3_S3_S3_S2_S2_S2_iS2_S2_S2_S2_S2_S2_S2_S2_S2_S2_S2_S2_S2_S2_S2_S2_S2_S2_S2_S2_S2_iS2_S2_S2_S2_S2_S2_S2_i_param_70,
	.param .u32 _Z32crust_mantle_impl_kernel_adjointiPKiS0_S0_iifiPKfPfS2_S2_S2_S2_S2_S2_S2_S2_S2_S2_S2_S2_S2_S2_S2_S2_S2_S2_S2_iS3_S3_S3_S3_S3_S3_iiiS2_S2_S3_S3_S3_S3_S3_S2_S2_S2_iS2_S2_S2_S2_S2_S2_S2_S2_S2_S2_S2_S2_S2_S2_S2_S2_S2_S2_S2_S2_S2_iS2_S2_S2_S2_S2_S2_S2_i_param_71,
	.param .u64 .ptr .align 1 _Z32crust_mantle_impl_kernel_adjointiPKiS0_S0_iifiPKfPfS2_S2_S2_S2_S2_S2_S2_S2_S2_S2_S2_S2_S2_S2_S2_S2_S2_S2_S2_iS3_S3_S3_S3_S3_S3_iiiS2_S2_S3_S3_S3_S3_S3_S2_S2_S2_iS2_S2_S2_S2_S2_S2_S2_S2_S2_S2_S2_S2_S2_S2_S2_S2_S2_S2_S2_S2_S2_iS2_S2_S2_S2_S2_S2_S2_i_param_72,
	.param .u64 .ptr .align 1 _Z32crust_mantle_impl_kernel_adjointiPKiS0_S0_iifiPKfPfS2_S2_S2_S2_S2_S2_S2_S2_S2_S2_S2_S2_S2_S2_S2_S2_S2_S2_S2_iS3_S3_S3_S3_S3_S3_iiiS2_S2_S3_S3_S3_S3_S3_S2_S2_S2_iS2_S2_S2_S2_S2_S2_S2_S2_S2_S2_S2_S2_S2_S2_S2_S2_S2_S2_S2_S2_S2_iS2_S2_S2_S2_S2_S2_S2_i_param_73,
	.param .u64 .ptr .align 1 _Z32crust_mantle_impl_kernel_adjointiPKiS0_S0_iifiPKfPfS2_S2_S2_S2_S2_S2_S2_S2_S2_S2_S2_S2_S2_S2_S2_S2_S2_S2_S2_iS3_S3_S3_S3_S3_S3_iiiS2_S2_S3_S3_S3_S3_S3_S2_S2_S2_iS2_S2_S2_S2_S2_S2_S2_S2_S2_S2_S2_S2_S2_S2_S2_S2_S2_S2_S2_S2_S2_iS2_S2_S2_S2_S2_S2_S2_i_param_74,
	.param .u64 .ptr .align 1 _Z32crust_mantle_impl_kernel_adjointiPKiS0_S0_iifiPKfPfS2_S2_S2_S2_S2_S2_S2_S2_S2_S2_S2_S2_S2_S2_S2_S2_S2_S2_S2_iS3_S3_S3_S3_S3_S3_iiiS2_S2_S3_S3_S3_S3_S3_S2_S2_S2_iS2_S2_S2_S2_S2_S2_S2_S2_S2_S2_S2_S2_S2_S2_S2_S2_S2_S2_S2_S2_S2_iS2_S2_S2_S2_S2_S2_S2_i_param_75,
	.param .u64 .ptr .align 1 _Z32crust_mantle_impl_kernel_adjointiPKiS0_S0_iifiPKfPfS2_S2_S2_S2_S2_S2_S2_S2_S2_S2_S2_S2_S2_S2_S2_S2_S2_S2_S2_iS3_S3_S3_S3_S3_S3_iiiS2_S2_S3_S3_S3_S3_S3_S2_S2_S2_iS2_S2_S2_S2_S2_S2_S2_S2_S2_S2_S2_S2_S2_S2_S2_S2_S2_S2_S2_S2_S2_iS2_S2_S2_S2_S2_S2_S2_i_param_76,
	.param .u64 .ptr .align 1 _Z32crust_mantle_impl_kernel_adjointiPKiS0_S0_iifiPKfPfS2_S2_S2_S2_S2_S2_S2_S2_S2_S2_S2_S2_S2_S2_S2_S2_S2_S2_S2_iS3_S3_S3_S3_S3_S3_iiiS2_S2_S3_S3_S3_S3_S3_S2_S2_S2_iS2_S2_S2_S2_S2_S2_S2_S2_S2_S2_S2_S2_S2_S2_S2_S2_S2_S2_S2_S2_S2_iS2_S2_S2_S2_S2_S2_S2_i_param_77,
	.param .u64 .ptr .align 1 _Z32crust_mantle_impl_kernel_adjointiPKiS0_S0_iifiPKfPfS2_S2_S2_S2_S2_S2_S2_S2_S2_S2_S2_S2_S2_S2_S2_S2_S2_S2_S2_iS3_S3_S3_S3_S3_S3_iiiS2_S2_S3_S3_S3_S3_S3_S2_S2_S2_iS2_S2_S2_S2_S2_S2_S2_S2_S2_S2_S2_S2_S2_S2_S2_S2_S2_S2_S2_S2_S2_iS2_S2_S2_S2_S2_S2_S2_i_param_78,
	.param .u32 _Z32crust_mantle_impl_kernel_adjointiPKiS0_S0_iifiPKfPfS2_S2_S2_S2_S2_S2_S2_S2_S2_S2_S2_S2_S2_S2_S2_S2_S2_S2_S2_iS3_S3_S3_S3_S3_S3_iiiS2_S2_S3_S3_S3_S3_S3_S2_S2_S2_iS2_S2_S2_S2_S2_S2_S2_S2_S2_S2_S2_S2_S2_S2_S2_S2_S2_S2_S2_S2_S2_iS2_S2_S2_S2_S2_S2_S2_i_param_79
)
{
	.local .align 4 .b8 	__local_depot0[28];
	.reg .b64 	%SP;
	.reg .b64 	%SPL;
	.reg .pred 	%p<118>;
	.reg .b16 	%rs<8>;
	.reg .b32 	%r<577>;
	.reg .b32 	%f<1321>;
	.reg .b64 	%rd<472>;
	.reg .b64 	%fd<21>;
	// demoted variable
	.shared .align 4 .b8 _ZZ32crust_mantle_impl_kernel_adjointiPKiS0_S0_iifiPKfPfS2_S2_S2_S2_S2_S2_S2_S2_S2_S2_S2_S2_S2_S2_S2_S2_S2_S2_S2_iS3_S3_S3_S3_S3_S3_iiiS2_S2_S3_S3_S3_S3_S3_S2_S2_S2_iS2_S2_S2_S2_S2_S2_S2_S2_S2_S2_S2_S2_S2_S2_S2_S2_S2_S2_S2_S2_S2_iS2_S2_S2_S2_S2_S2_S2_iE12s_dummyx_loc[500];
	// demoted variable
	.shared .align 4 .b8 _ZZ32crust_mantle_impl_kernel_adjointiPKiS0_S0_iifiPKfPfS2_S2_S2_S2_S2_S2_S2_S2_S2_S2_S2_S2_S2_S2_S2_S2_S2_S2_S2_iS3_S3_S3_S3_S3_S3_iiiS2_S2_S3_S3_S3_S3_S3_S2_S2_S2_iS2_S2_S2_S2_S2_S2_S2_S2_S2_S2_S2_S2_S2_S2_S2_S2_S2_S2_S2_S2_S2_iS2_S2_S2_S2_S2_S2_S2_iE12s_dummyy_loc[500];
	// demoted variable
	.shared .align 4 .b8 _ZZ32crust_mantle_impl_kernel_adjointiPKiS0_S0_iifiPKfPfS2_S2_S2_S2_S2_S2_S2_S2_S2_S2_S2_S2_S2_S2_S2_S2_S2_S2_S2_iS3_S3_S3_S3_S3_S3_iiiS2_S2_S3_S3_S3_S3_S3_S2_S2_S2_iS2_S2_S2_S2_S2_S2_S2_S2_S2_S2_S2_S2_S2_S2_S2_S2_S2_S2_S2_S2_S2_iS2_S2_S2_S2_S2_S2_S2_iE12s_dummyz_loc[500];
	// demoted variable
	.shared .align 4 .b8 _ZZ32crust_mantle_impl_kernel_adjointiPKiS0_S0_iifiPKfPfS2_S2_S2_S2_S2_S2_S2_S2_S2_S2_S2_S2_S2_S2_S2_S2_S2_S2_S2_iS3_S3_S3_S3_S3_S3_iiiS2_S2_S3_S3_S3_S3_S3_S2_S2_S2_iS2_S2_S2_S2_S2_S2_S2_S2_S2_S2_S2_S2_S2_S2_S2_S2_S2_S2_S2_S2_S2_iS2_S2_S2_S2_S2_S2_S2_iE8s_tempx1[500];
	// demoted variable
	.shared .align 4 .b8 _ZZ32crust_mantle_impl_kernel_adjointiPKiS0_S0_iifiPKfPfS2_S2_S2_S2_S2_S2_S2_S2_S2_S2_S2_S2_S2_S2_S2_S2_S2_S2_S2_iS3_S3_S3_S3_S3_S3_iiiS2_S2_S3_S3_S3_S3_S3_S2_S2_S2_iS2_S2_S2_S2_S2_S2_S2_S2_S2_S2_S2_S2_S2_S2_S2_S2_S2_S2_S2_S2_S2_iS2_S2_S2_S2_S2_S2_S2_iE8s_tempx2[500];
	// demoted variable
	.shared .align 4 .b8 _ZZ32crust_mantle_impl_kernel_adjointiPKiS0_S0_iifiPKfPfS2_S2_S2_S2_S2_S2_S2_S2_S2_S2_S2_S2_S2_S2_S2_S2_S2_S2_S2_iS3_S3_S3_S3_S3_S3_iiiS2_S2_S3_S3_S3_S3_S3_S2_S2_S2_iS2_S2_S2_S2_S2_S2_S2_S2_S2_S2_S2_S2_S2_S2_S2_S2_S2_S2_S2_S2_S2_iS2_S2_S2_S2_S2_S2_S2_iE8s_tempx3[500];
	// demoted variable
	.shared .align 4 .b8 _ZZ32crust_mantle_impl_kernel_adjointiPKiS0_S0_iifiPKfPfS2_S2_S2_S2_S2_S2_S2_S2_S2_S2_S2_S2_S2_S2_S2_S2_S2_S2_S2_iS3_S3_S3_S3_S3_S3_iiiS2_S2_S3_S3_S3_S3_S3_S2_S2_S2_iS2_S2_S2_S2_S2_S2_S2_S2_S2_S2_S2_S2_S2_S2_S2_S2_S2_S2_S2_S2_S2_iS2_S2_S2_S2_S2_S2_S2_iE8s_tempy1[500];
	// demoted variable
	.shared .align 4 .b8 _ZZ32crust_mantle_impl_kernel_adjointiPKiS0_S0_iifiPKfPfS2_S2_S2_S2_S2_S2_S2_S2_S2_S2_S2_S2_S2_S2_S2_S2_S2_S2_S2_iS3_S3_S3_S3_S3_S3_iiiS2_S2_S3_S3_S3_S3_S3_S2_S2_S2_iS2_S2_S2_S2_S2_S2_S2_S2_S2_S2_S2_S2_S2_S2_S2_S2_S2_S2_S2_S2_S2_iS2_S2_S2_S2_S2_S2_S2_iE8s_tempy2[500];
	// demoted variable
	.shared .align 4 .b8 _ZZ32crust_mantle_impl_kernel_adjointiPKiS0_S0_iifiPKfPfS2_S2_S2_S2_S2_S2_S2_S2_S2_S2_S2_S2_S2_S2_S2_S2_S2_S2_S2_iS3_S3_S3_S3_S3_S3_iiiS2_S2_S3_S3_S3_S3_S3_S2_S2_S2_iS2_S2_S2_S2_S2_S2_S2_S2_S2_S2_S2_S2_S2_S2_S2_S2_S2_S2_S2_S2_S2_iS2_S2_S2_S2_S2_S2_S2_iE8s_tempy3[500];
	// demoted variable
	.shared .align 4 .b8 _ZZ32crust_mantle_impl_kernel_adjointiPKiS0_S0_iifiPKfPfS2_S2_S2_S2_S2_S2_S2_S2_S2_S2_S2_S2_S2_S2_S2_S2_S2_S2_S2_iS3_S3_S3_S3_S3_S3_iiiS2_S2_S3_S3_S3_S3_S3_S2_S2_S2_iS2_S2_S2_S2_S2_S2_S2_S2_S2_S2_S2_S2_S2_S2_S2_S2_S2_S2_S2_S2_S2_iS2_S2_S2_S2_S2_S2_S2_iE8s_tempz1[500];
	// demoted variable
	.shared .align 4 .b8 _ZZ32crust_mantle_impl_kernel_adjointiPKiS0_S0_iifiPKfPfS2_S2_S2_S2_S2_S2_S2_S2_S2_S2_S2_S2_S2_S2_S2_S2_S2_S2_S2_iS3_S3_S3_S3_S3_S3_iiiS2_S2_S3_S3_S3_S3_S3_S2_S2_S2_iS2_S2_S2_S2_S2_S2_S2_S2_S2_S2_S2_S2_S2_S2_S2_S2_S2_S2_S2_S2_S2_iS2_S2_S2_S2_S2_S2_S2_iE8s_tempz2[500];
	// demoted variable
	.shared .align 4 .b8 _ZZ32crust_mantle_impl_kernel_adjointiPKiS0_S0_iifiPKfPfS2_S2_S2_S2_S2_S2_S2_S2_S2_S2_S2_S2_S2_S2_S2_S2_S2_S2_S2_iS3_S3_S3_S3_S3_S3_iiiS2_S2_S3_S3_S3_S3_S3_S2_S2_S2_iS2_S2_S2_S2_S2_S2_S2_S2_S2_S2_S2_S2_S2_S2_S2_S2_S2_S2_S2_S2_S2_iS2_S2_S2_S2_S2_S2_S2_iE8s_tempz3[500];
	// demoted variable
	.shared .align 4 .b8 _ZZ32crust_mantle_impl_kernel_adjointiPKiS0_S0_iifiPKfPfS2_S2_S2_S2_S2_S2_S2_S2_S2_S2_S2_S2_S2_S2_S2_S2_S2_S2_S2_iS3_S3_S3_S3_S3_S3_iiiS2_S2_S3_S3_S3_S3_S3_S2_S2_S2_iS2_S2_S2_S2_S2_S2_S2_S2_S2_S2_S2_S2_S2_S2_S2_S2_S2_S2_S2_S2_S2_iS2_S2_S2_S2_S2_S2_S2_iE12sh_hprime_xx[100];
	// demoted variable
	.shared .align 4 .b8 _ZZ32crust_mantle_impl_kernel_adjointiPKiS0_S0_iifiPKfPfS2_S2_S2_S2_S2_S2_S2_S2_S2_S2_S2_S2_S2_S2_S2_S2_S2_S2_S2_iS3_S3_S3_S3_S3_S3_iiiS2_S2_S3_S3_S3_S3_S3_S2_S2_S2_iS2_S2_S2_S2_S2_S2_S2_S2_S2_S2_S2_S2_S2_S2_S2_S2_S2_S2_S2_S2_S2_iS2_S2_S2_S2_S2_S2_S2_iE16sh_hprimewgll_xx[100];
	mov.u64 	%SPL, __local_depot0;
	ld.param.u32 	%r162, [_Z32crust_mantle_impl_kernel_adjointiPKiS0_S0_iifiPKfPfS2_S2_S2_S2_S2_S2_S2_S2_S2_S2_S2_S2_S2_S2_S2_S2_S2_S2_S2_iS3_S3_S3_S3_S3_S3_iiiS2_S2_S3_S3_S3_S3_S3_S2_S2_S2_iS2_S2_S2_S2_S2_S2_S2_S2_S2_S2_S2_S2_S2_S2_S2_S2_S2_S2_S2_S2_S2_iS2_S2_S2_S2_S2_S2_S2_i_param_0];
	ld.param.u32 	%r153, [_Z32crust_mantle_impl_kernel_adjointiPKiS0_S0_iifiPKfPfS2_S2_S2_S2_S2_S2_S2_S2_S2_S2_S2_S2_S2_S2_S2_S2_S2_S2_S2_iS3_S3_S3_S3_S3_S3_iiiS2_S2_S3_S3_S3_S3_S3_S2_S2_S2_iS2_S2_S2_S2_S2_S2_S2_S2_S2_S2_S2_S2_S2_S2_S2_S2_S2_S2_S2_S2_S2_iS2_S2_S2_S2_S2_S2_S2_i_param_7];
	ld.param.u64 	%rd153, [_Z32crust_mantle_impl_kernel_adjointiPKiS0_S0_iifiPKfPfS2_S2_S2_S2_S2_S2_S2_S2_S2_S2_S2_S2_S2_S2_S2_S2_S2_S2_S2_iS3_S3_S3_S3_S3_S3_iiiS2_S2_S3_S3_S3_S3_S3_S2_S2_S2_iS2_S2_S2_S2_S2_S2_S2_S2_S2_S2_S2_S2_S2_S2_S2_S2_S2_S2_S2_S2_S2_iS2_S2_S2_S2_S2_S2_S2_i_param_9];
	ld.param.u64 	%rd154, [_Z32crust_mantle_impl_kernel_adjointiPKiS0_S0_iifiPKfPfS2_S2_S2_S2_S2_S2_S2_S2_S2_S2_S2_S2_S2_S2_S2_S2_S2_S2_S2_iS3_S3_S3_S3_S3_S3_iiiS2_S2_S3_S3_S3_S3_S3_S2_S2_S2_iS2_S2_S2_S2_S2_S2_S2_S2_S2_S2_S2_S2_S2_S2_S2_S2_S2_S2_S2_S2_S2_iS2_S2_S2_S2_S2_S2_S2_i_param_24];
	ld.param.u64 	%rd155, [_Z32crust_mantle_impl_kernel_adjointiPKiS0_S0_iifiPKfPfS2_S2_S2_S2_S2_S2_S2_S2_S2_S2_S2_S2_S2_S2_S2_S2_S2_S2_S2_iS3_S3_S3_S3_S3_S3_iiiS2_S2_S3_S3_S3_S3_S3_S2_S2_S2_iS2_S2_S2_S2_S2_S2_S2_S2_S2_S2_S2_S2_S2_S2_S2_S2_S2_S2_S2_S2_S2_iS2_S2_S2_S2_S2_S2_S2_i_param_25];
	ld.param.u64 	%rd156, [_Z32crust_mantle_impl_kernel_adjointiPKiS0_S0_iifiPKfPfS2_S2_S2_S2_S2_S2_S2_S2_S2_S2_S2_S2_S2_S2_S2_S2_S2_S2_S2_iS3_S3_S3_S3_S3_S3_iiiS2_S2_S3_S3_S3_S3_S3_S2_S2_S2_iS2_S2_S2_S2_S2_S2_S2_S2_S2_S2_S2_S2_S2_S2_S2_S2_S2_S2_S2_S2_S2_iS2_S2_S2_S2_S2_S2_S2_i_param_30];
	ld.param.u64 	%rd157, [_Z32crust_mantle_impl_kernel_adjointiPKiS0_S0_iifiPKfPfS2_S2_S2_S2_S2_S2_S2_S2_S2_S2_S2_S2_S2_S2_S2_S2_S2_S2_S2_iS3_S3_S3_S3_S3_S3_iiiS2_S2_S3_S3_S3_S3_S3_S2_S2_S2_iS2_S2_S2_S2_S2_S2_S2_S2_S2_S2_S2_S2_S2_S2_S2_S2_S2_S2_S2_S2_S2_iS2_S2_S2_S2_S2_S2_S2_i_param_31];
	ld.param.u64 	%rd158, [_Z32crust_mantle_impl_kernel_adjointiPKiS0_S0_iifiPKfPfS2_S2_S2_S2_S2_S2_S2_S2_S2_S2_S2_S2_S2_S2_S2_S2_S2_S2_S2_iS3_S3_S3_S3_S3_S3_iiiS2_S2_S3_S3_S3_S3_S3_S2_S2_S2_iS2_S2_S2_S2_S2_S2_S2_S2_S2_S2_S2_S2_S2_S2_S2_S2_S2_S2_S2_S2_S2_iS2_S2_S2_S2_S2_S2_S2_i_param_32];
	ld.param.u64 	%rd159, [_Z32crust_mantle_impl_kernel_adjointiPKiS0_S0_iifiPKfPfS2_S2_S2_S2_S2_S2_S2_S2_S2_S2_S2_S2_S2_S2_S2_S2_S2_S2_S2_iS3_S3_S3_S3_S3_S3_iiiS2_S2_S3_S3_S3_S3_S3_S2_S2_S2_iS2_S2_S2_S2_S2_S2_S2_S2_S2_S2_S2_S2_S2_S2_S2_S2_S2_S2_S2_S2_S2_iS2_S2_S2_S2_S2_S2_S2_i_param_33];
	ld.param.u64 	%rd160, [_Z32crust_mantle_impl_kernel_adjointiPKiS0_S0_iifiPKfPfS2_S2_S2_S2_S2_S2_S2_S2_S2_S2_S2_S2_S2_S2_S2_S2_S2_S2_S2_iS3_S3_S3_S3_S3_S3_iiiS2_S2_S3_S3_S3_S3_S3_S2_S2_S2_iS2_S2_S2_S2_S2_S2_S2_S2_S2_S2_S2_S2_S2_S2_S2_S2_S2_S2_S2_S2_S2_iS2_S2_S2_S2_S2_S2_S2_i_param_34];
	ld.param.u64 	%rd161, [_Z32crust_mantle_impl_kernel_adjointiPKiS0_S0_iifiPKfPfS2_S2_S2_S2_S2_S2_S2_S2_S2_S2_S2_S2_S2_S2_S2_S2_S2_S2_S2_iS3_S3_S3_S3_S3_S3_iiiS2_S2_S3_S3_S3_S3_S3_S2_S2_S2_iS2_S2_S2_S2_S2_S2_S2_S2_S2_S2_S2_S2_S2_S2_S2_S2_S2_S2_S2_S2_S2_iS2_S2_S2_S2_S2_S2_S2_i_param_35];
	ld.param.u32 	%r157, [_Z32crust_mantle_impl_kernel_adjointiPKiS0_S0_iifiPKfPfS2_S2_S2_S2_S2_S2_S2_S2_S2_S2_S2_S2_S2_S2_S2_S2_S2_S2_S2_iS3_S3_S3_S3_S3_S3_iiiS2_S2_S3_S3_S3_S3_S3_S2_S2_S2_iS2_S2_S2_S2_S2_S2_S2_S2_S2_S2_S2_S2_S2_S2_S2_S2_S2_S2_S2_S2_S2_iS2_S2_S2_S2_S2_S2_S2_i_param_38];
	ld.param.u64 	%rd162, [_Z32crust_mantle_impl_kernel_adjointiPKiS0_S0_iifiPKfPfS2_S2_S2_S2_S2_S2_S2_S2_S2_S2_S2_S2_S2_S2_S2_S2_S2_S2_S2_iS3_S3_S3_S3_S3_S3_iiiS2_S2_S3_S3_S3_S3_S3_S2_S2_S2_iS2_S2_S2_S2_S2_S2_S2_S2_S2_S2_S2_S2_S2_S2_S2_S2_S2_S2_S2_S2_S2_iS2_S2_S2_S2_S2_S2_S2_i_param_39];
	ld.param.u64 	%rd163, [_Z32crust_mantle_impl_kernel_adjointiPKiS0_S0_iifiPKfPfS2_S2_S2_S2_S2_S2_S2_S2_S2_S2_S2_S2_S2_S2_S2_S2_S2_S2_S2_iS3_S3_S3_S3_S3_S3_iiiS2_S2_S3_S3_S3_S3_S3_S2_S2_S2_iS2_S2_S2_S2_S2_S2_S2_S2_S2_S2_S2_S2_S2_S2_S2_S2_S2_S2_S2_S2_S2_iS2_S2_S2_S2_S2_S2_S2_i_param_41];
	ld.param.u64 	%rd164, [_Z32crust_mantle_impl_kernel_adjointiPKiS0_S0_iifiPKfPfS2_S2_S2_S2_S2_S2_S2_S2_S2_S2_S2_S2_S2_S2_S2_S2_S2_S2_S2_iS3_S3_S3_S3_S3_S3_iiiS2_S2_S3_S3_S3_S3_S3_S2_S2_S2_iS2_S2_S2_S2_S2_S2_S2_S2_S2_S2_S2_S2_S2_S2_S2_S2_S2_S2_S2_S2_S2_iS2_S2_S2_S2_S2_S2_S2_i_param_42];
	ld.param.u64 	%rd165, [_Z32crust_mantle_impl_kernel_adjointiPKiS0_S0_iifiPKfPfS2_S2_S2_S2_S2_S2_S2_S2_S2_S2_S2_S2_S2_S2_S2_S2_S2_S2_S2_iS3_S3_S3_S3_S3_S3_iiiS2_S2_S3_S3_S3_S3_S3_S2_S2_S2_iS2_S2_S2_S2_S2_S2_S2_S2_S2_S2_S2_S2_S2_S2_S2_S2_S2_S2_S2_S2_S2_iS2_S2_S2_S2_S2_S2_S2_i_param_43];
	ld.param.u64 	%rd166, [_Z32crust_mantle_impl_kernel_adjointiPKiS0_S0_iifiPKfPfS2_S2_S2_S2_S2_S2_S2_S2_S2_S2_S2_S2_S2_S2_S2_S2_S2_S2_S2_iS3_S3_S3_S3_S3_S3_iiiS2_S2_S3_S3_S3_S3_S3_S2_S2_S2_iS2_S2_S2_S2_S2_S2_S2_S2_S2_S2_S2_S2_S2_S2_S2_S2_S2_S2_S2_S2_S2_iS2_S2_S2_S2_S2_S2_S2_i_param_44];
	ld.param.u64 	%rd167, [_Z32crust_mantle_impl_kernel_adjointiPKiS0_S0_iifiPKfPfS2_S2_S2_S2_S2_S2_S2_S2_S2_S2_S2_S2_S2_S2_S2_S2_S2_S2_S2_iS3_S3_S3_S3_S3_S3_iiiS2_S2_S3_S3_S3_S3_S3_S2_S2_S2_iS2_S2_S2_S2_S2_S2_S2_S2_S2_S2_S2_S2_S2_S2_S2_S2_S2_S2_S2_S2_S2_iS2_S2_S2_S2_S2_S2_S2_i_param_45];
	ld.param.u64 	%rd168, [_Z32crust_mantle_impl_kernel_adjointiPKiS0_S0_iifiPKfPfS2_S2_S2_S2_S2_S2_S2_S2_S2_S2_S2_S2_S2_S2_S2_S2_S2_S2_S2_iS3_S3_S3_S3_S3_S3_iiiS2_S2_S3_S3_S3_S3_S3_S2_S2_S2_iS2_S2_S2_S2_S2_S2_S2_S2_S2_S2_S2_S2_S2_S2_S2_S2_S2_S2_S2_S2_S2_iS2_S2_S2_S2_S2_S2_S2_i_param_46];
	ld.param.u64 	%rd169, [_Z32crust_mantle_impl_kernel_adjointiPKiS0_S0_iifiPKfPfS2_S2_S2_S2_S2_S2_S2_S2_S2_S2_S2_S2_S2_S2_S2_S2_S2_S2_S2_iS3_S3_S3_S3_S3_S3_iiiS2_S2_S3_S3_S3_S3_S3_S2_S2_S2_iS2_S2_S2_S2_S2_S2_S2_S2_S2_S2_S2_S2_S2_S2_S2_S2_S2_S2_S2_S2_S2_iS2_S2_S2_S2_S2_S2_S2_i_param_47];
	ld.param.u64 	%rd170, [_Z32crust_mantle_impl_kernel_adjointiPKiS0_S0_iifiPKfPfS2_S2_S2_S2_S2_S2_S2_S2_S2_S2_S2_S2_S2_S2_S2_S2_S2_S2_S2_iS3_S3_S3_S3_S3_S3_iiiS2_S2_S3_S3_S3_S3_S3_S2_S2_S2_iS2_S2_S2_S2_S2_S2_S2_S2_S2_S2_S2_S2_S2_S2_S2_S2_S2_S2_S2_S2_S2_iS2_S2_S2_S2_S2_S2_S2_i_param_48];
	ld.param.u64 	%rd171, [_Z32crust_mantle_impl_kernel_adjointiPKiS0_S0_iifiPKfPfS2_S2_S2_S2_S2_S2_S2_S2_S2_S2_S2_S2_S2_S2_S2_S2_S2_S2_S2_iS3_S3_S3_S3_S3_S3_iiiS2_S2_S3_S3_S3_S3_S3_S2_S2_S2_iS2_S2_S2_S2_S2_S2_S2_S2_S2_S2_S2_S2_S2_S2_S2_S2_S2_S2_S2_S2_S2_iS2_S2_S2_S2_S2_S2_S2_i_param_65];
	ld.param.u64 	%rd143, [_Z32crust_mantle_impl_kernel_adjointiPKiS0_S0_iifiPKfPfS2_S2_S2_S2_S2_S2_S2_S2_S2_S2_S2_S2_S2_S2_S2_S2_S2_S2_S2_iS3_S3_S3_S3_S3_S3_iiiS2_S2_S3_S3_S3_S3_S3_S2_S2_S2_iS2_S2_S2_S2_S2_S2_S2_S2_S2_S2_S2_S2_S2_S2_S2_S2_S2_S2_S2_S2_S2_iS2_S2_S2_S2_S2_S2_S2_i_param_66];
	ld.param.u64 	%rd144, [_Z32crust_mantle_impl_kernel_adjointiPKiS0_S0_iifiPKfPfS2_S2_S2_S2_S2_S2_S2_S2_S2_S2_S2_S2_S2_S2_S2_S2_S2_S2_S2_iS3_S3_S3_S3_S3_S3_iiiS2_S2_S3_S3_S3_S3_S3_S2_S2_S2_iS2_S2_S2_S2_S2_S2_S2_S2_S2_S2_S2_S2_S2_S2_S2_S2_S2_S2_S2_S2_S2_iS2_S2_S2_S2_S2_S2_S2_i_param_67];
	ld.param.u64 	%rd145, [_Z32crust_mantle_impl_kernel_adjointiPKiS0_S0_iifiPKfPfS2_S2_S2_S2_S2_S2_S2_S2_S2_S2_S2_S2_S2_S2_S2_S2_S2_S2_S2_iS3_S3_S3_S3_S3_S3_iiiS2_S2_S3_S3_S3_S3_S3_S2_S2_S2_iS2_S2_S2_S2_S2_S2_S2_S2_S2_S2_S2_S2_S2_S2_S2_S2_S2_S2_S2_S2_S2_iS2_S2_S2_S2_S2_S2_S2_i_param_68];
	ld.param.u64 	%rd146, [_Z32crust_mantle_impl_kernel_adjointiPKiS0_S0_iifiPKfPfS2_S2_S2_S2_S2_S2_S2_S2_S2_S2_S2_S2_S2_S2_S2_S2_S2_S2_S2_iS3_S3_S3_S3_S3_S3_iiiS2_S2_S3_S3_S3_S3_S3_S2_S2_S2_iS2_S2_S2_S2_S2_S2_S2_S2_S2_S2_S2_S2_S2_S2_S2_S2_S2_S2_S2_S2_S2_iS2_S2_S2_S2_S2_S2_S2_i_param_69];
	ld.param.u64 	%rd147, [_Z32crust_mantle_impl_kernel_adjointiPKiS0_S0_iifiPKfPfS2_S2_S2_S2_S2_S2_S2_S2_S2_S2_S2_S2_S2_S2_S2_S2_S2_S2_S2_iS3_S3_S3_S3_S3_S3_iiiS2_S2_S3_S3_S3_S3_S3_S2_S2_S2_iS2_S2_S2_S2_S2_S2_S2_S2_S2_S2_S2_S2_S2_S2_S2_S2_S2_S2_S2_S2_S2_iS2_S2_S2_S2_S2_S2_S2_i_param_70];
	ld.param.u32 	%r159, [_Z32crust_mantle_impl_kernel_adjointiPKiS0_S0_iifiPKfPfS2_S2_S2_S2_S2_S2_S2_S2_S2_S2_S2_S2_S2_S2_S2_S2_S2_S2_S2_iS3_S3_S3_S3_S3_S3_iiiS2_S2_S3_S3_S3_S3_S3_S2_S2_S2_iS2_S2_S2_S2_S2_S2_S2_S2_S2_S2_S2_S2_S2_S2_S2_S2_S2_S2_S2_S2_S2_iS2_S2_S2_S2_S2_S2_S2_i_param_71];
	ld.param.u64 	%rd148, [_Z32crust_mantle_impl_kernel_adjointiPKiS0_S0_iifiPKfPfS2_S2_S2_S2_S2_S2_S2_S2_S2_S2_S2_S2_S2_S2_S2_S2_S2_S2_S2_iS3_S3_S3_S3_S3_S3_iiiS2_S2_S3_S3_S3_S3_S3_S2_S2_S2_iS2_S2_S2_S2_S2_S2_S2_S2_S2_S2_S2_S2_S2_S2_S2_S2_S2_S2_S2_S2_S2_iS2_S2_S2_S2_S2_S2_S2_i_param_72];
	ld.param.u64 	%rd172, [_Z32crust_mantle_impl_kernel_adjointiPKiS0_S0_iifiPKfPfS2_S2_S2_S2_S2_S2_S2_S2_S2_S2_S2_S2_S2_S2_S2_S2_S2_S2_S2_iS3_S3_S3_S3_S3_S3_iiiS2_S2_S3_S3_S3_S3_S3_S2_S2_S2_iS2_S2_S2_S2_S2_S2_S2_S2_S2_S2_S2_S2_S2_S2_S2_S2_S2_S2_S2_S2_S2_iS2_S2_S2_S2_S2_S2_S2_i_param_73];
	ld.param.u64 	%rd173, [_Z32crust_mantle_impl_kernel_adjointiPKiS0_S0_iifiPKfPfS2_S2_S2_S2_S2_S2_S2_S2_S2_S2_S2_S2_S2_S2_S2_S2_S2_S2_S2_iS3_S3_S3_S3_S3_S3_iiiS2_S2_S3_S3_S3_S3_S3_S2_S2_S2_iS2_S2_S2_S2_S2_S2_S2_S2_S2_S2_S2_S2_S2_S2_S2_S2_S2_S2_S2_S2_S2_iS2_S2_S2_S2_S2_S2_S2_i_param_74];
	ld.param.u64 	%rd149, [_Z32crust_mantle_impl_kernel_adjointiPKiS0_S0_iifiPKfPfS2_S2_S2_S2_S2_S2_S2_S2_S2_S2_S2_S2_S2_S2_S2_S2_S2_S2_S2_iS3_S3_S3_S3_S3_S3_iiiS2_S2_S3_S3_S3_S3_S3_S2_S2_S2_iS2_S2_S2_S2_S2_S2_S2_S2_S2_S2_S2_S2_S2_S2_S2_S2_S2_S2_S2_S2_S2_iS2_S2_S2_S2_S2_S2_S2_i_param_75];
	ld.param.u64 	%rd150, [_Z32crust_mantle_impl_kernel_adjointiPKiS0_S0_iifiPKfPfS2_S2_S2_S2_S2_S2_S2_S2_S2_S2_S2_S2_S2_S2_S2_S2_S2_S2_S2_iS3_S3_S3_S3_S3_S3_iiiS2_S2_S3_S3_S3_S3_S3_S2_S2_S2_iS2_S2_S2_S2_S2_S2_S2_S2_S2_S2_S2_S2_S2_S2_S2_S2_S2_S2_S2_S2_S2_iS2_S2_S2_S2_S2_S2_S2_i_param_76];
	ld.param.u64 	%rd151, [_Z32crust_mantle_impl_kernel_adjointiPKiS0_S0_iifiPKfPfS2_S2_S2_S2_S2_S2_S2_S2_S2_S2_S2_S2_S2_S2_S2_S2_S2_S2_S2_iS3_S3_S3_S3_S3_S3_iiiS2_S2_S3_S3_S3_S3_S3_S2_S2_S2_iS2_S2_S2_S2_S2_S2_S2_S2_S2_S2_S2_S2_S2_S2_S2_S2_S2_S2_S2_S2_S2_iS2_S2_S2_S2_S2_S2_S2_i_param_77];
	ld.param.u64 	%rd152, [_Z32crust_mantle_impl_kernel_adjointiPKiS0_S0_iifiPKfPfS2_S2_S2_S2_S2_S2_S2_S2_S2_S2_S2_S2_S2_S2_S2_S2_S2_S2_S2_iS3_S3_S3_S3_S3_S3_iiiS2_S2_S3_S3_S3_S3_S3_S2_S2_S2_iS2_S2_S2_S2_S2_S2_S2_S2_S2_S2_S2_S2_S2_S2_S2_S2_S2_S2_S2_S2_S2_iS2_S2_S2_S2_S2_S2_S2_i_param_78];
	ld.param.u32 	%r160, [_Z32crust_mantle_impl_kernel_adjointiPKiS0_S0_iifiPKfPfS2_S2_S2_S2_S2_S2_S2_S2_S2_S2_S2_S2_S2_S2_S2_S2_S2_S2_S2_iS3_S3_S3_S3_S3_S3_iiiS2_S2_S3_S3_S3_S3_S3_S2_S2_S2_iS2_S2_S2_S2_S2_S2_S2_S2_S2_S2_S2_S2_S2_S2_S2_S2_S2_S2_S2_S2_S2_iS2_S2_S2_S2_S2_S2_S2_i_param_79];
	cvta.to.global.u64 	%rd1, %rd167;
	cvta.to.global.u64 	%rd2, %rd166;
	cvta.to.global.u64 	%rd3, %rd165;
	cvta.to.global.u64 	%rd4, %rd164;
	cvta.to.global.u64 	%rd5, %rd163;
	cvta.to.global.u64 	%rd6, %rd170;
	cvta.to.global.u64 	%rd7, %rd169;
	cvta.to.global.u64 	%rd8, %rd168;
	cvta.to.global.u64 	%rd9, %rd160;
	cvta.to.global.u64 	%rd10, %rd159;
	cvta.to.global.u64 	%rd11, %rd158;
	cvta.to.global.u64 	%rd12, %rd157;
	cvta.to.global.u64 	%rd13, %rd156;
	cvta.to.global.u64 	%rd14, %rd153;
	cvta.to.global.u64 	%rd15, %rd173;
	cvta.to.global.u64 	%rd16, %rd172;
	cvta.to.global.u64 	%rd17, %rd155;
	cvta.to.global.u64 	%rd18, %rd154;
	cvta.to.global.u64 	%rd19, %rd171;
	cvta.to.global.u64 	%rd20, %rd162;
	cvta.to.global.u64 	%rd21, %rd161;
	add.u64 	%rd22, %SPL, 0;
	mov.u32 	%r163, %ctaid.y;
	mov.u32 	%r164, %nctaid.x;
	mov.u32 	%r165, %ctaid.x;
	mad.lo.s32 	%r536, %r163, %r164, %r165;
	mov.u32 	%r2, %tid.x;
	cvt.u16.u32 	%rs1, %r2;
	mul.hi.u16 	%rs2, %rs1, 2622;
	cvt.u32.u16 	%r3, %rs2;
	mad.lo.s32 	%r166, %r3, -25, %r2;
	cvt.u16.u32 	%rs3, %r166;
	mul.hi.s16 	%rs4, %rs3, 26215;
	shr.u16 	%rs5, %rs4, 15;
	shr.s16 	%rs6, %rs4, 1;
	add.s16 	%rs7, %rs6, %rs5;
	cvt.s32.s16 	%r4, %rs7;
	mul.wide.s16 	%r167, %rs7, -5;
	add.s32 	%r5, %r167, %r166;
	setp.lt.u32 	%p2, %r2, 125;
	setp.lt.s32 	%p3, %r536, %r162;
	and.pred  	%p1, %p2, %p3;
	not.pred 	%p4, %p1;
	@%p4 bra 	$L__BB0_4;
	setp.ne.s32 	%p5, %r153, 0;
	@%p5 bra 	$L__BB0_3;
	ld.param.u32 	%r522, [_Z32crust_mantle_impl_kernel_adjointiPKiS0_S0_iifiPKfPfS2_S2_S2_S2_S2_S2_S2_S2_S2_S2_S2_S2_S2_S2_S2_S2_S2_S2_S2_iS3_S3_S3_S3_S3_S3_iiiS2_S2_S3_S3_S3_S3_S3_S2_S2_S2_iS2_S2_S2_S2_S2_S2_S2_S2_S2_S2_S2_S2_S2_S2_S2_S2_S2_S2_S2_S2_S2_iS2_S2_S2_S2_S2_S2_S2_i_param_5];
	ld.param.u32 	%r521, [_Z32crust_mantle_impl_kernel_adjointiPKiS0_S0_iifiPKfPfS2_S2_S2_S2_S2_S2_S2_S2_S2_S2_S2_S2_S2_S2_S2_S2_S2_S2_S2_iS3_S3_S3_S3_S3_S3_iiiS2_S2_S3_S3_S3_S3_S3_S2_S2_S2_iS2_S2_S2_S2_S2_S2_S2_S2_S2_S2_S2_S2_S2_S2_S2_S2_S2_S2_S2_S2_S2_iS2_S2_S2_S2_S2_S2_S2_i_param_4];
	ld.param.u64 	%rd407, [_Z32crust_mantle_impl_kernel_adjointiPKiS0_S0_iifiPKfPfS2_S2_S2_S2_S2_S2_S2_S2_S2_S2_S2_S2_S2_S2_S2_S2_S2_S2_S2_iS3_S3_S3_S3_S3_S3_iiiS2_S2_S3_S3_S3_S3_S3_S2_S2_S2_iS2_S2_S2_S2_S2_S2_S2_S2_S2_S2_S2_S2_S2_S2_S2_S2_S2_S2_S2_S2_S2_iS2_S2_S2_S2_S2_S2_S2_i_param_3];
	add.s32 	%r168, %r522, -1;
	mad.lo.s32 	%r169, %r168, %r521, %r536;
	cvta.to.global.u64 	%rd175, %rd407;
	mul.wide.s32 	%rd176, %r169, 4;
	add.s64 	%rd177, %rd175, %rd176;
	ld.global.u32 	%r170, [%rd177];
	add.s32 	%r536, %r170, -1;
$L__BB0_3:
	ld.param.u64 	%rd408, [_Z32crust_mantle_impl_kernel_adjointiPKiS0_S0_iifiPKfPfS2_S2_S2_S2_S2_S2_S2_S2_S2_S2_S2_S2_S2_S2_S2_S2_S2_S2_S2_iS3_S3_S3_S3_S3_S3_iiiS2_S2_S3_S3_S3_S3_S3_S2_S2_S2_iS2_S2_S2_S2_S2_S2_S2_S2_S2_S2_S2_S2_S2_S2_S2_S2_S2_S2_S2_S2_S2_iS2_S2_S2_S2_S2_S2_S2_i_param_8];
	ld.param.u64 	%rd405, [_Z32crust_mantle_impl_kernel_adjointiPKiS0_S0_iifiPKfPfS2_S2_S2_S2_S2_S2_S2_S2_S2_S2_S2_S2_S2_S2_S2_S2_S2_S2_S2_iS3_S3_S3_S3_S3_S3_iiiS2_S2_S3_S3_S3_S3_S3_S2_S2_S2_iS2_S2_S2_S2_S2_S2_S2_S2_S2_S2_S2_S2_S2_S2_S2_S2_S2_S2_S2_S2_S2_iS2_S2_S2_S2_S2_S2_S2_i_param_1];
	mad.lo.s32 	%r171, %r536, 125, %r2;
	cvta.to.global.u64 	%rd178, %rd405;
	mul.wide.s32 	%rd179, %r171, 4;
	add.s64 	%rd180, %rd178, %rd179;
	ld.global.u32 	%r172, [%rd180];
	add.s32 	%r535, %r172, -1;
	mul.lo.s32 	%r173, %r535, 3;
	cvta.to.global.u64 	%rd181, %rd408;
	mul.wide.s32 	%rd182, %r173, 4;
	add.s64 	%rd183, %rd181, %rd182;
	ld.global.nc.f32 	%f255, [%rd183];
	shl.b32 	%r174, %r2, 2;
	mov.u32 	%r175, _ZZ32crust_mantle_impl_kernel_adjointiPKiS0_S0_iifiPKfPfS2_S2_S2_S2_S2_S2_S2_S2_S2_S2_S2_S2_S2_S2_S2_S2_S2_S2_S2_iS3_S3_S3_S3_S3_S3_iiiS2_S2_S3_S3_S3_S3_S3_S2_S2_S2_iS2_S2_S2_S2_S2_S2_S2_S2_S2_S2_S2_S2_S2_S2_S2_S2_S2_S2_S2_S2_S2_iS2_S2_S2_S2_S2_S2_S2_iE12s_dummyx_loc;
	add.s32 	%r176, %r175, %r174;
	st.shared.f32 	[%r176], %f255;
	ld.global.nc.f32 	%f256, [%rd183+4];
	mov.u32 	%r177, _ZZ32crust_mantle_impl_kernel_adjointiPKiS0_S0_iifiPKfPfS2_S2_S2_S2_S2_S2_S2_S2_S2_S2_S2_S2_S2_S2_S2_S2_S2_S2_S2_iS3_S3_S3_S3_S3_S3_iiiS2_S2_S3_S3_S3_S3_S3_S2_S2_S2_iS2_S2_S2_S2_S2_S2_S2_S2_S2_S2_S2_S2_S2_S2_S2_S2_S2_S2_S2_S2_S2_iS2_S2_S2_S2_S2_S2_S2_iE12s_dummyy_loc;
	add.s32 	%r178, %r177, %r174;
	st.shared.f32 	[%r178], %f256;
	ld.global.nc.f32 	%f257, [%rd183+8];
	mov.u32 	%r179, _ZZ32crust_mantle_impl_kernel_adjointiPKiS0_S0_iifiPKfPfS2_S2_S2_S2_S2_S2_S2_S2_S2_S2_S2_S2_S2_S2_S2_S2_S2_S2_S2_iS3_S3_S3_S3_S3_S3_iiiS2_S2_S3_S3_S3_S3_S3_S2_S2_S2_iS2_S2_S2_S2_S2_S2_S2_S2_S2_S2_S2_S2_S2_S2_S2_S2_S2_S2_S2_S2_S2_iS2_S2_S2_S2_S2_S2_S2_iE12s_dummyz_loc;
	add.s32 	%r180, %r179, %r174;
	st.shared.f32 	[%r180], %f257;
$L__BB0_4:
	setp.gt.u32 	%p6, %r2, 24;
	@%p6 bra 	$L__BB0_6;
	ld.param.u64 	%rd419, [_Z32crust_mantle_impl_kernel_adjointiPKiS0_S0_iifiPKfPfS2_S2_S2_S2_S2_S2_S2_S2_S2_S2_S2_S2_S2_S2_S2_S2_S2_S2_S2_iS3_S3_S3_S3_S3_S3_iiiS2_S2_S3_S3_S3_S3_S3_S2_S2_S2_iS2_S2_S2_S2_S2_S2_S2_S2_S2_S2_S2_S2_S2_S2_S2_S2_S2_S2_S2_S2_S2_iS2_S2_S2_S2_S2_S2_S2_i_param_20];
	ld.param.u64 	%rd418, [_Z32crust_mantle_impl_kernel_adjointiPKiS0_S0_iifiPKfPfS2_S2_S2_S2_S2_S2_S2_S2_S2_S2_S2_S2_S2_S2_S2_S2_S2_S2_S2_iS3_S3_S3_S3_S3_S3_iiiS2_S2_S3_S3_S3_S3_S3_S2_S2_S2_iS2_S2_S2_S2_S2_S2_S2_S2_S2_S2_S2_S2_S2_S2_S2_S2_S2_S2_S2_S2_S2_iS2_S2_S2_S2_S2_S2_S2_i_param_19];
	cvta.to.global.u64 	%rd184, %rd418;
	mul.wide.u32 	%rd185, %r2, 4;
	add.s64 	%rd186, %rd184, %rd185;
	ld.global.nc.f32 	%f258, [%rd186];
	shl.b32 	%r181, %r2, 2;
	mov.u32 	%r182, _ZZ32crust_mantle_impl_kernel_adjointiPKiS0_S0_iifiPKfPfS2_S2_S2_S2_S2_S2_S2_S2_S2_S2_S2_S2_S2_S2_S2_S2_S2_S2_S2_iS3_S3_S3_S3_S3_S3_iiiS2_S2_S3_S3_S3_S3_S3_S2_S2_S2_iS2_S2_S2_S2_S2_S2_S2_S2_S2_S2_S2_S2_S2_S2_S2_S2_S2_S2_S2_S2_S2_iS2_S2_S2_S2_S2_S2_S2_iE12sh_hprime_xx;
	add.s32 	%r183, %r182, %r181;
	st.shared.f32 	[%r183], %f258;
	cvta.to.global.u64 	%rd187, %rd419;
	add.s64 	%rd188, %rd187, %rd185;
	ld.global.nc.f32 	%f259, [%rd188];
	mov.u32 	%r184, _ZZ32crust_mantle_impl_kernel_adjointiPKiS0_S0_iifiPKfPfS2_S2_S2_S2_S2_S2_S2_S2_S2_S2_S2_S2_S2_S2_S2_S2_S2_S2_S2_iS3_S3_S3_S3_S3_S3_iiiS2_S2_S3_S3_S3_S3_S3_S2_S2_S2_iS2_S2_S2_S2_S2_S2_S2_S2_S2_S2_S2_S2_S2_S2_S2_S2_S2_S2_S2_S2_S2_iS2_S2_S2_S2_S2_S2_S2_iE16sh_hprimewgll_xx;
	add.s32 	%r185, %r184, %r181;
	st.shared.f32 	[%r185], %f259;
$L__BB0_6:
	bar.sync 	0;
	@%p4 bra 	$L__BB0_106;
	ld.param.u32 	%r523, [_Z32crust_mantle_impl_kernel_adjointiPKiS0_S0_iifiPKfPfS2_S2_S2_S2_S2_S2_S2_S2_S2_S2_S2_S2_S2_S2_S2_S2_S2_S2_S2_iS3_S3_S3_S3_S3_S3_iiiS2_S2_S3_S3_S3_S3_S3_S2_S2_S2_iS2_S2_S2_S2_S2_S2_S2_S2_S2_S2_S2_S2_S2_S2_S2_S2_S2_S2_S2_S2_S2_iS2_S2_S2_S2_S2_S2_S2_i_param_29];
	ld.param.u64 	%rd417, [_Z32crust_mantle_impl_kernel_adjointiPKiS0_S0_iifiPKfPfS2_S2_S2_S2_S2_S2_S2_S2_S2_S2_S2_S2_S2_S2_S2_S2_S2_S2_S2_iS3_S3_S3_S3_S3_S3_iiiS2_S2_S3_S3_S3_S3_S3_S2_S2_S2_iS2_S2_S2_S2_S2_S2_S2_S2_S2_S2_S2_S2_S2_S2_S2_S2_S2_S2_S2_S2_S2_iS2_S2_S2_S2_S2_S2_S2_i_param_18];
	ld.param.u64 	%rd416, [_Z32crust_mantle_impl_kernel_adjointiPKiS0_S0_iifiPKfPfS2_S2_S2_S2_S2_S2_S2_S2_S2_S2_S2_S2_S2_S2_S2_S2_S2_S2_S2_iS3_S3_S3_S3_S3_S3_iiiS2_S2_S3_S3_S3_S3_S3_S2_S2_S2_iS2_S2_S2_S2_S2_S2_S2_S2_S2_S2_S2_S2_S2_S2_S2_S2_S2_S2_S2_S2_S2_iS2_S2_S2_S2_S2_S2_S2_i_param_17];
	ld.param.u64 	%rd415, [_Z32crust_mantle_impl_kernel_adjointiPKiS0_S0_iifiPKfPfS2_S2_S2_S2_S2_S2_S2_S2_S2_S2_S2_S2_S2_S2_S2_S2_S2_S2_S2_iS3_S3_S3_S3_S3_S3_iiiS2_S2_S3_S3_S3_S3_S3_S2_S2_S2_iS2_S2_S2_S2_S2_S2_S2_S2_S2_S2_S2_S2_S2_S2_S2_S2_S2_S2_S2_S2_S2_iS2_S2_S2_S2_S2_S2_S2_i_param_16];
	ld.param.u64 	%rd414, [_Z32crust_mantle_impl_kernel_adjointiPKiS0_S0_iifiPKfPfS2_S2_S2_S2_S2_S2_S2_S2_S2_S2_S2_S2_S2_S2_S2_S2_S2_S2_S2_iS3_S3_S3_S3_S3_S3_iiiS2_S2_S3_S3_S3_S3_S3_S2_S2_S2_iS2_S2_S2_S2_S2_S2_S2_S2_S2_S2_S2_S2_S2_S2_S2_S2_S2_S2_S2_S2_S2_iS2_S2_S2_S2_S2_S2_S2_i_param_15];
	ld.param.u64 	%rd413, [_Z32crust_mantle_impl_kernel_adjointiPKiS0_S0_iifiPKfPfS2_S2_S2_S2_S2_S2_S2_S2_S2_S2_S2_S2_S2_S2_S2_S2_S2_S2_S2_iS3_S3_S3_S3_S3_S3_iiiS2_S2_S3_S3_S3_S3_S3_S2_S2_S2_iS2_S2_S2_S2_S2_S2_S2_S2_S2_S2_S2_S2_S2_S2_S2_S2_S2_S2_S2_S2_S2_iS2_S2_S2_S2_S2_S2_S2_i_param_14];
	ld.param.u64 	%rd412, [_Z32crust_mantle_impl_kernel_adjointiPKiS0_S0_iifiPKfPfS2_S2_S2_S2_S2_S2_S2_S2_S2_S2_S2_S2_S2_S2_S2_S2_S2_S2_S2_iS3_S3_S3_S3_S3_S3_iiiS2_S2_S3_S3_S3_S3_S3_S2_S2_S2_iS2_S2_S2_S2_S2_S2_S2_S2_S2_S2_S2_S2_S2_S2_S2_S2_S2_S2_S2_S2_S2_iS2_S2_S2_S2_S2_S2_S2_i_param_13];
	ld.param.u64 	%rd411, [_Z32crust_mantle_impl_kernel_adjointiPKiS0_S0_iifiPKfPfS2_S2_S2_S2_S2_S2_S2_S2_S2_S2_S2_S2_S2_S2_S2_S2_S2_S2_S2_iS3_S3_S3_S3_S3_S3_iiiS2_S2_S3_S3_S3_S3_S3_S2_S2_S2_iS2_S2_S2_S2_S2_S2_S2_S2_S2_S2_S2_S2_S2_S2_S2_S2_S2_S2_S2_S2_S2_iS2_S2_S2_S2_S2_S2_S2_i_param_12];
	ld.param.u64 	%rd410, [_Z32crust_mantle_impl_kernel_adjointiPKiS0_S0_iifiPKfPfS2_S2_S2_S2_S2_S2_S2_S2_S2_S2_S2_S2_S2_S2_S2_S2_S2_S2_S2_iS3_S3_S3_S3_S3_S3_iiiS2_S2_S3_S3_S3_S3_S3_S2_S2_S2_iS2_S2_S2_S2_S2_S2_S2_S2_S2_S2_S2_S2_S2_S2_S2_S2_S2_S2_S2_S2_S2_iS2_S2_S2_S2_S2_S2_S2_i_param_11];
	ld.param.u64 	%rd409, [_Z32crust_mantle_impl_kernel_adjointiPKiS0_S0_iifiPKfPfS2_S2_S2_S2_S2_S2_S2_S2_S2_S2_S2_S2_S2_S2_S2_S2_S2_S2_S2_iS3_S3_S3_S3_S3_S3_iiiS2_S2_S3_S3_S3_S3_S3_S2_S2_S2_iS2_S2_S2_S2_S2_S2_S2_S2_S2_S2_S2_S2_S2_S2_S2_S2_S2_S2_S2_S2_S2_iS2_S2_S2_S2_S2_S2_S2_i_param_10];
	mul.lo.s32 	%r186, %r3, 25;
	mul.lo.s32 	%r187, %r4, 5;
	add.s32 	%r188, %r187, %r186;
	add.s32 	%r189, %r5, %r186;
	add.s32 	%r190, %r5, %r187;
	shl.b32 	%r191, %r5, 2;
	mov.u32 	%r192, _ZZ32crust_mantle_impl_kernel_adjointiPKiS0_S0_iifiPKfPfS2_S2_S2_S2_S2_S2_S2_S2_S2_S2_S2_S2_S2_S2_S2_S2_S2_S2_S2_iS3_S3_S3_S3_S3_S3_iiiS2_S2_S3_S3_S3_S3_S3_S2_S2_S2_iS2_S2_S2_S2_S2_S2_S2_S2_S2_S2_S2_S2_S2_S2_S2_S2_S2_S2_S2_S2_S2_iS2_S2_S2_S2_S2_S2_S2_iE12sh_hprime_xx;
	add.s32 	%r193, %r192, %r191;
	ld.shared.f32 	%f262, [%r193];
	shl.b32 	%r194, %r188, 2;
	mov.u32 	%r195, _ZZ32crust_mantle_impl_kernel_adjointiPKiS0_S0_iifiPKfPfS2_S2_S2_S2_S2_S2_S2_S2_S2_S2_S2_S2_S2_S2_S2_S2_S2_S2_S2_iS3_S3_S3_S3_S3_S3_iiiS2_S2_S3_S3_S3_S3_S3_S2_S2_S2_iS2_S2_S2_S2_S2_S2_S2_S2_S2_S2_S2_S2_S2_S2_S2_S2_S2_S2_S2_S2_S2_iS2_S2_S2_S2_S2_S2_S2_iE12s_dummyx_loc;
	add.s32 	%r196, %r195, %r194;
	ld.shared.f32 	%f263, [%r196];
	fma.rn.f32 	%f264, %f262, %f263, 0f00000000;
	mov.u32 	%r197, _ZZ32crust_mantle_impl_kernel_adjointiPKiS0_S0_iifiPKfPfS2_S2_S2_S2_S2_S2_S2_S2_S2_S2_S2_S2_S2_S2_S2_S2_S2_S2_S2_iS3_S3_S3_S3_S3_S3_iiiS2_S2_S3_S3_S3_S3_S3_S2_S2_S2_iS2_S2_S2_S2_S2_S2_S2_S2_S2_S2_S2_S2_S2_S2_S2_S2_S2_S2_S2_S2_S2_iS2_S2_S2_S2_S2_S2_S2_iE12s_dummyy_loc;
	add.s32 	%r198, %r197, %r194;
	ld.shared.f32 	%f265, [%r198];
	fma.rn.f32 	%f266, %f262, %f265, 0f00000000;
	mov.u32 	%r199, _ZZ32crust_mantle_impl_kernel_adjointiPKiS0_S0_iifiPKfPfS2_S2_S2_S2_S2_S2_S2_S2_S2_S2_S2_S2_S2_S2_S2_S2_S2_S2_S2_iS3_S3_S3_S3_S3_S3_iiiS2_S2_S3_S3_S3_S3_S3_S2_S2_S2_iS2_S2_S2_S2_S2_S2_S2_S2_S2_S2_S2_S2_S2_S2_S2_S2_S2_S2_S2_S2_S2_iS2_S2_S2_S2_S2_S2_S2_iE12s_dummyz_loc;
	add.s32 	%r200, %r199, %r194;
	ld.shared.f32 	%f267, [%r200];
	fma.rn.f32 	%f268, %f262, %f267, 0f00000000;
	shl.b32 	%r201, %r4, 2;
	add.s32 	%r202, %r192, %r201;
	ld.shared.f32 	%f269, [%r202];
	shl.b32 	%r203, %r189, 2;
	add.s32 	%r204, %r195, %r203;
	ld.shared.f32 	%f270, [%r204];
	fma.rn.f32 	%f271, %f269, %f270, 0f00000000;
	add.s32 	%r205, %r197, %r203;
	ld.shared.f32 	%f272, [%r205];
	fma.rn.f32 	%f273, %f269, %f272, 0f00000000;
	add.s32 	%r206, %r199, %r203;
	ld.shared.f32 	%f274, [%r206];
	fma.rn.f32 	%f275, %f269, %f274, 0f00000000;
	shl.b32 	%r207, %r3, 2;
	add.s32 	%r208, %r192, %r207;
	ld.shared.f32 	%f276, [%r208];
	shl.b32 	%r209, %r190, 2;
	add.s32 	%r210, %r195, %r209;
	ld.shared.f32 	%f277, [%r210];
	fma.rn.f32 	%f278, %f276, %f277, 0f00000000;
	add.s32 	%r211, %r197, %r209;
	ld.shared.f32 	%f279, [%r211];
	fma.rn.f32 	%f280, %f276, %f279, 0f00000000;
	add.s32 	%r212, %r199, %r209;
	ld.shared.f32 	%f281, [%r212];
	fma.rn.f32 	%f282, %f276, %f281, 0f00000000;
	ld.shared.f32 	%f283, [%r193+20];
	ld.shared.f32 	%f284, [%r196+4];
	fma.rn.f32 	%f285, %f283, %f284, %f264;
	ld.shared.f32 	%f286, [%r198+4];
	fma.rn.f32 	%f287, %f283, %f286, %f266;
	ld.shared.f32 	%f288, [%r200+4];
	fma.rn.f32 	%f289, %f283, %f288, %f268;
	ld.shared.f32 	%f290, [%r202+20];
	ld.shared.f32 	%f291, [%r204+20];
	fma.rn.f32 	%f292, %f290, %f291, %f271;
	ld.shared.f32 	%f293, [%r205+20];
	fma.rn.f32 	%f294, %f290, %f293, %f273;
	ld.shared.f32 	%f295, [%r206+20];
	fma.rn.f32 	%f296, %f290, %f295, %f275;
	ld.shared.f32 	%f297, [%r208+20];
	ld.shared.f32 	%f298, [%r210+100];
	fma.rn.f32 	%f299, %f297, %f298, %f278;
	ld.shared.f32 	%f300, [%r211+100];
	fma.rn.f32 	%f301, %f297, %f300, %f280;
	ld.shared.f32 	%f302, [%r212+100];
	fma.rn.f32 	%f303, %f297, %f302, %f282;
	ld.shared.f32 	%f304, [%r193+40];
	ld.shared.f32 	%f305, [%r196+8];
	fma.rn.f32 	%f306, %f304, %f305, %f285;
	ld.shared.f32 	%f307, [%r198+8];
	fma.rn.f32 	%f308, %f304, %f307, %f287;
	ld.shared.f32 	%f309, [%r200+8];
	fma.rn.f32 	%f310, %f304, %f309, %f289;
	ld.shared.f32 	%f311, [%r202+40];
	ld.shared.f32 	%f312, [%r204+40];
	fma.rn.f32 	%f313, %f311, %f312, %f292;
	ld.shared.f32 	%f314, [%r205+40];
	fma.rn.f32 	%f315, %f311, %f314, %f294;
	ld.shared.f32 	%f316, [%r206+40];
	fma.rn.f32 	%f317, %f311, %f316, %f296;
	ld.shared.f32 	%f318, [%r208+40];
	ld.shared.f32 	%f319, [%r210+200];
	fma.rn.f32 	%f320, %f318, %f319, %f299;
	ld.shared.f32 	%f321, [%r211+200];
	fma.rn.f32 	%f322, %f318, %f321, %f301;
	ld.shared.f32 	%f323, [%r212+200];
	fma.rn.f32 	%f324, %f318, %f323, %f303;
	ld.shared.f32 	%f325, [%r193+60];
	ld.shared.f32 	%f326, [%r196+12];
	fma.rn.f32 	%f327, %f325, %f326, %f306;
	ld.shared.f32 	%f328, [%r198+12];
	fma.rn.f32 	%f329, %f325, %f328, %f308;
	ld.shared.f32 	%f330, [%r200+12];
	fma.rn.f32 	%f331, %f325, %f330, %f310;
	ld.shared.f32 	%f332, [%r202+60];
	ld.shared.f32 	%f333, [%r204+60];
	fma.rn.f32 	%f334, %f332, %f333, %f313;
	ld.shared.f32 	%f335, [%r205+60];
	fma.rn.f32 	%f336, %f332, %f335, %f315;
	ld.shared.f32 	%f337, [%r206+60];
	fma.rn.f32 	%f338, %f332, %f337, %f317;
	ld.shared.f32 	%f339, [%r208+60];
	ld.shared.f32 	%f340, [%r210+300];
	fma.rn.f32 	%f341, %f339, %f340, %f320;
	ld.shared.f32 	%f342, [%r211+300];
	fma.rn.f32 	%f343, %f339, %f342, %f322;
	ld.shared.f32 	%f344, [%r212+300];
	fma.rn.f32 	%f345, %f339, %f344, %f324;
	ld.shared.f32 	%f346, [%r193+80];
	ld.shared.f32 	%f347, [%r196+16];
	fma.rn.f32 	%f348, %f346, %f347, %f327;
	ld.shared.f32 	%f349, [%r198+16];
	fma.rn.f32 	%f350, %f346, %f349, %f329;
	ld.shared.f32 	%f351, [%r200+16];
	fma.rn.f32 	%f352, %f346, %f351, %f331;
	ld.shared.f32 	%f353, [%r202+80];
	ld.shared.f32 	%f354, [%r204+80];
	fma.rn.f32 	%f355, %f353, %f354, %f334;
	ld.shared.f32 	%f356, [%r205+80];
	fma.rn.f32 	%f357, %f353, %f356, %f336;
	ld.shared.f32 	%f358, [%r206+80];
	fma.rn.f32 	%f359, %f353, %f358, %f338;
	ld.shared.f32 	%f360, [%r208+80];
	ld.shared.f32 	%f361, [%r210+400];
	fma.rn.f32 	%f362, %f360, %f361, %f341;
	ld.shared.f32 	%f363, [%r211+400];
	fma.rn.f32 	%f364, %f360, %f363, %f343;
	ld.shared.f32 	%f365, [%r212+400];
	fma.rn.f32 	%f366, %f360, %f365, %f345;
	shl.b32 	%r213, %r536, 7;
	add.s32 	%r11, %r213, %r2;
	cvta.to.global.u64 	%rd189, %rd409;
	mul.wide.s32 	%rd190, %r11, 4;
	add.s64 	%rd191, %rd189, %rd190;
	ld.global.nc.f32 	%f1, [%rd191];
	cvta.to.global.u64 	%rd192, %rd412;
	add.s64 	%rd193, %rd192, %rd190;
	ld.global.nc.f32 	%f2, [%rd193];
	cvta.to.global.u64 	%rd194, %rd415;
	add.s64 	%rd195, %rd194, %rd190;
	ld.global.nc.f32 	%f3, [%rd195];
	cvta.to.global.u64 	%rd196, %rd410;
	add.s64 	%rd197, %rd196, %rd190;
	ld.global.nc.f32 	%f4, [%rd197];
	cvta.to.global.u64 	%rd198, %rd413;
	add.s64 	%rd199, %rd198, %rd190;
	ld.global.nc.f32 	%f5, [%rd199];
	cvta.to.global.u64 	%rd200, %rd416;
	add.s64 	%rd201, %rd200, %rd190;
	ld.global.nc.f32 	%f6, [%rd201];
	cvta.to.global.u64 	%rd202, %rd411;
	add.s64 	%rd203, %rd202, %rd190;
	ld.global.nc.f32 	%f7, [%rd203];
	cvta.to.global.u64 	%rd204, %rd414;
	add.s64 	%rd205, %rd204, %rd190;
	ld.global.nc.f32 	%f8, [%rd205];
	cvta.to.global.u64 	%rd206, %rd417;
	add.s64 	%rd207, %rd206, %rd190;
	ld.global.nc.f32 	%f9, [%rd207];
	mul.f32 	%f367, %f355, %f2;
	fma.rn.f32 	%f368, %f348, %f1, %f367;
	fma.rn.f32 	%f10, %f362, %f3, %f368;
	mul.f32 	%f369, %f355, %f5;
	fma.rn.f32 	%f370, %f348, %f4, %f369;
	fma.rn.f32 	%f371, %f362, %f6, %f370;
	mul.f32 	%f372, %f355, %f8;
	fma.rn.f32 	%f373, %f348, %f7, %f372;
	fma.rn.f32 	%f374, %f362, %f9, %f373;
	mul.f32 	%f375, %f357, %f2;
	fma.rn.f32 	%f376, %f350, %f1, %f375;
	fma.rn.f32 	%f377, %f364, %f3, %f376;
	mul.f32 	%f378, %f357, %f5;
	fma.rn.f32 	%f379, %f350, %f4, %f378;
	fma.rn.f32 	%f11, %f364, %f6, %f379;
	mul.f32 	%f380, %f357, %f8;
	fma.rn.f32 	%f381, %f350, %f7, %f380;
	fma.rn.f32 	%f382, %f364, %f9, %f381;
	mul.f32 	%f383, %f359, %f2;
	fma.rn.f32 	%f384, %f352, %f1, %f383;
	fma.rn.f32 	%f385, %f366, %f3, %f384;
	mul.f32 	%f386, %f359, %f5;
	fma.rn.f32 	%f387, %f352, %f4, %f386;
	fma.rn.f32 	%f388, %f366, %f6, %f387;
	mul.f32 	%f389, %f359, %f8;
	fma.rn.f32 	%f390, %f352, %f7, %f389;
	fma.rn.f32 	%f12, %f366, %f9, %f390;
	add.f32 	%f13, %f377, %f371;
	add.f32 	%f14, %f385, %f374;
	add.f32 	%f15, %f388, %f382;
	setp.eq.s32 	%p8, %r523, 0;
	@%p8 bra 	$L__BB0_11;
	add.f32 	%f391, %f10, %f11;
	add.f32 	%f392, %f391, %f12;
	mul.f32 	%f16, %f392, 0f3EAAAAAB;
	mul.f32 	%f1264, %f15, 0f3F000000;
	mul.f32 	%f1263, %f14, 0f3F000000;
	mul.f32 	%f1262, %f13, 0f3F000000;
	sub.f32 	%f1261, %f11, %f16;
	sub.f32 	%f1260, %f10, %f16;
	setp.ne.s32 	%p9, %r160, 1;
	@%p9 bra 	$L__BB0_10;
	mul.wide.u32 	%rd210, %r2, 4;
	add.s64 	%rd211, %rd21, %rd210;
	st.global.f32 	[%rd211], %f16;
	bra.uni 	$L__BB0_11;
$L__BB0_10:
	mad.lo.s32 	%r214, %r536, -3, %r11;
	mul.wide.s32 	%rd208, %r214, 4;
	add.s64 	%rd209, %rd21, %rd208;
	st.global.f32 	[%rd209], %f16;
$L__BB0_11:
	setp.eq.s32 	%p10, %r157, 0;
	@%p10 bra 	$L__BB0_13;
	mad.lo.s32 	%r215, %r536, -3, %r11;
	mul.wide.s32 	%rd212, %r215, 4;
	add.s64 	%rd213, %rd20, %rd212;
	ld.global.nc.f32 	%f34, [%rd213];
	bra.uni 	$L__BB0_14;
$L__BB0_13:
	mul.wide.s32 	%rd214, %r536, 4;
	add.s64 	%rd215, %rd20, %rd214;
	ld.global.nc.f32 	%f34, [%rd215];
$L__BB0_14:
	ld.param.u32 	%r532, [_Z32crust_mantle_impl_kernel_adjointiPKiS0_S0_iifiPKfPfS2_S2_S2_S2_S2_S2_S2_S2_S2_S2_S2_S2_S2_S2_S2_S2_S2_S2_S2_iS3_S3_S3_S3_S3_S3_iiiS2_S2_S3_S3_S3_S3_S3_S2_S2_S2_iS2_S2_S2_S2_S2_S2_S2_S2_S2_S2_S2_S2_S2_S2_S2_S2_S2_S2_S2_S2_S2_iS2_S2_S2_S2_S2_S2_S2_i_param_49];
	setp.eq.s32 	%p11, %r532, 0;
	@%p11 bra 	$L__BB0_18;
	ld.param.u64 	%rd441, [_Z32crust_mantle_impl_kernel_adjointiPKiS0_S0_iifiPKfPfS2_S2_S2_S2_S2_S2_S2_S2_S2_S2_S2_S2_S2_S2_S2_S2_S2_S2_S2_iS3_S3_S3_S3_S3_S3_iiiS2_S2_S3_S3_S3_S3_S3_S2_S2_S2_iS2_S2_S2_S2_S2_S2_S2_S2_S2_S2_S2_S2_S2_S2_S2_S2_S2_S2_S2_S2_S2_iS2_S2_S2_S2_S2_S2_S2_i_param_64];
	ld.param.u64 	%rd440, [_Z32crust_mantle_impl_kernel_adjointiPKiS0_S0_iifiPKfPfS2_S2_S2_S2_S2_S2_S2_S2_S2_S2_S2_S2_S2_S2_S2_S2_S2_S2_S2_iS3_S3_S3_S3_S3_S3_iiiS2_S2_S3_S3_S3_S3_S3_S2_S2_S2_iS2_S2_S2_S2_S2_S2_S2_S2_S2_S2_S2_S2_S2_S2_S2_S2_S2_S2_S2_S2_S2_iS2_S2_S2_S2_S2_S2_S2_i_param_63];
	ld.param.u64 	%rd439, [_Z32crust_mantle_impl_kernel_adjointiPKiS0_S0_iifiPKfPfS2_S2_S2_S2_S2_S2_S2_S2_S2_S2_S2_S2_S2_S2_S2_S2_S2_S2_S2_iS3_S3_S3_S3_S3_S3_iiiS2_S2_S3_S3_S3_S3_S3_S2_S2_S2_iS2_S2_S2_S2_S2_S2_S2_S2_S2_S2_S2_S2_S2_S2_S2_S2_S2_S2_S2_S2_S2_iS2_S2_S2_S2_S2_S2_S2_i_param_62];
	ld.param.u64 	%rd438, [_Z32crust_mantle_impl_kernel_adjointiPKiS0_S0_iifiPKfPfS2_S2_S2_S2_S2_S2_S2_S2_S2_S2_S2_S2_S2_S2_S2_S2_S2_S2_S2_iS3_S3_S3_S3_S3_S3_iiiS2_S2_S3_S3_S3_S3_S3_S2_S2_S2_iS2_S2_S2_S2_S2_S2_S2_S2_S2_S2_S2_S2_S2_S2_S2_S2_S2_S2_S2_S2_S2_iS2_S2_S2_S2_S2_S2_S2_i_param_61];
	ld.param.u64 	%rd437, [_Z32crust_mantle_impl_kernel_adjointiPKiS0_S0_iifiPKfPfS2_S2_S2_S2_S2_S2_S2_S2_S2_S2_S2_S2_S2_S2_S2_S2_S2_S2_S2_iS3_S3_S3_S3_S3_S3_iiiS2_S2_S3_S3_S3_S3_S3_S2_S2_S2_iS2_S2_S2_S2_S2_S2_S2_S2_S2_S2_S2_S2_S2_S2_S2_S2_S2_S2_S2_S2_S2_iS2_S2_S2_S2_S2_S2_S2_i_param_60];
	ld.param.u64 	%rd436, [_Z32crust_mantle_impl_kernel_adjointiPKiS0_S0_iifiPKfPfS2_S2_S2_S2_S2_S2_S2_S2_S2_S2_S2_S2_S2_S2_S2_S2_S2_S2_S2_iS3_S3_S3_S3_S3_S3_iiiS2_S2_S3_S3_S3_S3_S3_S2_S2_S2_iS2_S2_S2_S2_S2_S2_S2_S2_S2_S2_S2_S2_S2_S2_S2_S2_S2_S2_S2_S2_S2_iS2_S2_S2_S2_S2_S2_S2_i_param_59];
	ld.param.u64 	%rd435, [_Z32crust_mantle_impl_kernel_adjointiPKiS0_S0_iifiPKfPfS2_S2_S2_S2_S2_S2_S2_S2_S2_S2_S2_S2_S2_S2_S2_S2_S2_S2_S2_iS3_S3_S3_S3_S3_S3_iiiS2_S2_S3_S3_S3_S3_S3_S2_S2_S2_iS2_S2_S2_S2_S2_S2_S2_S2_S2_S2_S2_S2_S2_S2_S2_S2_S2_S2_S2_S2_S2_iS2_S2_S2_S2_S2_S2_S2_i_param_58];
	ld.param.u64 	%rd434, [_Z32crust_mantle_impl_kernel_adjointiPKiS0_S0_iifiPKfPfS2_S2_S2_S2_S2_S2_S2_S2_S2_S2_S2_S2_S2_S2_S2_S2_S2_S2_S2_iS3_S3_S3_S3_S3_S3_iiiS2_S2_S3_S3_S3_S3_S3_S2_S2_S2_iS2_S2_S2_S2_S2_S2_S2_S2_S2_S2_S2_S2_S2_S2_S2_S2_S2_S2_S2_S2_S2_iS2_S2_S2_S2_S2_S2_S2_i_param_57];
	ld.param.u64 	%rd433, [_Z32crust_mantle_impl_kernel_adjointiPKiS0_S0_iifiPKfPfS2_S2_S2_S2_S2_S2_S2_S2_S2_S2_S2_S2_S2_S2_S2_S2_S2_S2_S2_iS3_S3_S3_S3_S3_S3_iiiS2_S2_S3_S3_S3_S3_S3_S2_S2_S2_iS2_S2_S2_S2_S2_S2_S2_S2_S2_S2_S2_S2_S2_S2_S2_S2_S2_S2_S2_S2_S2_iS2_S2_S2_S2_S2_S2_S2_i_param_56];
	ld.param.u64 	%rd432, [_Z32crust_mantle_impl_kernel_adjointiPKiS0_S0_iifiPKfPfS2_S2_S2_S2_S2_S2_S2_S2_S2_S2_S2_S2_S2_S2_S2_S2_S2_S2_S2_iS3_S3_S3_S3_S3_S3_iiiS2_S2_S3_S3_S3_S3_S3_S2_S2_S2_iS2_S2_S2_S2_S2_S2_S2_S2_S2_S2_S2_S2_S2_S2_S2_S2_S2_S2_S2_S2_S2_iS2_S2_S2_S2_S2_S2_S2_i_param_55];
	ld.param.u64 	%rd431, [_Z32crust_mantle_impl_kernel_adjointiPKiS0_S0_iifiPKfPfS2_S2_S2_S2_S2_S2_S2_S2_S2_S2_S2_S2_S2_S2_S2_S2_S2_S2_S2_iS3_S3_S3_S3_S3_S3_iiiS2_S2_S3_S3_S3_S3_S3_S2_S2_S2_iS2_S2_S2_S2_S2_S2_S2_S2_S2_S2_S2_S2_S2_S2_S2_S2_S2_S2_S2_S2_S2_iS2_S2_S2_S2_S2_S2_S2_i_param_54];
	ld.param.u64 	%rd430, [_Z32crust_mantle_impl_kernel_adjointiPKiS0_S0_iifiPKfPfS2_S2_S2_S2_S2_S2_S2_S2_S2_S2_S2_S2_S2_S2_S2_S2_S2_S2_S2_iS3_S3_S3_S3_S3_S3_iiiS2_S2_S3_S3_S3_S3_S3_S2_S2_S2_iS2_S2_S2_S2_S2_S2_S2_S2_S2_S2_S2_S2_S2_S2_S2_S2_S2_S2_S2_S2_S2_iS2_S2_S2_S2_S2_S2_S2_i_param_53];
	ld.param.u64 	%rd429, [_Z32crust_mantle_impl_kernel_adjointiPKiS0_S0_iifiPKfPfS2_S2_S2_S2_S2_S2_S2_S2_S2_S2_S2_S2_S2_S2_S2_S2_S2_S2_S2_iS3_S3_S3_S3_S3_S3_iiiS2_S2_S3_S3_S3_S3_S3_S2_S2_S2_iS2_S2_S2_S2_S2_S2_S2_S2_S2_S2_S2_S2_S2_S2_S2_S2_S2_S2_S2_S2_S2_iS2_S2_S2_S2_S2_S2_S2_i_param_52];
	ld.param.u64 	%rd428, [_Z32crust_mantle_impl_kernel_adjointiPKiS0_S0_iifiPKfPfS2_S2_S2_S2_S2_S2_S2_S2_S2_S2_S2_S2_S2_S2_S2_S2_S2_S2_S2_iS3_S3_S3_S3_S3_S3_iiiS2_S2_S3_S3_S3_S3_S3_S2_S2_S2_iS2_S2_S2_S2_S2_S2_S2_S2_S2_S2_S2_S2_S2_S2_S2_S2_S2_S2_S2_S2_S2_iS2_S2_S2_S2_S2_S2_S2_i_param_51];
	ld.param.u64 	%rd427, [_Z32crust_mantle_impl_kernel_adjointiPKiS0_S0_iifiPKfPfS2_S2_S2_S2_S2_S2_S2_S2_S2_S2_S2_S2_S2_S2_S2_S2_S2_S2_S2_iS3_S3_S3_S3_S3_S3_iiiS2_S2_S3_S3_S3_S3_S3_S2_S2_S2_iS2_S2_S2_S2_S2_S2_S2_S2_S2_S2_S2_S2_S2_S2_S2_S2_S2_S2_S2_S2_S2_iS2_S2_S2_S2_S2_S2_S2_i_param_50];
	ld.param.u32 	%r525, [_Z32crust_mantle_impl_kernel_adjointiPKiS0_S0_iifiPKfPfS2_S2_S2_S2_S2_S2_S2_S2_S2_S2_S2_S2_S2_S2_S2_S2_S2_S2_S2_iS3_S3_S3_S3_S3_S3_iiiS2_S2_S3_S3_S3_S3_S3_S2_S2_S2_iS2_S2_S2_S2_S2_S2_S2_S2_S2_S2_S2_S2_S2_S2_S2_S2_S2_S2_S2_S2_S2_iS2_S2_S2_S2_S2_S2_S2_i_param_36];
	cvta.to.global.u64 	%rd216, %rd427;
	add.s64 	%rd218, %rd216, %rd190;
	ld.global.nc.f32 	%f1266, [%rd218];
	cvta.to.global.u64 	%rd219, %rd428;
	add.s64 	%rd220, %rd219, %rd190;
	ld.global.nc.f32 	%f1267, [%rd220];
	cvta.to.global.u64 	%rd221, %rd429;
	add.s64 	%rd222, %rd221, %rd190;
	ld.global.nc.f32 	%f1268, [%rd222];
	cvta.to.global.u64 	%rd223, %rd430;
	add.s64 	%rd224, %rd223, %rd190;
	ld.global.nc.f32 	%f38, [%rd224];
	cvta.to.global.u64 	%rd225, %rd431;
	add.s64 	%rd226, %rd225, %rd190;
	ld.global.nc.f32 	%f39, [%rd226];
	cvta.to.global.u64 	%rd227, %rd432;
	add.s64 	%rd228, %rd227, %rd190;
	ld.global.nc.f32 	%f40, [%rd228];
	cvta.to.global.u64 	%rd229, %rd433;
	add.s64 	%rd230, %rd229, %rd190;
	ld.global.nc.f32 	%f1269, [%rd230];
	cvta.to.global.u64 	%rd231, %rd434;
	add.s64 	%rd232, %rd231, %rd190;
	ld.global.nc.f32 	%f1270, [%rd232];
	cvta.to.global.u64 	%rd233, %rd435;
	add.s64 	%rd234, %rd233, %rd190;
	ld.global.nc.f32 	%f43, [%rd234];
	cvta.to.global.u64 	%rd235, %rd436;
	add.s64 	%rd236, %rd235, %rd190;
	ld.global.nc.f32 	%f44, [%rd236];
	cvta.to.global.u64 	%rd237, %rd437;
	add.s64 	%rd238, %rd237, %rd190;
	ld.global.nc.f32 	%f45, [%rd238];
	cvta.to.global.u64 	%rd239, %rd438;
	add.s64 	%rd240, %rd239, %rd190;
	ld.global.nc.f32 	%f1271, [%rd240];
	cvta.to.global.u64 	%rd241, %rd439;
	add.s64 	%rd242, %rd241, %rd190;
	ld.global.nc.f32 	%f47, [%rd242];
	cvta.to.global.u64 	%rd243, %rd440;
	add.s64 	%rd244, %rd243, %rd190;
	ld.global.nc.f32 	%f48, [%rd244];
	cvta.to.global.u64 	%rd245, %rd441;
	add.s64 	%rd246, %rd245, %rd190;
	ld.global.nc.f32 	%f49, [%rd246];
	add.s64 	%rd247, %rd19, %rd190;
	ld.global.nc.f32 	%f1272, [%rd247];
	cvta.to.global.u64 	%rd248, %rd143;
	add.s64 	%rd249, %rd248, %rd190;
	ld.global.nc.f32 	%f51, [%rd249];
	cvta.to.global.u64 	%rd250, %rd144;
	add.s64 	%rd251, %rd250, %rd190;
	ld.global.nc.f32 	%f52, [%rd251];
	cvta.to.global.u64 	%rd252, %rd145;
	add.s64 	%rd253, %rd252, %rd190;
	ld.global.nc.f32 	%f1273, [%rd253];
	cvta.to.global.u64 	%rd254, %rd146;
	add.s64 	%rd255, %rd254, %rd190;
	ld.global.nc.f32 	%f54, [%rd255];
	cvta.to.global.u64 	%rd256, %rd147;
	add.s64 	%rd257, %rd256, %rd190;
	ld.global.nc.f32 	%f1274, [%rd257];
	setp.eq.s32 	%p12, %r525, 0;
	@%p12 bra 	$L__BB0_17;
	add.f32 	%f393, %f34, 0fBF800000;
	mul.f32 	%f394, %f393, %f1272;
	fma.rn.f32 	%f1266, %f394, 0f3FAAAAAB, %f1266;
	mul.f32 	%f395, %f394, 0f3F2AAAAB;
	sub.f32 	%f1267, %f1267, %f395;
	sub.f32 	%f1268, %f1268, %f395;
	fma.rn.f32 	%f1269, %f394, 0f3FAAAAAB, %f1269;
	sub.f32 	%f1270, %f1270, %f395;
	fma.rn.f32 	%f1271, %f394, 0f3FAAAAAB, %f1271;
	add.f32 	%f1272, %f1272, %f394;
	add.f32 	%f1273, %f394, %f1273;
	add.f32 	%f1274, %f394, %f1274;
$L__BB0_17:
	mul.f32 	%f396, %f10, %f1266;
	fma.rn.f32 	%f397, %f13, %f40, %f396;
	fma.rn.f32 	%f398, %f11, %f1267, %f397;
	fma.rn.f32 	%f399, %f14, %f39, %f398;
	fma.rn.f32 	%f400, %f15, %f38, %f399;
	fma.rn.f32 	%f1283, %f12, %f1268, %f400;
	mul.f32 	%f401, %f10, %f1267;
	fma.rn.f32 	%f402, %f13, %f45, %f401;
	fma.rn.f32 	%f403, %f11, %f1269, %f402;
	fma.rn.f32 	%f404, %f14, %f44, %f403;
	fma.rn.f32 	%f405, %f15, %f43, %f404;
	fma.rn.f32 	%f1286, %f12, %f1270, %f405;
	mul.f32 	%f406, %f10, %f1268;
	fma.rn.f32 	%f407, %f13, %f49, %f406;
	fma.rn.f32 	%f408, %f11, %f1270, %f407;
	fma.rn.f32 	%f409, %f14, %f48, %f408;
	fma.rn.f32 	%f410, %f15, %f47, %f409;
	fma.rn.f32 	%f1288, %f12, %f1271, %f410;
	mul.f32 	%f411, %f13, %f1274;
	fma.rn.f32 	%f412, %f10, %f40, %f411;
	fma.rn.f32 	%f413, %f11, %f45, %f412;
	fma.rn.f32 	%f414, %f14, %f54, %f413;
	fma.rn.f32 	%f415, %f15, %f52, %f414;
	fma.rn.f32 	%f1284, %f12, %f49, %f415;
	mul.f32 	%f416, %f13, %f54;
	fma.rn.f32 	%f417, %f10, %f39, %f416;
	fma.rn.f32 	%f418, %f11, %f44, %f417;
	fma.rn.f32 	%f419, %f14, %f1273, %f418;
	fma.rn.f32 	%f420, %f15, %f51, %f419;
	fma.rn.f32 	%f1285, %f12, %f48, %f420;
	mul.f32 	%f421, %f13, %f52;
	fma.rn.f32 	%f422, %f10, %f38, %f421;
	fma.rn.f32 	%f423, %f11, %f43, %f422;
	fma.rn.f32 	%f424, %f14, %f51, %f423;
	fma.rn.f32 	%f425, %f15, %f1272, %f424;
	fma.rn.f32 	%f1287, %f12, %f47, %f425;
	bra.uni 	$L__BB0_85;
$L__BB0_18:
	ld.param.u64 	%rd406, [_Z32crust_mantle_impl_kernel_adjointiPKiS0_S0_iifiPKfPfS2_S2_S2_S2_S2_S2_S2_S2_S2_S2_S2_S2_S2_S2_S2_S2_S2_S2_S2_iS3_S3_S3_S3_S3_S3_iiiS2_S2_S3_S3_S3_S3_S3_S2_S2_S2_iS2_S2_S2_S2_S2_S2_S2_S2_S2_S2_S2_S2_S2_S2_S2_S2_S2_S2_S2_S2_S2_iS2_S2_S2_S2_S2_S2_S2_i_param_2];
	cvta.to.global.u64 	%rd258, %rd406;
	mul.wide.s32 	%rd259, %r536, 4;
	add.s64 	%rd260, %rd258, %rd259;
	ld.global.u32 	%r216, [%rd260];
	setp.ne.s32 	%p13, %r216, 0;
	@%p13 bra 	$L__BB0_20;
	ld.param.u32 	%r527, [_Z32crust_mantle_impl_kernel_adjointiPKiS0_S0_iifiPKfPfS2_S2_S2_S2_S2_S2_S2_S2_S2_S2_S2_S2_S2_S2_S2_S2_S2_S2_S2_iS3_S3_S3_S3_S3_S3_iiiS2_S2_S3_S3_S3_S3_S3_S2_S2_S2_iS2_S2_S2_S2_S2_S2_S2_S2_S2_S2_S2_S2_S2_S2_S2_S2_S2_S2_S2_S2_S2_iS2_S2_S2_S2_S2_S2_S2_i_param_36];
	add.s64 	%rd338, %rd18, %rd190;
	ld.global.nc.f32 	%f811, [%rd338];
	add.s64 	%rd339, %rd17, %rd190;
	ld.global.nc.f32 	%f812, [%rd339];
	setp.eq.s32 	%p83, %r527, 0;
	mul.f32 	%f813, %f34, %f812;
	selp.f32 	%f814, %f812, %f813, %p83;
	fma.rn.f32 	%f815, %f814, 0f3FAAAAAB, %f811;
	add.f32 	%f816, %f814, %f814;
	sub.f32 	%f817, %f815, %f816;
	add.f32 	%f818, %f11, %f12;
	mul.f32 	%f819, %f818, %f817;
	fma.rn.f32 	%f1283, %f10, %f815, %f819;
	add.f32 	%f820, %f10, %f12;
	mul.f32 	%f821, %f820, %f817;
	fma.rn.f32 	%f1286, %f11, %f815, %f821;
	add.f32 	%f822, %f10, %f11;
	mul.f32 	%f823, %f822, %f817;
	fma.rn.f32 	%f1288, %f12, %f815, %f823;
	mul.f32 	%f1284, %f13, %f814;
	mul.f32 	%f1285, %f14, %f814;
	mul.f32 	%f1287, %f15, %f814;
	bra.uni 	$L__BB0_85;
$L__BB0_20:
	ld.param.u32 	%r526, [_Z32crust_mantle_impl_kernel_adjointiPKiS0_S0_iifiPKfPfS2_S2_S2_S2_S2_S2_S2_S2_S2_S2_S2_S2_S2_S2_S2_S2_S2_S2_S2_iS3_S3_S3_S3_S3_S3_iiiS2_S2_S3_S3_S3_S3_S3_S2_S2_S2_iS2_S2_S2_S2_S2_S2_S2_S2_S2_S2_S2_S2_S2_S2_S2_S2_S2_S2_S2_S2_S2_iS2_S2_S2_S2_S2_S2_S2_i_param_36];
	ld.param.u64 	%rd425, [_Z32crust_mantle_impl_kernel_adjointiPKiS0_S0_iifiPKfPfS2_S2_S2_S2_S2_S2_S2_S2_S2_S2_S2_S2_S2_S2_S2_S2_S2_S2_S2_iS3_S3_S3_S3_S3_S3_iiiS2_S2_S3_S3_S3_S3_S3_S2_S2_S2_iS2_S2_S2_S2_S2_S2_S2_S2_S2_S2_S2_S2_S2_S2_S2_S2_S2_S2_S2_S2_S2_iS2_S2_S2_S2_S2_S2_S2_i_param_28];
	ld.param.u64 	%rd424, [_Z32crust_mantle_impl_kernel_adjointiPKiS0_S0_iifiPKfPfS2_S2_S2_S2_S2_S2_S2_S2_S2_S2_S2_S2_S2_S2_S2_S2_S2_S2_S2_iS3_S3_S3_S3_S3_S3_iiiS2_S2_S3_S3_S3_S3_S3_S2_S2_S2_iS2_S2_S2_S2_S2_S2_S2_S2_S2_S2_S2_S2_S2_S2_S2_S2_S2_S2_S2_S2_S2_iS2_S2_S2_S2_S2_S2_S2_i_param_27];
	ld.param.u64 	%rd423, [_Z32crust_mantle_impl_kernel_adjointiPKiS0_S0_iifiPKfPfS2_S2_S2_S2_S2_S2_S2_S2_S2_S2_S2_S2_S2_S2_S2_S2_S2_S2_S2_iS3_S3_S3_S3_S3_S3_iiiS2_S2_S3_S3_S3_S3_S3_S2_S2_S2_iS2_S2_S2_S2_S2_S2_S2_S2_S2_S2_S2_S2_S2_S2_S2_S2_S2_S2_S2_S2_S2_iS2_S2_S2_S2_S2_S2_S2_i_param_26];
	add.s64 	%rd262, %rd18, %rd190;
	ld.global.nc.f32 	%f426, [%rd262];
	add.s64 	%rd263, %rd17, %rd190;
	ld.global.nc.f32 	%f427, [%rd263];
	cvta.to.global.u64 	%rd264, %rd423;
	add.s64 	%rd265, %rd264, %rd190;
	ld.global.nc.f32 	%f428, [%rd265];
	cvta.to.global.u64 	%rd266, %rd424;
	add.s64 	%rd267, %rd266, %rd190;
	ld.global.nc.f32 	%f429, [%rd267];
	setp.eq.s32 	%p14, %r526, 0;
	mul.f32 	%f430, %f34, %f427;
	mul.f32 	%f431, %f34, %f429;
	selp.f32 	%f86, %f427, %f430, %p14;
	selp.f32 	%f87, %f429, %f431, %p14;
	fma.rn.f32 	%f88, %f86, 0f3FAAAAAB, %f426;
	fma.rn.f32 	%f89, %f87, 0f3FAAAAAB, %f428;
	cvta.to.global.u64 	%rd268, %rd425;
	add.s64 	%rd269, %rd268, %rd190;
	ld.global.nc.f32 	%f90, [%rd269];
	mul.wide.s32 	%rd270, %r535, 4;
	add.s64 	%rd271, %rd16, %rd270;
	ld.global.nc.f32 	%f91, [%rd271];
	add.s64 	%rd272, %rd15, %rd270;
	ld.global.nc.f32 	%f92, [%rd272];
	mul.f32 	%f432, %f91, 0f3F22F983;
	cvt.rni.s32.f32 	%r540, %f432;
	cvt.rn.f32.s32 	%f433, %r540;
	fma.rn.f32 	%f434, %f433, 0fBFC90FDA, %f91;
	fma.rn.f32 	%f435, %f433, 0fB3A22168, %f434;
	fma.rn.f32 	%f1275, %f433, 0fA7C234C5, %f435;
	abs.f32 	%f94, %f91;
	setp.ltu.f32 	%p15, %f94, 0f47CE4780;
	@%p15 bra 	$L__BB0_28;
	setp.neu.f32 	%p16, %f94, 0f7F800000;
	@%p16 bra 	$L__BB0_23;
	mov.f32 	%f438, 0f00000000;
	mul.rn.f32 	%f1275, %f91, %f438;
	mov.b32 	%r540, 0;
	bra.uni 	$L__BB0_28;
$L__BB0_23:
	mov.b32 	%r13, %f91;
	shl.b32 	%r218, %r13, 8;
	or.b32  	%r14, %r218, -2147483648;
	mov.b64 	%rd444, 0;
	mov.b32 	%r537, 0;
	mov.u64 	%rd442, __cudart_i2opi_f;
	mov.u64 	%rd443, %rd22;
$L__BB0_24:
	.pragma "nounroll";
	ld.global.nc.u32 	%r219, [%rd442];
	mad.wide.u32 	%rd275, %r219, %r14, %rd444;
	shr.u64 	%rd444, %rd275, 32;
	st.local.u32 	[%rd443], %rd275;
	add.s32 	%r537, %r537, 1;
	add.s64 	%rd443, %rd443, 4;
	add.s64 	%rd442, %rd442, 4;
	setp.ne.s32 	%p17, %r537, 6;
	@%p17 bra 	$L__BB0_24;
	shr.u32 	%r220, %r13, 23;
	st.local.u32 	[%rd22+24], %rd444;
	and.b32  	%r17, %r220, 31;
	and.b32  	%r221, %r220, 224;
	add.s32 	%r222, %r221, -128;
	shr.u32 	%r223, %r222, 5;
	mul.wide.u32 	%rd276, %r223, 4;
	sub.s64 	%rd29, %rd22, %rd276;
	ld.local.u32 	%r538, [%rd29+24];
	ld.local.u32 	%r539, [%rd29+20];
	setp.eq.s32 	%p18, %r17, 0;
	@%p18 bra 	$L__BB0_27;
	shf.l.wrap.b32 	%r538, %r539, %r538, %r17;
	ld.local.u32 	%r224, [%rd29+16];
	shf.l.wrap.b32 	%r539, %r224, %r539, %r17;
$L__BB0_27:
	shr.u32 	%r225, %r538, 30;
	shf.l.wrap.b32 	%r226, %r539, %r538, 2;
	shl.b32 	%r227, %r539, 2;
	shr.u32 	%r228, %r226, 31;
	add.s32 	%r229, %r228, %r225;
	neg.s32 	%r230, %r229;
	setp.lt.s32 	%p19, %r13, 0;
	selp.b32 	%r540, %r230, %r229, %p19;
	xor.b32  	%r231, %r226, %r13;
	shr.s32 	%r232, %r226, 31;
	xor.b32  	%r233, %r232, %r226;
	xor.b32  	%r234, %r232, %r227;
	cvt.u64.u32 	%rd277, %r233;
	shl.b64 	%rd278, %rd277, 32;
	cvt.u64.u32 	%rd279, %r234;
	or.b64  	%rd280, %rd278, %rd279;
	cvt.rn.f64.s64 	%fd1, %rd280;
	mul.f64 	%fd2, %fd1, 0d3BF921FB54442D19;
	cvt.rn.f32.f64 	%f436, %fd2;
	neg.f32 	%f437, %f436;
	setp.lt.s32 	%p20, %r231, 0;
	selp.f32 	%f1275, %f437, %f436, %p20;
$L__BB0_28:
	mul.f32 	%f439, %f92, 0f3F22F983;
	cvt.rni.s32.f32 	%r544, %f439;
	cvt.rn.f32.s32 	%f440, %r544;
	fma.rn.f32 	%f441, %f440, 0fBFC90FDA, %f92;
	fma.rn.f32 	%f442, %f440, 0fB3A22168, %f441;
	fma.rn.f32 	%f1276, %f440, 0fA7C234C5, %f442;
	abs.f32 	%f99, %f92;
	setp.ltu.f32 	%p21, %f99, 0f47CE4780;
	@%p21 bra 	$L__BB0_36;
	setp.neu.f32 	%p22, %f99, 0f7F800000;
	@%p22 bra 	$L__BB0_31;
	mov.f32 	%f445, 0f00000000;
	mul.rn.f32 	%f1276, %f92, %f445;
	mov.b32 	%r544, 0;
	bra.uni 	$L__BB0_36;
$L__BB0_31:
	mov.b32 	%r27, %f92;
	shl.b32 	%r237, %r27, 8;
	or.b32  	%r28, %r237, -2147483648;
	mov.b64 	%rd447, 0;
	mov.b32 	%r541, 0;
	mov.u64 	%rd445, __cudart_i2opi_f;
	mov.u64 	%rd446, %rd22;
$L__BB0_32:
	.pragma "nounroll";
	ld.global.nc.u32 	%r238, [%rd445];
	mad.wide.u32 	%rd283, %r238, %r28, %rd447;
	shr.u64 	%rd447, %rd283, 32;
	st.local.u32 	[%rd446], %rd283;
	add.s32 	%r541, %r541, 1;
	add.s64 	%rd446, %rd446, 4;
	add.s64 	%rd445, %rd445, 4;
	setp.ne.s32 	%p23, %r541, 6;
	@%p23 bra 	$L__BB0_32;
	shr.u32 	%r239, %r27, 23;
	st.local.u32 	[%rd22+24], %rd447;
	and.b32  	%r31, %r239, 31;
	and.b32  	%r240, %r239, 224;
	add.s32 	%r241, %r240, -128;
	shr.u32 	%r242, %r241, 5;
	mul.wide.u32 	%rd284, %r242, 4;
	sub.s64 	%rd36, %rd22, %rd284;
	ld.local.u32 	%r542, [%rd36+24];
	ld.local.u32 	%r543, [%rd36+20];
	setp.eq.s32 	%p24, %r31, 0;
	@%p24 bra 	$L__BB0_35;
	shf.l.wrap.b32 	%r542, %r543, %r542, %r31;
	ld.local.u32 	%r243, [%rd36+16];
	shf.l.wrap.b32 	%r543, %r243, %r543, %r31;
$L__BB0_35:
	shr.u32 	%r244, %r542, 30;
	shf.l.wrap.b32 	%r245, %r543, %r542, 2;
	shl.b32 	%r246, %r543, 2;
	shr.u32 	%r247, %r245, 31;
	add.s32 	%r248, %r247, %r244;
	neg.s32 	%r249, %r248;
	setp.lt.s32 	%p25, %r27, 0;
	selp.b32 	%r544, %r249, %r248, %p25;
	xor.b32  	%r250, %r245, %r27;
	shr.s32 	%r251, %r245, 31;
	xor.b32  	%r252, %r251, %r245;
	xor.b32  	%r253, %r251, %r246;
	cvt.u64.u32 	%rd285, %r252;
	shl.b64 	%rd286, %rd285, 32;
	cvt.u64.u32 	%rd287, %r253;
	or.b64  	%rd288, %rd286, %rd287;
	cvt.rn.f64.s64 	%fd3, %rd288;
	mul.f64 	%fd4, %fd3, 0d3BF921FB54442D19;
	cvt.rn.f32.f64 	%f443, %fd4;
	neg.f32 	%f444, %f443;
	setp.lt.s32 	%p26, %r250, 0;
	selp.f32 	%f1276, %f444, %f443, %p26;
$L__BB0_36:
	add.f32 	%f103, %f91, %f91;
	mul.f32 	%f446, %f103, 0f3F22F983;
	cvt.rni.s32.f32 	%r548, %f446;
	cvt.rn.f32.s32 	%f447, %r548;
	fma.rn.f32 	%f448, %f447, 0fBFC90FDA, %f103;
	fma.rn.f32 	%f449, %f447, 0fB3A22168, %f448;
	fma.rn.f32 	%f1277, %f447, 0fA7C234C5, %f449;
	abs.f32 	%f105, %f103;
	setp.ltu.f32 	%p27, %f105, 0f47CE4780;
	@%p27 bra 	$L__BB0_44;
	setp.neu.f32 	%p28, %f105, 0f7F800000;
	@%p28 bra 	$L__BB0_39;
	mov.f32 	%f452, 0f00000000;
	mul.rn.f32 	%f1277, %f103, %f452;
	mov.b32 	%r548, 0;
	bra.uni 	$L__BB0_44;
$L__BB0_39:
	mov.b32 	%r41, %f103;
	shl.b32 	%r256, %r41, 8;
	or.b32  	%r42, %r256, -2147483648;
	mov.b64 	%rd450, 0;
	mov.b32 	%r545, 0;
	mov.u64 	%rd448, __cudart_i2opi_f;
	mov.u64 	%rd449, %rd22;
$L__BB0_40:
	.pragma "nounroll";
	ld.global.nc.u32 	%r257, [%rd448];
	mad.wide.u32 	%rd291, %r257, %r42, %rd450;
	shr.u64 	%rd450, %rd291, 32;
	st.local.u32 	[%rd449], %rd291;
	add.s32 	%r545, %r545, 1;
	add.s64 	%rd449, %rd449, 4;
	add.s64 	%rd448, %rd448, 4;
	setp.ne.s32 	%p29, %r545, 6;
	@%p29 bra 	$L__BB0_40;
	shr.u32 	%r258, %r41, 23;
	st.local.u32 	[%rd22+24], %rd450;
	and.b32  	%r45, %r258, 31;
	and.b32  	%r259, %r258, 224;
	add.s32 	%r260, %r259, -128;
	shr.u32 	%r261, %r260, 5;
	mul.wide.u32 	%rd292, %r261, 4;
	sub.s64 	%rd43, %rd22, %rd292;
	ld.local.u32 	%r546, [%rd43+24];
	ld.local.u32 	%r547, [%rd43+20];
	setp.eq.s32 	%p30, %r45, 0;
	@%p30 bra 	$L__BB0_43;
	shf.l.wrap.b32 	%r546, %r547, %r546, %r45;
	ld.local.u32 	%r262, [%rd43+16];
	shf.l.wrap.b32 	%r547, %r262, %r547, %r45;
$L__BB0_43:
	shr.u32 	%r263, %r546, 30;
	shf.l.wrap.b32 	%r264, %r547, %r546, 2;
	shl.b32 	%r265, %r547, 2;
	shr.u32 	%r266, %r264, 31;
	add.s32 	%r267, %r266, %r263;
	neg.s32 	%r268, %r267;
	setp.lt.s32 	%p31, %r41, 0;
	selp.b32 	%r548, %r268, %r267, %p31;
	xor.b32  	%r269, %r264, %r41;
	shr.s32 	%r270, %r264, 31;
	xor.b32  	%r271, %r270, %r264;
	xor.b32  	%r272, %r270, %r265;
	cvt.u64.u32 	%rd293, %r271;
	shl.b64 	%rd294, %rd293, 32;
	cvt.u64.u32 	%rd295, %r272;
	or.b64  	%rd296, %rd294, %rd295;
	cvt.rn.f64.s64 	%fd5, %rd296;
	mul.f64 	%fd6, %fd5, 0d3BF921FB54442D19;
	cvt.rn.f32.f64 	%f450, %fd6;
	neg.f32 	%f451, %f450;
	setp.lt.s32 	%p32, %r269, 0;
	selp.f32 	%f1277, %f451, %f450, %p32;
$L__BB0_44:
	mul.f32 	%f453, %f1277, %f1277;
	fma.rn.f32 	%f454, %f453, 0f37CBAC00, 0fBAB607ED;
	fma.rn.f32 	%f455, %f454, %f453, 0f3D2AAABB;
	fma.rn.f32 	%f456, %f455, %f453, 0fBEFFFFFF;
	fma.rn.f32 	%f457, %f456, %f453, 0f3F800000;
	fma.rn.f32 	%f458, %f453, %f1277, 0f00000000;
	fma.rn.f32 	%f459, %f453, 0fB94D4153, 0f3C0885E4;
	fma.rn.f32 	%f460, %f459, %f453, 0fBE2AAAA8;
	fma.rn.f32 	%f461, %f460, %f458, %f1277;
	and.b32  	%r274, %r548, 1;
	setp.eq.b32 	%p33, %r274, 1;
	selp.f32 	%f109, %f457, %f461, %p33;
	selp.f32 	%f462, %f461, %f457, %p33;
	add.s32 	%r275, %r548, 1;
	and.b32  	%r276, %r275, 2;
	setp.eq.s32 	%p34, %r276, 0;
	neg.f32 	%f463, %f462;
	selp.f32 	%f110, %f462, %f463, %p34;
	add.f32 	%f111, %f92, %f92;
	mul.f32 	%f464, %f111, 0f3F22F983;
	cvt.rni.s32.f32 	%r552, %f464;
	cvt.rn.f32.s32 	%f465, %r552;
	fma.rn.f32 	%f466, %f465, 0fBFC90FDA, %f111;
	fma.rn.f32 	%f467, %f465, 0fB3A22168, %f466;
	fma.rn.f32 	%f1278, %f465, 0fA7C234C5, %f467;
	abs.f32 	%f113, %f111;
	setp.ltu.f32 	%p35, %f113, 0f47CE4780;
	@%p35 bra 	$L__BB0_52;
	setp.neu.f32 	%p36, %f113, 0f7F800000;
	@%p36 bra 	$L__BB0_47;
	mov.f32 	%f470, 0f00000000;
	mul.rn.f32 	%f1278, %f111, %f470;
	mov.b32 	%r552, 0;
	bra.uni 	$L__BB0_52;
$L__BB0_47:
	mov.b32 	%r55, %f111;
	shl.b32 	%r278, %r55, 8;
	or.b32  	%r56, %r278, -2147483648;
	mov.b64 	%rd453, 0;
	mov.b32 	%r549, 0;
	mov.u64 	%rd451, __cudart_i2opi_f;
	mov.u64 	%rd452, %rd22;
$L__BB0_48:
	.pragma "nounroll";
	ld.global.nc.u32 	%r279, [%rd451];
	mad.wide.u32 	%rd299, %r279, %r56, %rd453;
	shr.u64 	%rd453, %rd299, 32;
	st.local.u32 	[%rd452], %rd299;
	add.s32 	%r549, %r549, 1;
	add.s64 	%rd452, %rd452, 4;
	add.s64 	%rd451, %rd451, 4;
	setp.ne.s32 	%p37, %r549, 6;
	@%p37 bra 	$L__BB0_48;
	shr.u32 	%r280, %r55, 23;
	st.local.u32 	[%rd22+24], %rd453;
	and.b32  	%r59, %r280, 31;
	and.b32  	%r281, %r280, 224;
	add.s32 	%r282, %r281, -128;
	shr.u32 	%r283, %r282, 5;
	mul.wide.u32 	%rd300, %r283, 4;
	sub.s64 	%rd50, %rd22, %rd300;
	ld.local.u32 	%r550, [%rd50+24];
	ld.local.u32 	%r551, [%rd50+20];
	setp.eq.s32 	%p38, %r59, 0;
	@%p38 bra 	$L__BB0_51;
	shf.l.wrap.b32 	%r550, %r551, %r550, %r59;
	ld.local.u32 	%r284, [%rd50+16];
	shf.l.wrap.b32 	%r551, %r284, %r551, %r59;
$L__BB0_51:
	shr.u32 	%r285, %r550, 30;
	shf.l.wrap.b32 	%r286, %r551, %r550, 2;
	shl.b32 	%r287, %r551, 2;
	shr.u32 	%r288, %r286, 31;
	add.s32 	%r289, %r288, %r285;
	neg.s32 	%r290, %r289;
	setp.lt.s32 	%p39, %r55, 0;
	selp.b32 	%r552, %r290, %r289, %p39;
	xor.b32  	%r291, %r286, %r55;
	shr.s32 	%r292, %r286, 31;
	xor.b32  	%r293, %r292, %r286;
	xor.b32  	%r294, %r292, %r287;
	cvt.u64.u32 	%rd301, %r293;
	shl.b64 	%rd302, %rd301, 32;
	cvt.u64.u32 	%rd303, %r294;
	or.b64  	%rd304, %rd302, %rd303;
	cvt.rn.f64.s64 	%fd7, %rd304;
	mul.f64 	%fd8, %fd7, 0d3BF921FB54442D19;
	cvt.rn.f32.f64 	%f468, %fd8;
	neg.f32 	%f469, %f468;
	setp.lt.s32 	%p40, %r291, 0;
	selp.f32 	%f1278, %f469, %f468, %p40;
$L__BB0_52:
	mul.f32 	%f117, %f91, 0f40800000;
	mul.f32 	%f471, %f117, 0f3F22F983;
	cvt.rni.s32.f32 	%r556, %f471;
	cvt.rn.f32.s32 	%f472, %r556;
	fma.rn.f32 	%f473, %f472, 0fBFC90FDA, %f117;
	fma.rn.f32 	%f474, %f472, 0fB3A22168, %f473;
	fma.rn.f32 	%f1279, %f472, 0fA7C234C5, %f474;
	abs.f32 	%f119, %f117;
	setp.ltu.f32 	%p41, %f119, 0f47CE4780;
	@%p41 bra 	$L__BB0_60;
	setp.neu.f32 	%p42, %f119, 0f7F800000;
	@%p42 bra 	$L__BB0_55;
	mov.f32 	%f477, 0f00000000;
	mul.rn.f32 	%f1279, %f117, %f477;
	mov.b32 	%r556, 0;
	bra.uni 	$L__BB0_60;
$L__BB0_55:
	mov.b32 	%r69, %f117;
	shl.b32 	%r297, %r69, 8;
	or.b32  	%r70, %r297, -2147483648;
	mov.b64 	%rd456, 0;
	mov.b32 	%r553, 0;
	mov.u64 	%rd454, __cudart_i2opi_f;
	mov.u64 	%rd455, %rd22;
$L__BB0_56:
	.pragma "nounroll";
	ld.global.nc.u32 	%r298, [%rd454];
	mad.wide.u32 	%rd307, %r298, %r70, %rd456;
	shr.u64 	%rd456, %rd307, 32;
	st.local.u32 	[%rd455], %rd307;
	add.s32 	%r553, %r553, 1;
	add.s64 	%rd455, %rd455, 4;
	add.s64 	%rd454, %rd454, 4;
	setp.ne.s32 	%p43, %r553, 6;
	@%p43 bra 	$L__BB0_56;
	shr.u32 	%r299, %r69, 23;
	st.local.u32 	[%rd22+24], %rd456;
	and.b32  	%r73, %r299, 31;
	and.b32  	%r300, %r299, 224;
	add.s32 	%r301, %r300, -128;
	shr.u32 	%r302, %r301, 5;
	mul.wide.u32 	%rd308, %r302, 4;
	sub.s64 	%rd57, %rd22, %rd308;
	ld.local.u32 	%r554, [%rd57+24];
	ld.local.u32 	%r555, [%rd57+20];
	setp.eq.s32 	%p44, %r73, 0;
	@%p44 bra 	$L__BB0_59;
	shf.l.wrap.b32 	%r554, %r555, %r554, %r73;
	ld.local.u32 	%r303, [%rd57+16];
	shf.l.wrap.b32 	%r555, %r303, %r555, %r73;
$L__BB0_59:
	shr.u32 	%r304, %r554, 30;
	shf.l.wrap.b32 	%r305, %r555, %r554, 2;
	shl.b32 	%r306, %r555, 2;
	shr.u32 	%r307, %r305, 31;
	add.s32 	%r308, %r307, %r304;
	neg.s32 	%r309, %r308;
	setp.lt.s32 	%p45, %r69, 0;
	selp.b32 	%r556, %r309, %r308, %p45;
	xor.b32  	%r310, %r305, %r69;
	shr.s32 	%r311, %r305, 31;
	xor.b32  	%r312, %r311, %r305;
	xor.b32  	%r313, %r311, %r306;
	cvt.u64.u32 	%rd309, %r312;
	shl.b64 	%rd310, %rd309, 32;
	cvt.u64.u32 	%rd311, %r313;
	or.b64  	%rd312, %rd310, %rd311;
	cvt.rn.f64.s64 	%fd9, %rd312;
	mul.f64 	%fd10, %fd9, 0d3BF921FB54442D19;
	cvt.rn.f32.f64 	%f475, %fd10;
	neg.f32 	%f476, %f475;
	setp.lt.s32 	%p46, %r310, 0;
	selp.f32 	%f1279, %f476, %f475, %p46;
$L__BB0_60:
	add.s32 	%r315, %r556, 1;
	mul.rn.f32 	%f478, %f1279, %f1279;
	and.b32  	%r316, %r556, 1;
	setp.eq.b32 	%p47, %r316, 1;
	selp.f32 	%f479, %f1279, 0f3F800000, %p47;
	fma.rn.f32 	%f480, %f478, %f479, 0f00000000;
	fma.rn.f32 	%f481, %f478, 0f37CBAC00, 0fBAB607ED;
	selp.f32 	%f482, 0fB94D4153, %f481, %p47;
	selp.f32 	%f483, 0f3C0885E4, 0f3D2AAABB, %p47;
	fma.rn.f32 	%f484, %f482, %f478, %f483;
	selp.f32 	%f485, 0fBE2AAAA8, 0fBEFFFFFF, %p47;
	fma.rn.f32 	%f486, %f484, %f478, %f485;
	fma.rn.f32 	%f487, %f486, %f480, %f479;
	and.b32  	%r317, %r315, 2;
	setp.eq.s32 	%p48, %r317, 0;
	mov.f32 	%f488, 0f00000000;
	sub.f32 	%f489, %f488, %f487;
	selp.f32 	%f123, %f487, %f489, %p48;
	mul.f32 	%f124, %f92, 0f40800000;
	mul.f32 	%f490, %f124, 0f3F22F983;
	cvt.rni.s32.f32 	%r560, %f490;
	cvt.rn.f32.s32 	%f491, %r560;
	fma.rn.f32 	%f492, %f491, 0fBFC90FDA, %f124;
	fma.rn.f32 	%f493, %f491, 0fB3A22168, %f492;
	fma.rn.f32 	%f1280, %f491, 0fA7C234C5, %f493;
	abs.f32 	%f126, %f124;
	setp.ltu.f32 	%p49, %f126, 0f47CE4780;
	@%p49 bra 	$L__BB0_68;
	setp.neu.f32 	%p50, %f126, 0f7F800000;
	@%p50 bra 	$L__BB0_63;
	mov.f32 	%f496, 0f00000000;
	mul.rn.f32 	%f1280, %f124, %f496;
	mov.b32 	%r560, 0;
	bra.uni 	$L__BB0_68;
$L__BB0_63:
	mov.b32 	%r83, %f124;
	shl.b32 	%r319, %r83, 8;
	or.b32  	%r84, %r319, -2147483648;
	mov.b64 	%rd459, 0;
	mov.b32 	%r557, 0;
	mov.u64 	%rd457, __cudart_i2opi_f;
	mov.u64 	%rd458, %rd22;
$L__BB0_64:
	.pragma "nounroll";
	ld.global.nc.u32 	%r320, [%rd457];
	mad.wide.u32 	%rd315, %r320, %r84, %rd459;
	shr.u64 	%rd459, %rd315, 32;
	st.local.u32 	[%rd458], %rd315;
	add.s32 	%r557, %r557, 1;
	add.s64 	%rd458, %rd458, 4;
	add.s64 	%rd457, %rd457, 4;
	setp.ne.s32 	%p51, %r557, 6;
	@%p51 bra 	$L__BB0_64;
	shr.u32 	%r321, %r83, 23;
	st.local.u32 	[%rd22+24], %rd459;
	and.b32  	%r87, %r321, 31;
	and.b32  	%r322, %r321, 224;
	add.s32 	%r323, %r322, -128;
	shr.u32 	%r324, %r323, 5;
	mul.wide.u32 	%rd316, %r324, 4;
	sub.s64 	%rd64, %rd22, %rd316;
	ld.local.u32 	%r558, [%rd64+24];
	ld.local.u32 	%r559, [%rd64+20];
	setp.eq.s32 	%p52, %r87, 0;
	@%p52 bra 	$L__BB0_67;
	shf.l.wrap.b32 	%r558, %r559, %r558, %r87;
	ld.local.u32 	%r325, [%rd64+16];
	shf.l.wrap.b32 	%r559, %r325, %r559, %r87;
$L__BB0_67:
	shr.u32 	%r326, %r558, 30;
	shf.l.wrap.b32 	%r327, %r559, %r558, 2;
	shl.b32 	%r328, %r559, 2;
	shr.u32 	%r329, %r327, 31;
	add.s32 	%r330, %r329, %r326;
	neg.s32 	%r331, %r330;
	setp.lt.s32 	%p53, %r83, 0;
	selp.b32 	%r560, %r331, %r330, %p53;
	xor.b32  	%r332, %r327, %r83;
	shr.s32 	%r333, %r327, 31;
	xor.b32  	%r334, %r333, %r327;
	xor.b32  	%r335, %r333, %r328;
	cvt.u64.u32 	%rd317, %r334;
	shl.b64 	%rd318, %rd317, 32;
	cvt.u64.u32 	%rd319, %r335;
	or.b64  	%rd320, %rd318, %rd319;
	cvt.rn.f64.s64 	%fd11, %rd320;
	mul.f64 	%fd12, %fd11, 0d3BF921FB54442D19;
	cvt.rn.f32.f64 	%f494, %fd12;
	neg.f32 	%f495, %f494;
	setp.lt.s32 	%p54, %r332, 0;
	selp.f32 	%f1280, %f495, %f494, %p54;
$L__BB0_68:
	mul.f32 	%f497, %f1278, %f1278;
	fma.rn.f32 	%f498, %f497, 0f37CBAC00, 0fBAB607ED;
	fma.rn.f32 	%f499, %f498, %f497, 0f3D2AAABB;
	fma.rn.f32 	%f500, %f499, %f497, 0fBEFFFFFF;
	fma.rn.f32 	%f501, %f500, %f497, 0f3F800000;
	fma.rn.f32 	%f502, %f497, 0fB94D4153, 0f3C0885E4;
	fma.rn.f32 	%f503, %f502, %f497, 0fBE2AAAA8;
	fma.rn.f32 	%f504, %f497, %f1278, 0f00000000;
	fma.rn.f32 	%f505, %f503, %f504, %f1278;
	and.b32  	%r337, %r552, 1;
	setp.eq.b32 	%p55, %r337, 1;
	selp.f32 	%f506, %f501, %f505, %p55;
	selp.f32 	%f507, %f505, %f501, %p55;
	neg.f32 	%f508, %f506;
	and.b32  	%r338, %r552, 2;
	setp.eq.s32 	%p56, %r338, 0;
	selp.f32 	%f509, %f506, %f508, %p56;
	neg.f32 	%f510, %f507;
	add.s32 	%r339, %r552, 1;
	and.b32  	%r340, %r339, 2;
	setp.eq.s32 	%p57, %r340, 0;
	selp.f32 	%f511, %f507, %f510, %p57;
	mul.f32 	%f512, %f1276, %f1276;
	fma.rn.f32 	%f513, %f512, 0f37CBAC00, 0fBAB607ED;
	fma.rn.f32 	%f514, %f513, %f512, 0f3D2AAABB;
	fma.rn.f32 	%f515, %f514, %f512, 0fBEFFFFFF;
	fma.rn.f32 	%f516, %f515, %f512, 0f3F800000;
	fma.rn.f32 	%f517, %f512, 0fB94D4153, 0f3C0885E4;
	fma.rn.f32 	%f518, %f517, %f512, 0fBE2AAAA8;
	fma.rn.f32 	%f519, %f512, %f1276, 0f00000000;
	fma.rn.f32 	%f520, %f518, %f519, %f1276;
	and.b32  	%r341, %r544, 1;
	setp.eq.b32 	%p58, %r341, 1;
	selp.f32 	%f521, %f516, %f520, %p58;
	selp.f32 	%f522, %f520, %f516, %p58;
	neg.f32 	%f523, %f521;
	and.b32  	%r342, %r544, 2;
	setp.eq.s32 	%p59, %r342, 0;
	selp.f32 	%f524, %f521, %f523, %p59;
	neg.f32 	%f525, %f522;
	add.s32 	%r343, %r544, 1;
	and.b32  	%r344, %r343, 2;
	setp.eq.s32 	%p60, %r344, 0;
	selp.f32 	%f526, %f522, %f525, %p60;
	mul.f32 	%f527, %f1275, %f1275;
	fma.rn.f32 	%f528, %f527, 0f37CBAC00, 0fBAB607ED;
	fma.rn.f32 	%f529, %f528, %f527, 0f3D2AAABB;
	fma.rn.f32 	%f530, %f529, %f527, 0fBEFFFFFF;
	fma.rn.f32 	%f531, %f530, %f527, 0f3F800000;
	fma.rn.f32 	%f532, %f527, 0fB94D4153, 0f3C0885E4;
	fma.rn.f32 	%f533, %f532, %f527, 0fBE2AAAA8;
	fma.rn.f32 	%f534, %f527, %f1275, 0f00000000;
	fma.rn.f32 	%f535, %f533, %f534, %f1275;
	and.b32  	%r345, %r540, 1;
	setp.eq.b32 	%p61, %r345, 1;
	selp.f32 	%f536, %f531, %f535, %p61;
	selp.f32 	%f537, %f535, %f531, %p61;
	neg.f32 	%f538, %f536;
	and.b32  	%r346, %r540, 2;
	setp.eq.s32 	%p62, %r346, 0;
	selp.f32 	%f539, %f536, %f538, %p62;
	neg.f32 	%f540, %f537;
	add.s32 	%r347, %r540, 1;
	and.b32  	%r348, %r347, 2;
	setp.eq.s32 	%p63, %r348, 0;
	selp.f32 	%f541, %f537, %f540, %p63;
	and.b32  	%r349, %r548, 2;
	setp.eq.s32 	%p64, %r349, 0;
	add.s32 	%r350, %r560, 1;
	mul.rn.f32 	%f542, %f1280, %f1280;
	and.b32  	%r351, %r560, 1;
	setp.eq.b32 	%p65, %r351, 1;
	selp.f32 	%f543, %f1280, 0f3F800000, %p65;
	fma.rn.f32 	%f544, %f542, %f543, 0f00000000;
	fma.rn.f32 	%f545, %f542, 0f37CBAC00, 0fBAB607ED;
	selp.f32 	%f546, 0fB94D4153, %f545, %p65;
	selp.f32 	%f547, 0f3C0885E4, 0f3D2AAABB, %p65;
	fma.rn.f32 	%f548, %f546, %f542, %f547;
	selp.f32 	%f549, 0fBE2AAAA8, 0fBEFFFFFF, %p65;
	fma.rn.f32 	%f550, %f548, %f542, %f549;
	fma.rn.f32 	%f551, %f550, %f544, %f543;
	and.b32  	%r352, %r350, 2;
	setp.eq.s32 	%p66, %r352, 0;
	mov.f32 	%f552, 0f00000000;
	sub.f32 	%f553, %f552, %f551;
	selp.f32 	%f130, %f551, %f553, %p66;
	mul.f32 	%f554, %f541, %f541;
	mul.f32 	%f131, %f539, %f539;
	mul.f32 	%f555, %f526, %f526;
	mul.f32 	%f556, %f524, %f524;
	mul.f32 	%f557, %f554, %f554;
	mul.f32 	%f132, %f131, %f131;
	mul.f32 	%f558, %f555, %f555;
	mul.f32 	%f559, %f556, %f556;
	mul.f32 	%f560, %f110, %f110;
	mul.f32 	%f561, %f511, %f511;
	mul.f32 	%f133, %f509, %f509;
	add.f32 	%f562, %f90, 0fBF800000;
	add.f32 	%f563, %f90, %f90;
	add.f32 	%f564, %f563, 0fBF800000;
	mul.f32 	%f565, %f90, 0f40800000;
	mul.f32 	%f566, %f90, 0f40C00000;
	add.f32 	%f567, %f86, %f86;
	add.f32 	%f568, %f87, %f87;
	mul.f32 	%f569, %f86, 0f40800000;
	mul.f32 	%f570, %f87, 0f40800000;
	mul.f32 	%f571, %f555, %f556;
	fma.rn.f32 	%f572, %f90, %f89, %f567;
	mul.f32 	%f573, %f86, %f563;
	sub.f32 	%f574, %f572, %f573;
	mul.f32 	%f575, %f574, %f131;
	fma.rn.f32 	%f576, %f89, %f554, %f575;
	mul.f32 	%f577, %f576, %f571;
	fma.rn.f32 	%f578, %f576, %f571, %f577;
	fma.rn.f32 	%f579, %f89, %f559, %f578;
	mul.f32 	%f580, %f574, %f554;
	mul.f32 	%f581, %f131, %f580;
	fma.rn.f32 	%f582, %f131, %f580, %f581;
	fma.rn.f32 	%f583, %f89, %f557, %f582;
	fma.rn.f32 	%f584, %f88, %f132, %f583;
	fma.rn.f32 	%f134, %f584, %f558, %f579;
	sub.f32 	%f585, %f89, %f568;
	add.f32 	%f586, %f130, 0f40400000;
	mul.f32 	%f587, %f585, %f586;
	mul.f32 	%f588, %f554, %f587;
	mul.f32 	%f589, %f588, 0f3E800000;
	mul.f32 	%f590, %f570, %f555;
	mul.f32 	%f591, %f554, %f590;
	mul.f32 	%f592, %f556, %f591;
	sub.f32 	%f593, %f589, %f592;
	fma.rn.f32 	%f594, %f110, 0f40800000, %f123;
	add.f32 	%f595, %f594, 0f41300000;
	mul.f32 	%f596, %f89, %f595;
	mul.f32 	%f597, %f133, %f596;
	fma.rn.f32 	%f598, %f597, 0f3D000000, %f593;
	sub.f32 	%f599, %f89, %f567;
	mul.f32 	%f135, %f90, %f599;
	mul.f32 	%f600, %f554, %f555;
	mul.f32 	%f601, %f556, %f600;
	fma.rn.f32 	%f602, %f601, 0f40000000, %f558;
	add.f32 	%f603, %f559, %f602;
	mul.f32 	%f604, %f135, %f603;
	fma.rn.f32 	%f605, %f131, %f604, %f598;
	mul.f32 	%f606, %f88, %f555;
	mul.f32 	%f607, %f556, %f606;
	mul.f32 	%f136, %f132, %f607;
	add.f32 	%f608, %f136, %f605;
	mul.f32 	%f609, %f86, %f133;
	mul.f32 	%f610, %f132, %f609;
	sub.f32 	%f137, %f608, %f610;
	fma.rn.f32 	%f611, %f566, %f89, %f89;
	add.f32 	%f612, %f88, %f611;
	sub.f32 	%f613, %f612, %f569;
	mul.f32 	%f614, %f86, %f90;
	fma.rn.f32 	%f615, %f614, 0fC1400000, %f613;
	mul.f32 	%f616, %f564, %f89;
	sub.f32 	%f617, %f616, %f88;
	add.f32 	%f618, %f569, %f617;
	mul.f32 	%f619, %f86, %f565;
	sub.f32 	%f620, %f618, %f619;
	fma.rn.f32 	%f621, %f620, %f123, %f615;
	mul.f32 	%f622, %f555, %f621;
	mul.f32 	%f623, %f622, 0f3E000000;
	mul.f32 	%f624, %f585, %f131;
	fma.rn.f32 	%f625, %f135, %f554, %f624;
	fma.rn.f32 	%f138, %f625, %f556, %f623;
	mul.f32 	%f626, %f541, %f524;
	sub.f32 	%f627, %f88, %f89;
	add.f32 	%f628, %f570, %f627;
	sub.f32 	%f629, %f628, %f569;
	mul.f32 	%f630, %f563, %f89;
	sub.f32 	%f631, %f630, %f89;
	sub.f32 	%f632, %f631, %f88;
	add.f32 	%f633, %f569, %f632;
	sub.f32 	%f634, %f633, %f619;
	fma.rn.f32 	%f635, %f634, %f110, %f629;
	mul.f32 	%f636, %f555, %f635;
	mul.f32 	%f637, %f636, 0f3F000000;
	mul.f32 	%f638, %f562, %f89;
	sub.f32 	%f639, %f87, %f614;
	fma.rn.f32 	%f640, %f639, 0f40000000, %f638;
	fma.rn.f32 	%f641, %f640, %f556, %f637;
	mul.f32 	%f642, %f626, %f641;
	mul.f32 	%f139, %f539, %f642;
	mul.f32 	%f643, %f541, %f526;
	fma.rn.f32 	%f644, %f620, %f110, %f627;
	mul.f32 	%f645, %f555, %f644;
	mul.f32 	%f646, %f562, %f599;
	mul.f32 	%f647, %f646, %f556;
	fma.rn.f32 	%f648, %f645, 0f3F000000, %f647;
	mul.f32 	%f649, %f643, %f648;
	mul.f32 	%f140, %f539, %f649;
	mul.f32 	%f650, %f526, %f524;
	fma.rn.f32 	%f651, %f634, %f110, %f627;
	mul.f32 	%f652, %f555, %f651;
	fma.rn.f32 	%f653, %f647, 0f40000000, %f652;
	mul.f32 	%f654, %f650, %f653;
	mul.f32 	%f655, %f131, %f654;
	mul.f32 	%f141, %f655, 0f3F000000;
	fma.rn.f32 	%f656, %f89, %f558, %f578;
	fma.rn.f32 	%f142, %f584, %f559, %f656;
	mul.f32 	%f657, %f556, %f621;
	mul.f32 	%f658, %f657, 0f3E000000;
	fma.rn.f32 	%f143, %f625, %f555, %f658;
	mul.f32 	%f659, %f646, %f555;
	mul.f32 	%f660, %f556, %f644;
	fma.rn.f32 	%f661, %f660, 0f3F000000, %f659;
	mul.f32 	%f662, %f626, %f661;
	mul.f32 	%f144, %f539, %f662;
	mul.f32 	%f663, %f556, %f635;
	mul.f32 	%f664, %f663, 0f3F000000;
	fma.rn.f32 	%f665, %f640, %f555, %f664;
	mul.f32 	%f666, %f643, %f665;
	mul.f32 	%f145, %f539, %f666;
	mul.f32 	%f667, %f556, %f651;
	fma.rn.f32 	%f668, %f659, 0f40000000, %f667;
	mul.f32 	%f669, %f650, %f668;
	mul.f32 	%f670, %f131, %f669;
	mul.f32 	%f146, %f670, 0f3F000000;
	add.f32 	%f671, %f567, %f135;
	mul.f32 	%f672, %f671, %f554;
	mul.f32 	%f673, %f131, %f672;
	fma.rn.f32 	%f674, %f131, %f672, %f673;
	fma.rn.f32 	%f675, %f88, %f557, %f674;
	fma.rn.f32 	%f147, %f89, %f132, %f675;
	sub.f32 	%f676, %f89, %f88;
	fma.rn.f32 	%f677, %f620, %f110, %f676;
	mul.f32 	%f678, %f524, %f677;
	neg.f32 	%f679, %f109;
	selp.f32 	%f680, %f679, %f109, %p64;
	mul.f32 	%f681, %f680, %f678;
	mul.f32 	%f148, %f681, 0f3E800000;
	mul.f32 	%f682, %f526, %f677;
	mul.f32 	%f683, %f680, %f682;
	mul.f32 	%f149, %f683, 0f3E800000;
	sub.f32 	%f684, %f676, %f570;
	add.f32 	%f685, %f569, %f684;
	fma.rn.f32 	%f686, %f620, %f110, %f685;
	mul.f32 	%f687, %f686, %f509;
	neg.f32 	%f688, %f131;
	mul.f32 	%f689, %f687, %f688;
	mul.f32 	%f150, %f689, 0f3E800000;
	mul.f32 	%f690, %f87, %f131;
	fma.rn.f32 	%f691, %f86, %f554, %f690;
	mul.f32 	%f692, %f86, %f560;
	sub.f32 	%f693, %f89, %f630;
	add.f32 	%f694, %f88, %f693;
	add.f32 	%f695, %f619, %f694;
	mul.f32 	%f696, %f695, %f554;
	fma.rn.f32 	%f697, %f131, %f696, %f692;
	mul.f32 	%f698, %f556, %f697;
	fma.rn.f32 	%f151, %f691, %f555, %f698;
	sub.f32 	%f699, %f694, %f568;
	sub.f32 	%f700, %f699, %f567;
	add.f32 	%f701, %f619, %f700;
	mul.f32 	%f702, %f86, %f562;
	fma.rn.f32 	%f703, %f702, 0f40800000, %f694;
	fma.rn.f32 	%f704, %f703, %f110, %f701;
	mul.f32 	%f705, %f704, %f509;
	mul.f32 	%f706, %f131, %f705;
	mul.f32 	%f152, %f706, 0f3E800000;
	sub.f32 	%f707, %f87, %f86;
	mul.f32 	%f708, %f707, %f555;
	fma.rn.f32 	%f709, %f634, %f110, %f701;
	mul.f32 	%f710, %f556, %f709;
	mul.f32 	%f711, %f710, 0f3F000000;
	sub.f32 	%f712, %f708, %f711;
	mul.f32 	%f713, %f643, %f712;
	neg.f32 	%f714, %f539;
	mul.f32 	%f153, %f713, %f714;
	mul.f32 	%f715, %f555, %f697;
	fma.rn.f32 	%f154, %f691, %f556, %f715;
	mul.f32 	%f716, %f555, %f709;
	mul.f32 	%f717, %f716, 0f3F000000;
	sub.f32 	%f718, %f86, %f87;
	fma.rn.f32 	%f719, %f718, %f556, %f717;
	mul.f32 	%f720, %f626, %f719;
	mul.f32 	%f155, %f539, %f720;
	mul.f32 	%f721, %f87, %f561;
	mul.f32 	%f722, %f554, %f721;
	mul.f32 	%f723, %f585, %f555;
	mul.f32 	%f724, %f554, %f723;
	mul.f32 	%f725, %f556, %f724;
	fma.rn.f32 	%f726, %f556, %f724, %f725;
	sub.f32 	%f727, %f722, %f726;
	fma.rn.f32 	%f156, %f597, 0f3D000000, %f727;
	sub.f32 	%f157, %f124, %f103;
	mul.f32 	%f728, %f157, 0f3F22F983;
	cvt.rni.s32.f32 	%r564, %f728;
	cvt.rn.f32.s32 	%f729, %r564;
	fma.rn.f32 	%f730, %f729, 0fBFC90FDA, %f157;
	fma.rn.f32 	%f731, %f729, 0fB3A22168, %f730;
	fma.rn.f32 	%f1281, %f729, 0fA7C234C5, %f731;
	abs.f32 	%f159, %f157;
	setp.ltu.f32 	%p67, %f159, 0f47CE4780;
	@%p67 bra 	$L__BB0_76;
	setp.neu.f32 	%p68, %f159, 0f7F800000;
	@%p68 bra 	$L__BB0_71;
	mov.f32 	%f734, 0f00000000;
	mul.rn.f32 	%f1281, %f157, %f734;
	mov.b32 	%r564, 0;
	bra.uni 	$L__BB0_76;
$L__BB0_71:
	mov.b32 	%r97, %f157;
	mov.b64 	%rd462, 0;
	mov.b32 	%r561, 0;
	mov.u64 	%rd460, __cudart_i2opi_f;
	shl.b32 	%r355, %r97, 8;
	or.b32  	%r356, %r355, -2147483648;
	mov.u64 	%rd461, %rd22;
$L__BB0_72:
	.pragma "nounroll";
	ld.global.nc.u32 	%r354, [%rd460];
	mad.wide.u32 	%rd323, %r354, %r356, %rd462;
	shr.u64 	%rd462, %rd323, 32;
	st.local.u32 	[%rd461], %rd323;
	add.s32 	%r561, %r561, 1;
	add.s64 	%rd461, %rd461, 4;
	add.s64 	%rd460, %rd460, 4;
	setp.ne.s32 	%p69, %r561, 6;
	@%p69 bra 	$L__BB0_72;
	shr.u32 	%r357, %r97, 23;
	st.local.u32 	[%rd22+24], %rd462;
	and.b32  	%r100, %r357, 31;
	and.b32  	%r358, %r357, 224;
	add.s32 	%r359, %r358, -128;
	shr.u32 	%r360, %r359, 5;
	mul.wide.u32 	%rd324, %r360, 4;
	sub.s64 	%rd71, %rd22, %rd324;
	ld.local.u32 	%r562, [%rd71+24];
	ld.local.u32 	%r563, [%rd71+20];
	setp.eq.s32 	%p70, %r100, 0;
	@%p70 bra 	$L__BB0_75;
	shf.l.wrap.b32 	%r562, %r563, %r562, %r100;
	ld.local.u32 	%r361, [%rd71+16];
	shf.l.wrap.b32 	%r563, %r361, %r563, %r100;
$L__BB0_75:
	shr.u32 	%r362, %r562, 30;
	shf.l.wrap.b32 	%r363, %r563, %r562, 2;
	shl.b32 	%r364, %r563, 2;
	shr.u32 	%r365, %r363, 31;
	add.s32 	%r366, %r365, %r362;
	neg.s32 	%r367, %r366;
	setp.lt.s32 	%p71, %r97, 0;
	selp.b32 	%r564, %r367, %r366, %p71;
	xor.b32  	%r368, %r363, %r97;
	shr.s32 	%r369, %r363, 31;
	xor.b32  	%r370, %r369, %r363;
	xor.b32  	%r371, %r369, %r364;
	cvt.u64.u32 	%rd325, %r370;
	shl.b64 	%rd326, %rd325, 32;
	cvt.u64.u32 	%rd327, %r371;
	or.b64  	%rd328, %rd326, %rd327;
	cvt.rn.f64.s64 	%fd13, %rd328;
	mul.f64 	%fd14, %fd13, 0d3BF921FB54442D19;
	cvt.rn.f32.f64 	%f732, %fd14;
	neg.f32 	%f733, %f732;
	setp.lt.s32 	%p72, %r368, 0;
	selp.f32 	%f1281, %f733, %f732, %p72;
$L__BB0_76:
	add.s32 	%r373, %r564, 1;
	mul.rn.f32 	%f735, %f1281, %f1281;
	and.b32  	%r374, %r564, 1;
	setp.eq.b32 	%p73, %r374, 1;
	selp.f32 	%f736, %f1281, 0f3F800000, %p73;
	fma.rn.f32 	%f737, %f735, %f736, 0f00000000;
	fma.rn.f32 	%f738, %f735, 0f37CBAC00, 0fBAB607ED;
	selp.f32 	%f739, 0fB94D4153, %f738, %p73;
	selp.f32 	%f740, 0f3C0885E4, 0f3D2AAABB, %p73;
	fma.rn.f32 	%f741, %f739, %f735, %f740;
	selp.f32 	%f742, 0fBE2AAAA8, 0fBEFFFFFF, %p73;
	fma.rn.f32 	%f743, %f741, %f735, %f742;
	fma.rn.f32 	%f744, %f743, %f737, %f736;
	and.b32  	%r375, %r373, 2;
	setp.eq.s32 	%p74, %r375, 0;
	mov.f32 	%f745, 0f00000000;
	sub.f32 	%f746, %f745, %f744;
	selp.f32 	%f747, %f744, %f746, %p74;
	add.f32 	%f748, %f130, %f130;
	sub.f32 	%f749, %f747, %f748;
	add.f32 	%f750, %f110, %f110;
	sub.f32 	%f163, %f749, %f750;
	add.f32 	%f751, %f91, %f111;
	add.f32 	%f164, %f751, %f751;
	mul.f32 	%f752, %f164, 0f3F22F983;
	cvt.rni.s32.f32 	%r568, %f752;
	cvt.rn.f32.s32 	%f753, %r568;
	fma.rn.f32 	%f754, %f753, 0fBFC90FDA, %f164;
	fma.rn.f32 	%f755, %f753, 0fB3A22168, %f754;
	fma.rn.f32 	%f1282, %f753, 0fA7C234C5, %f755;
	abs.f32 	%f166, %f164;
	setp.ltu.f32 	%p75, %f166, 0f47CE4780;
	@%p75 bra 	$L__BB0_84;
	setp.neu.f32 	%p76, %f166, 0f7F800000;
	@%p76 bra 	$L__BB0_79;
	mov.f32 	%f758, 0f00000000;
	mul.rn.f32 	%f1282, %f164, %f758;
	mov.b32 	%r568, 0;
	bra.uni 	$L__BB0_84;
$L__BB0_79:
	mov.b32 	%r110, %f164;
	mov.b64 	%rd465, 0;
	mov.b32 	%r565, 0;
	mov.u64 	%rd463, __cudart_i2opi_f;
	shl.b32 	%r378, %r110, 8;
	or.b32  	%r379, %r378, -2147483648;
	mov.u64 	%rd464, %rd22;
$L__BB0_80:
	.pragma "nounroll";
	ld.global.nc.u32 	%r377, [%rd463];
	mad.wide.u32 	%rd331, %r377, %r379, %rd465;
	shr.u64 	%rd465, %rd331, 32;
	st.local.u32 	[%rd464], %rd331;
	add.s32 	%r565, %r565, 1;
	add.s64 	%rd464, %rd464, 4;
	add.s64 	%rd463, %rd463, 4;
	setp.ne.s32 	%p77, %r565, 6;
	@%p77 bra 	$L__BB0_80;
	shr.u32 	%r380, %r110, 23;
	st.local.u32 	[%rd22+24], %rd465;
	and.b32  	%r113, %r380, 31;
	and.b32  	%r381, %r380, 224;
	add.s32 	%r382, %r381, -128;
	shr.u32 	%r383, %r382, 5;
	mul.wide.u32 	%rd332, %r383, 4;
	sub.s64 	%rd78, %rd22, %rd332;
	ld.local.u32 	%r566, [%rd78+24];
	ld.local.u32 	%r567, [%rd78+20];
	setp.eq.s32 	%p78, %r113, 0;
	@%p78 bra 	$L__BB0_83;
	shf.l.wrap.b32 	%r566, %r567, %r566, %r113;
	ld.local.u32 	%r384, [%rd78+16];
	shf.l.wrap.b32 	%r567, %r384, %r567, %r113;
$L__BB0_83:
	shr.u32 	%r385, %r566, 30;
	shf.l.wrap.b32 	%r386, %r567, %r566, 2;
	shl.b32 	%r387, %r567, 2;
	shr.u32 	%r388, %r386, 31;
	add.s32 	%r389, %r388, %r385;
	neg.s32 	%r390, %r389;
	setp.lt.s32 	%p79, %r110, 0;
	selp.b32 	%r568, %r390, %r389, %p79;
	xor.b32  	%r391, %r386, %r110;
	shr.s32 	%r392, %r386, 31;
	xor.b32  	%r393, %r392, %r386;
	xor.b32  	%r394, %r392, %r387;
	cvt.u64.u32 	%rd333, %r393;
	shl.b64 	%rd334, %rd333, 32;
	cvt.u64.u32 	%rd335, %r394;
	or.b64  	%rd336, %rd334, %rd335;
	cvt.rn.f64.s64 	%fd15, %rd336;
	mul.f64 	%fd16, %fd15, 0d3BF921FB54442D19;
	cvt.rn.f32.f64 	%f756, %fd16;
	neg.f32 	%f757, %f756;
	setp.lt.s32 	%p80, %r391, 0;
	selp.f32 	%f1282, %f757, %f756, %p80;
$L__BB0_84:
	add.s32 	%r396, %r568, 1;
	mul.rn.f32 	%f759, %f1282, %f1282;
	and.b32  	%r397, %r568, 1;
	setp.eq.b32 	%p81, %r397, 1;
	selp.f32 	%f760, %f1282, 0f3F800000, %p81;
	fma.rn.f32 	%f761, %f759, %f760, 0f00000000;
	fma.rn.f32 	%f762, %f759, 0f37CBAC00, 0fBAB607ED;
	selp.f32 	%f763, 0fB94D4153, %f762, %p81;
	selp.f32 	%f764, 0f3C0885E4, 0f3D2AAABB, %p81;
	fma.rn.f32 	%f765, %f763, %f759, %f764;
	selp.f32 	%f766, 0fBE2AAAA8, 0fBEFFFFFF, %p81;
	fma.rn.f32 	%f767, %f765, %f759, %f766;
	fma.rn.f32 	%f768, %f767, %f761, %f760;
	and.b32  	%r398, %r396, 2;
	setp.eq.s32 	%p82, %r398, 0;
	mov.f32 	%f769, 0f00000000;
	sub.f32 	%f770, %f769, %f768;
	selp.f32 	%f771, %f768, %f770, %p82;
	add.f32 	%f772, %f163, %f771;
	add.f32 	%f773, %f772, 0fC0C00000;
	mul.f32 	%f774, %f86, %f773;
	mul.f32 	%f775, %f131, %f774;
	fma.rn.f32 	%f776, %f775, 0fBE000000, %f156;
	add.f32 	%f777, %f136, %f776;
	mul.f32 	%f778, %f135, %f133;
	mul.f32 	%f779, %f132, %f778;
	fma.rn.f32 	%f780, %f779, 0fBF000000, %f777;
	mul.f32 	%f781, %f13, %f141;
	fma.rn.f32 	%f782, %f10, %f134, %f781;
	fma.rn.f32 	%f783, %f11, %f137, %f782;
	fma.rn.f32 	%f784, %f14, %f140, %f783;
	fma.rn.f32 	%f785, %f15, %f139, %f784;
	fma.rn.f32 	%f1283, %f12, %f138, %f785;
	mul.f32 	%f786, %f10, %f137;
	fma.rn.f32 	%f787, %f13, %f146, %f786;
	fma.rn.f32 	%f788, %f11, %f142, %f787;
	fma.rn.f32 	%f789, %f14, %f145, %f788;
	fma.rn.f32 	%f790, %f15, %f144, %f789;
	fma.rn.f32 	%f1286, %f12, %f143, %f790;
	mul.f32 	%f791, %f10, %f138;
	fma.rn.f32 	%f792, %f13, %f150, %f791;
	fma.rn.f32 	%f793, %f11, %f143, %f792;
	fma.rn.f32 	%f794, %f14, %f149, %f793;
	fma.rn.f32 	%f795, %f15, %f148, %f794;
	fma.rn.f32 	%f1288, %f12, %f147, %f795;
	mul.f32 	%f796, %f13, %f780;
	fma.rn.f32 	%f797, %f10, %f141, %f796;
	fma.rn.f32 	%f798, %f11, %f146, %f797;
	fma.rn.f32 	%f799, %f14, %f155, %f798;
	fma.rn.f32 	%f800, %f15, %f153, %f799;
	fma.rn.f32 	%f1284, %f12, %f150, %f800;
	mul.f32 	%f801, %f13, %f155;
	fma.rn.f32 	%f802, %f10, %f140, %f801;
	fma.rn.f32 	%f803, %f11, %f145, %f802;
	fma.rn.f32 	%f804, %f14, %f154, %f803;
	fma.rn.f32 	%f805, %f15, %f152, %f804;
	fma.rn.f32 	%f1285, %f12, %f149, %f805;
	mul.f32 	%f806, %f13, %f153;
	fma.rn.f32 	%f807, %f10, %f139, %f806;
	fma.rn.f32 	%f808, %f11, %f144, %f807;
	fma.rn.f32 	%f809, %f14, %f152, %f808;
	fma.rn.f32 	%f810, %f15, %f151, %f809;
	fma.rn.f32 	%f1287, %f12, %f148, %f810;
$L__BB0_85:
	ld.param.u32 	%r530, [_Z32crust_mantle_impl_kernel_adjointiPKiS0_S0_iifiPKfPfS2_S2_S2_S2_S2_S2_S2_S2_S2_S2_S2_S2_S2_S2_S2_S2_S2_S2_S2_iS3_S3_S3_S3_S3_S3_iiiS2_S2_S3_S3_S3_S3_S3_S2_S2_S2_iS2_S2_S2_S2_S2_S2_S2_S2_S2_S2_S2_S2_S2_S2_S2_S2_S2_S2_S2_S2_S2_iS2_S2_S2_S2_S2_S2_S2_i_param_37];
	ld.param.u32 	%r528, [_Z32crust_mantle_impl_kernel_adjointiPKiS0_S0_iifiPKfPfS2_S2_S2_S2_S2_S2_S2_S2_S2_S2_S2_S2_S2_S2_S2_S2_S2_S2_S2_iS3_S3_S3_S3_S3_S3_iiiS2_S2_S3_S3_S3_S3_S3_S2_S2_S2_iS2_S2_S2_S2_S2_S2_S2_S2_S2_S2_S2_S2_S2_S2_S2_S2_S2_S2_S2_S2_S2_iS2_S2_S2_S2_S2_S2_S2_i_param_36];
	setp.eq.s32 	%p84, %r528, 0;
	setp.ne.s32 	%p85, %r530, 0;
	or.pred  	%p86, %p84, %p85;
	@%p86 bra 	$L__BB0_87;
	mad.lo.s32 	%r399, %r536, -3, %r11;
	mul.lo.s32 	%r400, %r399, 3;
	mul.wide.s32 	%rd340, %r400, 4;
	add.s64 	%rd341, %rd5, %rd340;
	ld.global.f32 	%f824, [%rd341];
	add.s64 	%rd342, %rd4, %rd340;
	ld.global.f32 	%f825, [%rd342];
	sub.f32 	%f826, %f1283, %f824;
	sub.f32 	%f827, %f1286, %f825;
	add.f32 	%f828, %f1288, %f824;
	add.f32 	%f829, %f828, %f825;
	add.s64 	%rd343, %rd3, %rd340;
	ld.global.f32 	%f830, [%rd343];
	sub.f32 	%f831, %f1284, %f830;
	add.s64 	%rd344, %rd2, %rd340;
	ld.global.f32 	%f832, [%rd344];
	sub.f32 	%f833, %f1285, %f832;
	add.s64 	%rd345, %rd1, %rd340;
	ld.global.f32 	%f834, [%rd345];
	sub.f32 	%f835, %f1287, %f834;
	ld.global.f32 	%f836, [%rd341+4];
	ld.global.f32 	%f837, [%rd342+4];
	sub.f32 	%f838, %f826, %f836;
	sub.f32 	%f839, %f827, %f837;
	add.f32 	%f840, %f829, %f836;
	add.f32 	%f841, %f840, %f837;
	ld.global.f32 	%f842, [%rd343+4];
	sub.f32 	%f843, %f831, %f842;
	ld.global.f32 	%f844, [%rd344+4];
	sub.f32 	%f845, %f833, %f844;
	ld.global.f32 	%f846, [%rd345+4];
	sub.f32 	%f847, %f835, %f846;
	ld.global.f32 	%f848, [%rd341+8];
	ld.global.f32 	%f849, [%rd342+8];
	sub.f32 	%f1283, %f838, %f848;
	sub.f32 	%f1286, %f839, %f849;
	add.f32 	%f850, %f841, %f848;
	add.f32 	%f1288, %f850, %f849;
	ld.global.f32 	%f851, [%rd343+8];
	sub.f32 	%f1284, %f843, %f851;
	ld.global.f32 	%f852, [%rd344+8];
	sub.f32 	%f1285, %f845, %f852;
	ld.global.f32 	%f853, [%rd345+8];
	sub.f32 	%f1287, %f847, %f853;
$L__BB0_87:
	mul.f32 	%f855, %f5, %f9;
	mul.f32 	%f856, %f6, %f8;
	sub.f32 	%f857, %f855, %f856;
	mul.f32 	%f858, %f1, %f857;
	mul.f32 	%f859, %f2, %f9;
	mul.f32 	%f860, %f3, %f8;
	sub.f32 	%f861, %f859, %f860;
	mul.f32 	%f862, %f4, %f861;
	sub.f32 	%f863, %f858, %f862;
	mul.f32 	%f864, %f2, %f6;
	mul.f32 	%f865, %f3, %f5;
	sub.f32 	%f866, %f864, %f865;
	fma.rn.f32 	%f867, %f7, %f866, %f863;
	rcp.rn.f32 	%f194, %f867;
	setp.eq.s32 	%p87, %r159, 0;
	mov.f32 	%f1300, %f1284;
	mov.f32 	%f1303, %f1285;
	mov.f32 	%f1304, %f1287;
	@%p87 bra 	$L__BB0_105;
	cvta.to.global.u64 	%rd346, %rd148;
	mul.wide.s32 	%rd347, %r535, 4;
	add.s64 	%rd348, %rd346, %rd347;
	ld.global.nc.f32 	%f195, [%rd348];
	add.s64 	%rd349, %rd16, %rd347;
	ld.global.nc.f32 	%f196, [%rd349];
	add.s64 	%rd350, %rd15, %rd347;
	ld.global.nc.f32 	%f197, [%rd350];
	mul.f32 	%f868, %f196, 0f3F22F983;
	cvt.rni.s32.f32 	%r572, %f868;
	cvt.rn.f32.s32 	%f869, %r572;
	fma.rn.f32 	%f870, %f869, 0fBFC90FDA, %f196;
	fma.rn.f32 	%f871, %f869, 0fB3A22168, %f870;
	fma.rn.f32 	%f1295, %f869, 0fA7C234C5, %f871;
	abs.f32 	%f199, %f196;
	setp.ltu.f32 	%p88, %f199, 0f47CE4780;
	@%p88 bra 	$L__BB0_96;
	setp.neu.f32 	%p89, %f199, 0f7F800000;
	@%p89 bra 	$L__BB0_91;
	mov.f32 	%f874, 0f00000000;
	mul.rn.f32 	%f1295, %f196, %f874;
	mov.b32 	%r572, 0;
	bra.uni 	$L__BB0_96;
$L__BB0_91:
	mov.b32 	%r123, %f196;
	shl.b32 	%r402, %r123, 8;
	or.b32  	%r124, %r402, -2147483648;
	mov.b64 	%rd468, 0;
	mov.b32 	%r569, 0;
	mov.u64 	%rd466, __cudart_i2opi_f;
	mov.u64 	%rd467, %rd22;
$L__BB0_92:
	.pragma "nounroll";
	ld.global.nc.u32 	%r403, [%rd466];
	mad.wide.u32 	%rd353, %r403, %r124, %rd468;
	shr.u64 	%rd468, %rd353, 32;
	st.local.u32 	[%rd467], %rd353;
	add.s32 	%r569, %r569, 1;
	add.s64 	%rd467, %rd467, 4;
	add.s64 	%rd466, %rd466, 4;
	setp.ne.s32 	%p90, %r569, 6;
	@%p90 bra 	$L__BB0_92;
	shr.u32 	%r404, %r123, 23;
	st.local.u32 	[%rd22+24], %rd468;
	and.b32  	%r127, %r404, 31;
	and.b32  	%r405, %r404, 224;
	add.s32 	%r406, %r405, -128;
	shr.u32 	%r407, %r406, 5;
	mul.wide.u32 	%rd354, %r407, 4;
	sub.s64 	%rd85, %rd22, %rd354;
	ld.local.u32 	%r570, [%rd85+24];
	ld.local.u32 	%r571, [%rd85+20];
	setp.eq.s32 	%p91, %r127, 0;
	@%p91 bra 	$L__BB0_95;
	shf.l.wrap.b32 	%r570, %r571, %r570, %r127;
	ld.local.u32 	%r408, [%rd85+16];
	shf.l.wrap.b32 	%r571, %r408, %r571, %r127;
$L__BB0_95:
	shr.u32 	%r409, %r570, 30;
	shf.l.wrap.b32 	%r410, %r571, %r570, 2;
	shl.b32 	%r411, %r571, 2;
	shr.u32 	%r412, %r410, 31;
	add.s32 	%r413, %r412, %r409;
	neg.s32 	%r414, %r413;
	setp.lt.s32 	%p92, %r123, 0;
	selp.b32 	%r572, %r414, %r413, %p92;
	xor.b32  	%r415, %r410, %r123;
	shr.s32 	%r416, %r410, 31;
	xor.b32  	%r417, %r416, %r410;
	xor.b32  	%r418, %r416, %r411;
	cvt.u64.u32 	%rd355, %r417;
	shl.b64 	%rd356, %rd355, 32;
	cvt.u64.u32 	%rd357, %r418;
	or.b64  	%rd358, %rd356, %rd357;
	cvt.rn.f64.s64 	%fd17, %rd358;
	mul.f64 	%fd18, %fd17, 0d3BF921FB54442D19;
	cvt.rn.f32.f64 	%f872, %fd18;
	neg.f32 	%f873, %f872;
	setp.lt.s32 	%p93, %r415, 0;
	selp.f32 	%f1295, %f873, %f872, %p93;
$L__BB0_96:
	mul.f32 	%f875, %f197, 0f3F22F983;
	cvt.rni.s32.f32 	%r576, %f875;
	cvt.rn.f32.s32 	%f876, %r576;
	fma.rn.f32 	%f877, %f876, 0fBFC90FDA, %f197;
	fma.rn.f32 	%f878, %f876, 0fB3A22168, %f877;
	fma.rn.f32 	%f1296, %f876, 0fA7C234C5, %f878;
	abs.f32 	%f204, %f197;
	setp.ltu.f32 	%p94, %f204, 0f47CE4780;
	@%p94 bra 	$L__BB0_104;
	setp.neu.f32 	%p95, %f204, 0f7F800000;
	@%p95 bra 	$L__BB0_99;
	mov.f32 	%f881, 0f00000000;
	mul.rn.f32 	%f1296, %f197, %f881;
	mov.b32 	%r576, 0;
	bra.uni 	$L__BB0_104;
$L__BB0_99:
	mov.b32 	%r137, %f197;
	shl.b32 	%r421, %r137, 8;
	or.b32  	%r138, %r421, -2147483648;
	mov.b64 	%rd471, 0;
	mov.b32 	%r573, 0;
	mov.u64 	%rd469, __cudart_i2opi_f;
	mov.u64 	%rd470, %rd22;
$L__BB0_100:
	.pragma "nounroll";
	ld.global.nc.u32 	%r422, [%rd469];
	mad.wide.u32 	%rd361, %r422, %r138, %rd471;
	shr.u64 	%rd471, %rd361, 32;
	st.local.u32 	[%rd470], %rd361;
	add.s32 	%r573, %r573, 1;
	add.s64 	%rd470, %rd470, 4;
	add.s64 	%rd469, %rd469, 4;
	setp.ne.s32 	%p96, %r573, 6;
	@%p96 bra 	$L__BB0_100;
	shr.u32 	%r423, %r137, 23;
	st.local.u32 	[%rd22+24], %rd471;
	and.b32  	%r141, %r423, 31;
	and.b32  	%r424, %r423, 224;
	add.s32 	%r425, %r424, -128;
	shr.u32 	%r426, %r425, 5;
	mul.wide.u32 	%rd362, %r426, 4;
	sub.s64 	%rd92, %rd22, %rd362;
	ld.local.u32 	%r574, [%rd92+24];
	ld.local.u32 	%r575, [%rd92+20];
	setp.eq.s32 	%p97, %r141, 0;
	@%p97 bra 	$L__BB0_103;
	shf.l.wrap.b32 	%r574, %r575, %r574, %r141;
	ld.local.u32 	%r427, [%rd92+16];
	shf.l.wrap.b32 	%r575, %r427, %r575, %r141;
$L__BB0_103:
	shr.u32 	%r428, %r574, 30;
	shf.l.wrap.b32 	%r429, %r575, %r574, 2;
	shl.b32 	%r430, %r575, 2;
	shr.u32 	%r431, %r429, 31;
	add.s32 	%r432, %r431, %r428;
	neg.s32 	%r433, %r432;
	setp.lt.s32 	%p98, %r137, 0;
	selp.b32 	%r576, %r433, %r432, %p98;
	xor.b32  	%r434, %r429, %r137;
	shr.s32 	%r435, %r429, 31;
	xor.b32  	%r436, %r435, %r429;
	xor.b32  	%r437, %r435, %r430;
	cvt.u64.u32 	%rd363, %r436;
	shl.b64 	%rd364, %rd363, 32;
	cvt.u64.u32 	%rd365, %r437;
	or.b64  	%rd366, %rd364, %rd365;
	cvt.rn.f64.s64 	%fd19, %rd366;
	mul.f64 	%fd20, %fd19, 0d3BF921FB54442D19;
	cvt.rn.f32.f64 	%f879, %fd20;
	neg.f32 	%f880, %f879;
	setp.lt.s32 	%p99, %r434, 0;
	selp.f32 	%f1296, %f880, %f879, %p99;
$L__BB0_104:
	mul.f32 	%f882, %f1295, %f1295;
	fma.rn.f32 	%f883, %f882, 0f37CBAC00, 0fBAB607ED;
	fma.rn.f32 	%f884, %f883, %f882, 0f3D2AAABB;
	fma.rn.f32 	%f885, %f884, %f882, 0fBEFFFFFF;
	fma.rn.f32 	%f886, %f885, %f882, 0f3F800000;
	fma.rn.f32 	%f887, %f882, 0fB94D4153, 0f3C0885E4;
	fma.rn.f32 	%f888, %f887, %f882, 0fBE2AAAA8;
	fma.rn.f32 	%f889, %f882, %f1295, 0f00000000;
	fma.rn.f32 	%f890, %f888, %f889, %f1295;
	and.b32  	%r439, %r572, 1;
	setp.eq.b32 	%p100, %r439, 1;
	selp.f32 	%f891, %f886, %f890, %p100;
	selp.f32 	%f892, %f890, %f886, %p100;
	neg.f32 	%f893, %f891;
	and.b32  	%r440, %r572, 2;
	setp.eq.s32 	%p101, %r440, 0;
	selp.f32 	%f894, %f891, %f893, %p101;
	neg.f32 	%f895, %f892;
	add.s32 	%r441, %r572, 1;
	and.b32  	%r442, %r441, 2;
	setp.eq.s32 	%p102, %r442, 0;
	selp.f32 	%f896, %f892, %f895, %p102;
	setp.lt.f32 	%p103, %f195, 0f3783AB2B;
	selp.f32 	%f897, 0f3783AB2B, %f195, %p103;
	mul.f32 	%f898, %f1296, %f1296;
	fma.rn.f32 	%f899, %f898, 0f37CBAC00, 0fBAB607ED;
	fma.rn.f32 	%f900, %f899, %f898, 0f3D2AAABB;
	fma.rn.f32 	%f901, %f900, %f898, 0fBEFFFFFF;
	fma.rn.f32 	%f902, %f901, %f898, 0f3F800000;
	fma.rn.f32 	%f903, %f898, %f1296, 0f00000000;
	fma.rn.f32 	%f904, %f898, 0fB94D4153, 0f3C0885E4;
	fma.rn.f32 	%f905, %f904, %f898, 0fBE2AAAA8;
	fma.rn.f32 	%f906, %f905, %f903, %f1296;
	and.b32  	%r443, %r576, 1;
	setp.eq.b32 	%p104, %r443, 1;
	selp.f32 	%f907, %f902, %f906, %p104;
	selp.f32 	%f908, %f906, %f902, %p104;
	and.b32  	%r444, %r576, 2;
	setp.eq.s32 	%p105, %r444, 0;
	neg.f32 	%f909, %f907;
	selp.f32 	%f910, %f907, %f909, %p105;
	add.s32 	%r445, %r576, 1;
	and.b32  	%r446, %r445, 2;
	setp.eq.s32 	%p106, %r446, 0;
	neg.f32 	%f911, %f908;
	selp.f32 	%f912, %f908, %f911, %p106;
	mul.f32 	%f913, %f897, 0f45C71800;
	mul.f32 	%f914, %f913, 0f41200000;
	cvt.rni.f32.f32 	%f915, %f914;
	add.f32 	%f916, %f915, 0fBF800000;
	cvt.rzi.s32.f32 	%r447, %f916;
	max.s32 	%r448, %r447, 0;
	cvta.to.global.u64 	%rd367, %rd149;
	mul.wide.u32 	%rd368, %r448, 4;
	add.s64 	%rd369, %rd367, %rd368;
	ld.global.nc.f32 	%f917, [%rd369];
	cvta.to.global.u64 	%rd370, %rd150;
	add.s64 	%rd371, %rd370, %rd368;
	ld.global.nc.f32 	%f918, [%rd371];
	cvta.to.global.u64 	%rd372, %rd151;
	add.s64 	%rd373, %rd372, %rd368;
	ld.global.nc.f32 	%f919, [%rd373];
	mul.f32 	%f920, %f894, %f917;
	mul.f32 	%f921, %f920, %f912;
	mul.f32 	%f922, %f920, %f910;
	mul.f32 	%f923, %f896, %f917;
	div.rn.f32 	%f924, %f917, %f897;
	sub.f32 	%f925, %f918, %f924;
	mul.f32 	%f926, %f896, %f896;
	mul.f32 	%f927, %f894, %f894;
	mul.f32 	%f928, %f912, %f912;
	mul.f32 	%f929, %f910, %f910;
	fma.rn.f32 	%f930, %f926, %f928, %f929;
	mul.f32 	%f931, %f924, %f930;
	mul.f32 	%f932, %f918, %f928;
	fma.rn.f32 	%f933, %f927, %f932, %f931;
	fma.rn.f32 	%f934, %f926, %f929, %f928;
	mul.f32 	%f935, %f924, %f934;
	mul.f32 	%f936, %f918, %f929;
	fma.rn.f32 	%f937, %f927, %f936, %f935;
	mul.f32 	%f938, %f927, %f924;
	fma.rn.f32 	%f939, %f926, %f918, %f938;
	mul.f32 	%f940, %f925, %f912;
	mul.f32 	%f941, %f910, %f940;
	mul.f32 	%f942, %f927, %f941;
	mul.f32 	%f943, %f896, %f912;
	mul.f32 	%f944, %f925, %f943;
	mul.f32 	%f945, %f894, %f944;
	mul.f32 	%f946, %f896, %f925;
	mul.f32 	%f947, %f946, %f910;
	mul.f32 	%f948, %f894, %f947;
	shl.b32 	%r449, %r2, 2;
	mov.u32 	%r450, _ZZ32crust_mantle_impl_kernel_adjointiPKiS0_S0_iifiPKfPfS2_S2_S2_S2_S2_S2_S2_S2_S2_S2_S2_S2_S2_S2_S2_S2_S2_S2_S2_iS3_S3_S3_S3_S3_S3_iiiS2_S2_S3_S3_S3_S3_S3_S2_S2_S2_iS2_S2_S2_S2_S2_S2_S2_S2_S2_S2_S2_S2_S2_S2_S2_S2_S2_S2_S2_S2_S2_iS2_S2_S2_S2_S2_S2_S2_iE12s_dummyx_loc;
	add.s32 	%r451, %r450, %r449;
	ld.shared.f32 	%f949, [%r451];
	mul.f32 	%f950, %f919, %f949;
	mov.u32 	%r452, _ZZ32crust_mantle_impl_kernel_adjointiPKiS0_S0_iifiPKfPfS2_S2_S2_S2_S2_S2_S2_S2_S2_S2_S2_S2_S2_S2_S2_S2_S2_S2_S2_iS3_S3_S3_S3_S3_S3_iiiS2_S2_S3_S3_S3_S3_S3_S2_S2_S2_iS2_S2_S2_S2_S2_S2_S2_S2_S2_S2_S2_S2_S2_S2_S2_S2_S2_S2_S2_S2_S2_iS2_S2_S2_S2_S2_S2_S2_iE12s_dummyy_loc;
	add.s32 	%r453, %r452, %r449;
	ld.shared.f32 	%f951, [%r453];
	mul.f32 	%f952, %f919, %f951;
	mov.u32 	%r454, _ZZ32crust_mantle_impl_kernel_adjointiPKiS0_S0_iifiPKfPfS2_S2_S2_S2_S2_S2_S2_S2_S2_S2_S2_S2_S2_S2_S2_S2_S2_S2_S2_iS3_S3_S3_S3_S3_S3_iiiS2_S2_S3_S3_S3_S3_S3_S2_S2_S2_iS2_S2_S2_S2_S2_S2_S2_S2_S2_S2_S2_S2_S2_S2_S2_S2_S2_S2_S2_S2_S2_iS2_S2_S2_S2_S2_S2_S2_iE12s_dummyz_loc;
	add.s32 	%r455, %r454, %r449;
	ld.shared.f32 	%f953, [%r455];
	mul.f32 	%f954, %f919, %f953;
	fma.rn.f32 	%f955, %f952, %f922, %f1283;
	fma.rn.f32 	%f1283, %f923, %f954, %f955;
	fma.rn.f32 	%f956, %f950, %f921, %f1286;
	fma.rn.f32 	%f1286, %f923, %f954, %f956;
	fma.rn.f32 	%f957, %f950, %f921, %f1288;
	fma.rn.f32 	%f1288, %f952, %f922, %f957;
	mul.f32 	%f958, %f950, %f922;
	sub.f32 	%f211, %f1284, %f958;
	mul.f32 	%f959, %f952, %f921;
	sub.f32 	%f1300, %f1284, %f959;
	mul.f32 	%f960, %f923, %f950;
	sub.f32 	%f213, %f1285, %f960;
	mul.f32 	%f961, %f954, %f921;
	sub.f32 	%f1303, %f1285, %f961;
	mul.f32 	%f962, %f923, %f952;
	sub.f32 	%f215, %f1287, %f962;
	mul.f32 	%f963, %f954, %f922;
	sub.f32 	%f1304, %f1287, %f963;
	cvta.to.global.u64 	%rd374, %rd152;
	mul.wide.u32 	%rd375, %r2, 4;
	add.s64 	%rd376, %rd374, %rd375;
	ld.global.nc.f32 	%f964, [%rd376];
	mul.f32 	%f965, %f194, %f964;
	mul.f32 	%f966, %f950, %f933;
	fma.rn.f32 	%f967, %f952, %f942, %f966;
	fma.rn.f32 	%f968, %f954, %f945, %f967;
	mul.f32 	%f1309, %f965, %f968;
	mul.f32 	%f969, %f952, %f937;
	fma.rn.f32 	%f970, %f950, %f942, %f969;
	fma.rn.f32 	%f971, %f954, %f948, %f970;
	mul.f32 	%f1310, %f965, %f971;
	mul.f32 	%f972, %f950, %f945;
	fma.rn.f32 	%f973, %f952, %f948, %f972;
	fma.rn.f32 	%f974, %f939, %f954, %f973;
	mul.f32 	%f1311, %f965, %f974;
	mov.f32 	%f1284, %f211;
	mov.f32 	%f1285, %f213;
	mov.f32 	%f1287, %f215;
$L__BB0_105:
	mul.f32 	%f975, %f4, %f1300;
	fma.rn.f32 	%f976, %f1, %f1283, %f975;
	fma.rn.f32 	%f977, %f7, %f1303, %f976;
	mul.f32 	%f978, %f194, %f977;
	shl.b32 	%r456, %r2, 2;
	mov.u32 	%r457, _ZZ32crust_mantle_impl_kernel_adjointiPKiS0_S0_iifiPKfPfS2_S2_S2_S2_S2_S2_S2_S2_S2_S2_S2_S2_S2_S2_S2_S2_S2_S2_S2_iS3_S3_S3_S3_S3_S3_iiiS2_S2_S3_S3_S3_S3_S3_S2_S2_S2_iS2_S2_S2_S2_S2_S2_S2_S2_S2_S2_S2_S2_S2_S2_S2_S2_S2_S2_S2_S2_S2_iS2_S2_S2_S2_S2_S2_S2_iE8s_tempx1;
	add.s32 	%r458, %r457, %r456;
	st.shared.f32 	[%r458], %f978;
	mul.f32 	%f979, %f4, %f1286;
	fma.rn.f32 	%f980, %f1, %f1284, %f979;
	fma.rn.f32 	%f981, %f7, %f1304, %f980;
	mul.f32 	%f982, %f194, %f981;
	mov.u32 	%r459, _ZZ32crust_mantle_impl_kernel_adjointiPKiS0_S0_iifiPKfPfS2_S2_S2_S2_S2_S2_S2_S2_S2_S2_S2_S2_S2_S2_S2_S2_S2_S2_S2_iS3_S3_S3_S3_S3_S3_iiiS2_S2_S3_S3_S3_S3_S3_S2_S2_S2_iS2_S2_S2_S2_S2_S2_S2_S2_S2_S2_S2_S2_S2_S2_S2_S2_S2_S2_S2_S2_S2_iS2_S2_S2_S2_S2_S2_S2_iE8s_tempy1;
	add.s32 	%r460, %r459, %r456;
	st.shared.f32 	[%r460], %f982;
	mul.f32 	%f983, %f4, %f1287;
	fma.rn.f32 	%f984, %f1, %f1285, %f983;
	fma.rn.f32 	%f985, %f7, %f1288, %f984;
	mul.f32 	%f986, %f194, %f985;
	mov.u32 	%r461, _ZZ32crust_mantle_impl_kernel_adjointiPKiS0_S0_iifiPKfPfS2_S2_S2_S2_S2_S2_S2_S2_S2_S2_S2_S2_S2_S2_S2_S2_S2_S2_S2_iS3_S3_S3_S3_S3_S3_iiiS2_S2_S3_S3_S3_S3_S3_S2_S2_S2_iS2_S2_S2_S2_S2_S2_S2_S2_S2_S2_S2_S2_S2_S2_S2_S2_S2_S2_S2_S2_S2_iS2_S2_S2_S2_S2_S2_S2_iE8s_tempz1;
	add.s32 	%r462, %r461, %r456;
	st.shared.f32 	[%r462], %f986;
	mul.f32 	%f987, %f5, %f1300;
	fma.rn.f32 	%f988, %f2, %f1283, %f987;
	fma.rn.f32 	%f989, %f8, %f1303, %f988;
	mul.f32 	%f990, %f194, %f989;
	mov.u32 	%r463, _ZZ32crust_mantle_impl_kernel_adjointiPKiS0_S0_iifiPKfPfS2_S2_S2_S2_S2_S2_S2_S2_S2_S2_S2_S2_S2_S2_S2_S2_S2_S2_S2_iS3_S3_S3_S3_S3_S3_iiiS2_S2_S3_S3_S3_S3_S3_S2_S2_S2_iS2_S2_S2_S2_S2_S2_S2_S2_S2_S2_S2_S2_S2_S2_S2_S2_S2_S2_S2_S2_S2_iS2_S2_S2_S2_S2_S2_S2_iE8s_tempx2;
	add.s32 	%r464, %r463, %r456;
	st.shared.f32 	[%r464], %f990;
	mul.f32 	%f991, %f5, %f1286;
	fma.rn.f32 	%f992, %f2, %f1284, %f991;
	fma.rn.f32 	%f993, %f8, %f1304, %f992;
	mul.f32 	%f994, %f194, %f993;
	mov.u32 	%r465, _ZZ32crust_mantle_impl_kernel_adjointiPKiS0_S0_iifiPKfPfS2_S2_S2_S2_S2_S2_S2_S2_S2_S2_S2_S2_S2_S2_S2_S2_S2_S2_S2_iS3_S3_S3_S3_S3_S3_iiiS2_S2_S3_S3_S3_S3_S3_S2_S2_S2_iS2_S2_S2_S2_S2_S2_S2_S2_S2_S2_S2_S2_S2_S2_S2_S2_S2_S2_S2_S2_S2_iS2_S2_S2_S2_S2_S2_S2_iE8s_tempy2;
	add.s32 	%r466, %r465, %r456;
	st.shared.f32 	[%r466], %f994;
	mul.f32 	%f995, %f5, %f1287;
	fma.rn.f32 	%f996, %f2, %f1285, %f995;
	fma.rn.f32 	%f997, %f8, %f1288, %f996;
	mul.f32 	%f998, %f194, %f997;
	mov.u32 	%r467, _ZZ32crust_mantle_impl_kernel_adjointiPKiS0_S0_iifiPKfPfS2_S2_S2_S2_S2_S2_S2_S2_S2_S2_S2_S2_S2_S2_S2_S2_S2_S2_S2_iS3_S3_S3_S3_S3_S3_iiiS2_S2_S3_S3_S3_S3_S3_S2_S2_S2_iS2_S2_S2_S2_S2_S2_S2_S2_S2_S2_S2_S2_S2_S2_S2_S2_S2_S2_S2_S2_S2_iS2_S2_S2_S2_S2_S2_S2_iE8s_tempz2;
	add.s32 	%r468, %r467, %r456;
	st.shared.f32 	[%r468], %f998;
	mul.f32 	%f999, %f6, %f1300;
	fma.rn.f32 	%f1000, %f3, %f1283, %f999;
	fma.rn.f32 	%f1001, %f9, %f1303, %f1000;
	mul.f32 	%f1002, %f194, %f1001;
	mov.u32 	%r469, _ZZ32crust_mantle_impl_kernel_adjointiPKiS0_S0_iifiPKfPfS2_S2_S2_S2_S2_S2_S2_S2_S2_S2_S2_S2_S2_S2_S2_S2_S2_S2_S2_iS3_S3_S3_S3_S3_S3_iiiS2_S2_S3_S3_S3_S3_S3_S2_S2_S2_iS2_S2_S2_S2_S2_S2_S2_S2_S2_S2_S2_S2_S2_S2_S2_S2_S2_S2_S2_S2_S2_iS2_S2_S2_S2_S2_S2_S2_iE8s_tempx3;
	add.s32 	%r470, %r469, %r456;
	st.shared.f32 	[%r470], %f1002;
	mul.f32 	%f1003, %f6, %f1286;
	fma.rn.f32 	%f1004, %f3, %f1284, %f1003;
	fma.rn.f32 	%f1005, %f9, %f1304, %f1004;
	mul.f32 	%f1006, %f194, %f1005;
	mov.u32 	%r471, _ZZ32crust_mantle_impl_kernel_adjointiPKiS0_S0_iifiPKfPfS2_S2_S2_S2_S2_S2_S2_S2_S2_S2_S2_S2_S2_S2_S2_S2_S2_S2_S2_iS3_S3_S3_S3_S3_S3_iiiS2_S2_S3_S3_S3_S3_S3_S2_S2_S2_iS2_S2_S2_S2_S2_S2_S2_S2_S2_S2_S2_S2_S2_S2_S2_S2_S2_S2_S2_S2_S2_iS2_S2_S2_S2_S2_S2_S2_iE8s_tempy3;
	add.s32 	%r472, %r471, %r456;
	st.shared.f32 	[%r472], %f1006;
	mul.f32 	%f1007, %f6, %f1287;
	fma.rn.f32 	%f1008, %f3, %f1285, %f1007;
	fma.rn.f32 	%f1009, %f9, %f1288, %f1008;
	mul.f32 	%f1010, %f194, %f1009;
	mov.u32 	%r473, _ZZ32crust_mantle_impl_kernel_adjointiPKiS0_S0_iifiPKfPfS2_S2_S2_S2_S2_S2_S2_S2_S2_S2_S2_S2_S2_S2_S2_S2_S2_S2_S2_iS3_S3_S3_S3_S3_S3_iiiS2_S2_S3_S3_S3_S3_S3_S2_S2_S2_iS2_S2_S2_S2_S2_S2_S2_S2_S2_S2_S2_S2_S2_S2_S2_S2_S2_S2_S2_S2_S2_iS2_S2_S2_S2_S2_S2_S2_iE8s_tempz3;
	add.s32 	%r474, %r473, %r456;
	st.shared.f32 	[%r474], %f1010;
$L__BB0_106:
	bar.sync 	0;
	@%p4 bra 	$L__BB0_126;
	ld.param.u64 	%rd422, [_Z32crust_mantle_impl_kernel_adjointiPKiS0_S0_iifiPKfPfS2_S2_S2_S2_S2_S2_S2_S2_S2_S2_S2_S2_S2_S2_S2_S2_S2_S2_S2_iS3_S3_S3_S3_S3_S3_iiiS2_S2_S3_S3_S3_S3_S3_S2_S2_S2_iS2_S2_S2_S2_S2_S2_S2_S2_S2_S2_S2_S2_S2_S2_S2_S2_S2_S2_S2_S2_S2_iS2_S2_S2_S2_S2_S2_S2_i_param_23];
	ld.param.u64 	%rd421, [_Z32crust_mantle_impl_kernel_adjointiPKiS0_S0_iifiPKfPfS2_S2_S2_S2_S2_S2_S2_S2_S2_S2_S2_S2_S2_S2_S2_S2_S2_S2_S2_iS3_S3_S3_S3_S3_S3_iiiS2_S2_S3_S3_S3_S3_S3_S2_S2_S2_iS2_S2_S2_S2_S2_S2_S2_S2_S2_S2_S2_S2_S2_S2_S2_S2_S2_S2_S2_S2_S2_iS2_S2_S2_S2_S2_S2_S2_i_param_22];
	ld.param.u64 	%rd420, [_Z32crust_mantle_impl_kernel_adjointiPKiS0_S0_iifiPKfPfS2_S2_S2_S2_S2_S2_S2_S2_S2_S2_S2_S2_S2_S2_S2_S2_S2_S2_S2_iS3_S3_S3_S3_S3_S3_iiiS2_S2_S3_S3_S3_S3_S3_S2_S2_S2_iS2_S2_S2_S2_S2_S2_S2_S2_S2_S2_S2_S2_S2_S2_S2_S2_S2_S2_S2_S2_S2_iS2_S2_S2_S2_S2_S2_S2_i_param_21];
	mul.lo.s32 	%r475, %r3, 25;
	mul.lo.s32 	%r476, %r4, 5;
	add.s32 	%r477, %r476, %r475;
	mad.lo.s32 	%r478, %r3, -25, %r2;
	mad.lo.s32 	%r479, %r4, -5, %r478;
	add.s32 	%r480, %r479, %r475;
	add.s32 	%r481, %r479, %r476;
	mul.lo.s32 	%r482, %r3, 5;
	mov.u32 	%r483, _ZZ32crust_mantle_impl_kernel_adjointiPKiS0_S0_iifiPKfPfS2_S2_S2_S2_S2_S2_S2_S2_S2_S2_S2_S2_S2_S2_S2_S2_S2_S2_S2_iS3_S3_S3_S3_S3_S3_iiiS2_S2_S3_S3_S3_S3_S3_S2_S2_S2_iS2_S2_S2_S2_S2_S2_S2_S2_S2_S2_S2_S2_S2_S2_S2_S2_S2_S2_S2_S2_S2_iS2_S2_S2_S2_S2_S2_S2_iE16sh_hprimewgll_xx;
	mad.lo.s32 	%r484, %r479, 20, %r483;
	ld.shared.f32 	%f1011, [%r484];
	shl.b32 	%r485, %r477, 2;
	mov.u32 	%r486, _ZZ32crust_mantle_impl_kernel_adjointiPKiS0_S0_iifiPKfPfS2_S2_S2_S2_S2_S2_S2_S2_S2_S2_S2_S2_S2_S2_S2_S2_S2_S2_S2_iS3_S3_S3_S3_S3_S3_iiiS2_S2_S3_S3_S3_S3_S3_S2_S2_S2_iS2_S2_S2_S2_S2_S2_S2_S2_S2_S2_S2_S2_S2_S2_S2_S2_S2_S2_S2_S2_S2_iS2_S2_S2_S2_S2_S2_S2_iE8s_tempx1;
	add.s32 	%r487, %r486, %r485;
	ld.shared.f32 	%f1012, [%r487];
	fma.rn.f32 	%f1013, %f1011, %f1012, 0f00000000;
	mov.u32 	%r488, _ZZ32crust_mantle_impl_kernel_adjointiPKiS0_S0_iifiPKfPfS2_S2_S2_S2_S2_S2_S2_S2_S2_S2_S2_S2_S2_S2_S2_S2_S2_S2_S2_iS3_S3_S3_S3_S3_S3_iiiS2_S2_S3_S3_S3_S3_S3_S2_S2_S2_iS2_S2_S2_S2_S2_S2_S2_S2_S2_S2_S2_S2_S2_S2_S2_S2_S2_S2_S2_S2_S2_iS2_S2_S2_S2_S2_S2_S2_iE8s_tempy1;
	add.s32 	%r489, %r488, %r485;
	ld.shared.f32 	%f1014, [%r489];
	fma.rn.f32 	%f1015, %f1011, %f1014, 0f00000000;
	mov.u32 	%r490, _ZZ32crust_mantle_impl_kernel_adjointiPKiS0_S0_iifiPKfPfS2_S2_S2_S2_S2_S2_S2_S2_S2_S2_S2_S2_S2_S2_S2_S2_S2_S2_S2_iS3_S3_S3_S3_S3_S3_iiiS2_S2_S3_S3_S3_S3_S3_S2_S2_S2_iS2_S2_S2_S2_S2_S2_S2_S2_S2_S2_S2_S2_S2_S2_S2_S2_S2_S2_S2_S2_S2_iS2_S2_S2_S2_S2_S2_S2_iE8s_tempz1;
	add.s32 	%r491, %r490, %r485;
	ld.shared.f32 	%f1016, [%r491];
	fma.rn.f32 	%f1017, %f1011, %f1016, 0f00000000;
	shl.b32 	%r492, %r476, 2;
	add.s32 	%r493, %r483, %r492;
	ld.shared.f32 	%f1018, [%r493];
	shl.b32 	%r494, %r480, 2;
	mov.u32 	%r495, _ZZ32crust_mantle_impl_kernel_adjointiPKiS0_S0_iifiPKfPfS2_S2_S2_S2_S2_S2_S2_S2_S2_S2_S2_S2_S2_S2_S2_S2_S2_S2_S2_iS3_S3_S3_S3_S3_S3_iiiS2_S2_S3_S3_S3_S3_S3_S2_S2_S2_iS2_S2_S2_S2_S2_S2_S2_S2_S2_S2_S2_S2_S2_S2_S2_S2_S2_S2_S2_S2_S2_iS2_S2_S2_S2_S2_S2_S2_iE8s_tempx2;
	add.s32 	%r496, %r495, %r494;
	ld.shared.f32 	%f1019, [%r496];
	fma.rn.f32 	%f1020, %f1018, %f1019, 0f00000000;
	mov.u32 	%r497, _ZZ32crust_mantle_impl_kernel_adjointiPKiS0_S0_iifiPKfPfS2_S2_S2_S2_S2_S2_S2_S2_S2_S2_S2_S2_S2_S2_S2_S2_S2_S2_S2_iS3_S3_S3_S3_S3_S3_iiiS2_S2_S3_S3_S3_S3_S3_S2_S2_S2_iS2_S2_S2_S2_S2_S2_S2_S2_S2_S2_S2_S2_S2_S2_S2_S2_S2_S2_S2_S2_S2_iS2_S2_S2_S2_S2_S2_S2_iE8s_tempy2;
	add.s32 	%r498, %r497, %r494;
	ld.shared.f32 	%f1021, [%r498];
	fma.rn.f32 	%f1022, %f1018, %f1021, 0f00000000;
	mov.u32 	%r499, _ZZ32crust_mantle_impl_kernel_adjointiPKiS0_S0_iifiPKfPfS2_S2_S2_S2_S2_S2_S2_S2_S2_S2_S2_S2_S2_S2_S2_S2_S2_S2_S2_iS3_S3_S3_S3_S3_S3_iiiS2_S2_S3_S3_S3_S3_S3_S2_S2_S2_iS2_S2_S2_S2_S2_S2_S2_S2_S2_S2_S2_S2_S2_S2_S2_S2_S2_S2_S2_S2_S2_iS2_S2_S2_S2_S2_S2_S2_iE8s_tempz2;
	add.s32 	%r500, %r499, %r494;
	ld.shared.f32 	%f1023, [%r500];
	fma.rn.f32 	%f1024, %f1018, %f1023, 0f00000000;
	shl.b32 	%r501, %r482, 2;
	add.s32 	%r502, %r483, %r501;
	ld.shared.f32 	%f1025, [%r502];
	shl.b32 	%r503, %r481, 2;
	mov.u32 	%r504, _ZZ32crust_mantle_impl_kernel_adjointiPKiS0_S0_iifiPKfPfS2_S2_S2_S2_S2_S2_S2_S2_S2_S2_S2_S2_S2_S2_S2_S2_S2_S2_S2_iS3_S3_S3_S3_S3_S3_iiiS2_S2_S3_S3_S3_S3_S3_S2_S2_S2_iS2_S2_S2_S2_S2_S2_S2_S2_S2_S2_S2_S2_S2_S2_S2_S2_S2_S2_S2_S2_S2_iS2_S2_S2_S2_S2_S2_S2_iE8s_tempx3;
	add.s32 	%r505, %r504, %r503;
	ld.shared.f32 	%f1026, [%r505];
	fma.rn.f32 	%f1027, %f1025, %f1026, 0f00000000;
	mov.u32 	%r506, _ZZ32crust_mantle_impl_kernel_adjointiPKiS0_S0_iifiPKfPfS2_S2_S2_S2_S2_S2_S2_S2_S2_S2_S2_S2_S2_S2_S2_S2_S2_S2_S2_iS3_S3_S3_S3_S3_S3_iiiS2_S2_S3_S3_S3_S3_S3_S2_S2_S2_iS2_S2_S2_S2_S2_S2_S2_S2_S2_S2_S2_S2_S2_S2_S2_S2_S2_S2_S2_S2_S2_iS2_S2_S2_S2_S2_S2_S2_iE8s_tempy3;
	add.s32 	%r507, %r506, %r503;
	ld.shared.f32 	%f1028, [%r507];
	fma.rn.f32 	%f1029, %f1025, %f1028, 0f00000000;
	mov.u32 	%r508, _ZZ32crust_mantle_impl_kernel_adjointiPKiS0_S0_iifiPKfPfS2_S2_S2_S2_S2_S2_S2_S2_S2_S2_S2_S2_S2_S2_S2_S2_S2_S2_S2_iS3_S3_S3_S3_S3_S3_iiiS2_S2_S3_S3_S3_S3_S3_S2_S2_S2_iS2_S2_S2_S2_S2_S2_S2_S2_S2_S2_S2_S2_S2_S2_S2_S2_S2_S2_S2_S2_S2_iS2_S2_S2_S2_S2_S2_S2_iE8s_tempz3;
	add.s32 	%r509, %r508, %r503;
	ld.shared.f32 	%f1030, [%r509];
	fma.rn.f32 	%f1031, %f1025, %f1030, 0f00000000;
	ld.shared.f32 	%f1032, [%r484+4];
	ld.shared.f32 	%f1033, [%r487+4];
	fma.rn.f32 	%f1034, %f1032, %f1033, %f1013;
	ld.shared.f32 	%f1035, [%r489+4];
	fma.rn.f32 	%f1036, %f1032, %f1035, %f1015;
	ld.shared.f32 	%f1037, [%r491+4];
	fma.rn.f32 	%f1038, %f1032, %f1037, %f1017;
	ld.shared.f32 	%f1039, [%r493+4];
	ld.shared.f32 	%f1040, [%r496+20];
	fma.rn.f32 	%f1041, %f1039, %f1040, %f1020;
	ld.shared.f32 	%f1042, [%r498+20];
	fma.rn.f32 	%f1043, %f1039, %f1042, %f1022;
	ld.shared.f32 	%f1044, [%r500+20];
	fma.rn.f32 	%f1045, %f1039, %f1044, %f1024;
	ld.shared.f32 	%f1046, [%r502+4];
	ld.shared.f32 	%f1047, [%r505+100];
	fma.rn.f32 	%f1048, %f1046, %f1047, %f1027;
	ld.shared.f32 	%f1049, [%r507+100];
	fma.rn.f32 	%f1050, %f1046, %f1049, %f1029;
	ld.shared.f32 	%f1051, [%r509+100];
	fma.rn.f32 	%f1052, %f1046, %f1051, %f1031;
	ld.shared.f32 	%f1053, [%r484+8];
	ld.shared.f32 	%f1054, [%r487+8];
	fma.rn.f32 	%f1055, %f1053, %f1054, %f1034;
	ld.shared.f32 	%f1056, [%r489+8];
	fma.rn.f32 	%f1057, %f1053, %f1056, %f1036;
	ld.shared.f32 	%f1058, [%r491+8];
	fma.rn.f32 	%f1059, %f1053, %f1058, %f1038;
	ld.shared.f32 	%f1060, [%r493+8];
	ld.shared.f32 	%f1061, [%r496+40];
	fma.rn.f32 	%f1062, %f1060, %f1061, %f1041;
	ld.shared.f32 	%f1063, [%r498+40];
	fma.rn.f32 	%f1064, %f1060, %f1063, %f1043;
	ld.shared.f32 	%f1065, [%r500+40];
	fma.rn.f32 	%f1066, %f1060, %f1065, %f1045;
	ld.shared.f32 	%f1067, [%r502+8];
	ld.shared.f32 	%f1068, [%r505+200];
	fma.rn.f32 	%f1069, %f1067, %f1068, %f1048;
	ld.shared.f32 	%f1070, [%r507+200];
	fma.rn.f32 	%f1071, %f1067, %f1070, %f1050;
	ld.shared.f32 	%f1072, [%r509+200];
	fma.rn.f32 	%f1073, %f1067, %f1072, %f1052;
	ld.shared.f32 	%f1074, [%r484+12];
	ld.shared.f32 	%f1075, [%r487+12];
	fma.rn.f32 	%f1076, %f1074, %f1075, %f1055;
	ld.shared.f32 	%f1077, [%r489+12];
	fma.rn.f32 	%f1078, %f1074, %f1077, %f1057;
	ld.shared.f32 	%f1079, [%r491+12];
	fma.rn.f32 	%f1080, %f1074, %f1079, %f1059;
	ld.shared.f32 	%f1081, [%r493+12];
	ld.shared.f32 	%f1082, [%r496+60];
	fma.rn.f32 	%f1083, %f1081, %f1082, %f1062;
	ld.shared.f32 	%f1084, [%r498+60];
	fma.rn.f32 	%f1085, %f1081, %f1084, %f1064;
	ld.shared.f32 	%f1086, [%r500+60];
	fma.rn.f32 	%f1087, %f1081, %f1086, %f1066;
	ld.shared.f32 	%f1088, [%r502+12];
	ld.shared.f32 	%f1089, [%r505+300];
	fma.rn.f32 	%f1090, %f1088, %f1089, %f1069;
	ld.shared.f32 	%f1091, [%r507+300];
	fma.rn.f32 	%f1092, %f1088, %f1091, %f1071;
	ld.shared.f32 	%f1093, [%r509+300];
	fma.rn.f32 	%f1094, %f1088, %f1093, %f1073;
	ld.shared.f32 	%f1095, [%r484+16];
	ld.shared.f32 	%f1096, [%r487+16];
	fma.rn.f32 	%f1097, %f1095, %f1096, %f1076;
	ld.shared.f32 	%f1098, [%r489+16];
	fma.rn.f32 	%f1099, %f1095, %f1098, %f1078;
	ld.shared.f32 	%f1100, [%r491+16];
	fma.rn.f32 	%f1101, %f1095, %f1100, %f1080;
	ld.shared.f32 	%f1102, [%r493+16];
	ld.shared.f32 	%f1103, [%r496+80];
	fma.rn.f32 	%f1104, %f1102, %f1103, %f1083;
	ld.shared.f32 	%f1105, [%r498+80];
	fma.rn.f32 	%f1106, %f1102, %f1105, %f1085;
	ld.shared.f32 	%f1107, [%r500+80];
	fma.rn.f32 	%f1108, %f1102, %f1107, %f1087;
	ld.shared.f32 	%f1109, [%r502+16];
	ld.shared.f32 	%f1110, [%r505+400];
	fma.rn.f32 	%f1111, %f1109, %f1110, %f1090;
	ld.shared.f32 	%f1112, [%r507+400];
	fma.rn.f32 	%f1113, %f1109, %f1112, %f1092;
	ld.shared.f32 	%f1114, [%r509+400];
	fma.rn.f32 	%f1115, %f1109, %f1114, %f1094;
	add.s32 	%r510, %r482, %r4;
	cvta.to.global.u64 	%rd377, %rd422;
	mul.wide.s32 	%rd378, %r510, 4;
	add.s64 	%rd379, %rd377, %rd378;
	ld.global.nc.f32 	%f1116, [%rd379];
	mad.lo.s32 	%r511, %r3, -20, %r480;
	cvta.to.global.u64 	%rd380, %rd421;
	mul.wide.s32 	%rd381, %r511, 4;
	add.s64 	%rd382, %rd380, %rd381;
	ld.global.nc.f32 	%f1117, [%rd382];
	cvta.to.global.u64 	%rd383, %rd420;
	mul.wide.s32 	%rd384, %r481, 4;
	add.s64 	%rd385, %rd383, %rd384;
	ld.global.nc.f32 	%f1118, [%rd385];
	mul.f32 	%f1119, %f1104, %f1117;
	fma.rn.f32 	%f1120, %f1097, %f1116, %f1119;
	fma.rn.f32 	%f1121, %f1111, %f1118, %f1120;
	neg.f32 	%f1122, %f1121;
	mul.f32 	%f1123, %f1106, %f1117;
	fma.rn.f32 	%f1124, %f1099, %f1116, %f1123;
	fma.rn.f32 	%f1125, %f1113, %f1118, %f1124;
	neg.f32 	%f1126, %f1125;
	mul.f32 	%f1127, %f1108, %f1117;
	fma.rn.f32 	%f1128, %f1101, %f1116, %f1127;
	fma.rn.f32 	%f1129, %f1115, %f1118, %f1128;
	neg.f32 	%f1130, %f1129;
	setp.eq.s32 	%p108, %r159, 0;
	sub.f32 	%f1131, %f1309, %f1121;
	sub.f32 	%f1132, %f1310, %f1125;
	sub.f32 	%f1133, %f1311, %f1129;
	selp.f32 	%f240, %f1122, %f1131, %p108;
	selp.f32 	%f241, %f1126, %f1132, %p108;
	selp.f32 	%f242, %f1130, %f1133, %p108;
	setp.eq.s32 	%p109, %r153, 0;
	@%p109 bra 	$L__BB0_109;
	mul.lo.s32 	%r512, %r535, 3;
	mul.wide.s32 	%rd386, %r512, 4;
	add.s64 	%rd387, %rd14, %rd386;
	ld.global.f32 	%f1134, [%rd387];
	add.f32 	%f1135, %f240, %f1134;
	st.global.f32 	[%rd387], %f1135;
	ld.global.f32 	%f1136, [%rd387+4];
	add.f32 	%f1137, %f241, %f1136;
	st.global.f32 	[%rd387+4], %f1137;
	ld.global.f32 	%f1138, [%rd387+8];
	add.f32 	%f1139, %f242, %f1138;
	st.global.f32 	[%rd387+8], %f1139;
	bra.uni 	$L__BB0_110;
$L__BB0_109:
	mul.lo.s32 	%r513, %r535, 3;
	mul.wide.s32 	%rd388, %r513, 4;
	add.s64 	%rd389, %rd14, %rd388;
	atom.global.add.f32 	%f1140, [%rd389], %f240;
	atom.global.add.f32 	%f1141, [%rd389+4], %f241;
	atom.global.add.f32 	%f1142, [%rd389+8], %f242;
$L__BB0_110:
	ld.param.u32 	%r531, [_Z32crust_mantle_impl_kernel_adjointiPKiS0_S0_iifiPKfPfS2_S2_S2_S2_S2_S2_S2_S2_S2_S2_S2_S2_S2_S2_S2_S2_S2_S2_S2_iS3_S3_S3_S3_S3_S3_iiiS2_S2_S3_S3_S3_S3_S3_S2_S2_S2_iS2_S2_S2_S2_S2_S2_S2_S2_S2_S2_S2_S2_S2_S2_S2_S2_S2_S2_S2_S2_S2_iS2_S2_S2_S2_S2_S2_S2_i_param_37];
	ld.param.u32 	%r529, [_Z32crust_mantle_impl_kernel_adjointiPKiS0_S0_iifiPKfPfS2_S2_S2_S2_S2_S2_S2_S2_S2_S2_S2_S2_S2_S2_S2_S2_S2_S2_S2_iS3_S3_S3_S3_S3_S3_iiiS2_S2_S3_S3_S3_S3_S3_S2_S2_S2_iS2_S2_S2_S2_S2_S2_S2_S2_S2_S2_S2_S2_S2_S2_S2_S2_S2_S2_S2_S2_S2_iS2_S2_S2_S2_S2_S2_S2_i_param_36];
	setp.eq.s32 	%p110, %r529, 0;
	setp.ne.s32 	%p111, %r531, 0;
	or.pred  	%p112, %p110, %p111;
	@%p112 bra 	$L__BB0_124;
	ld.param.u32 	%r533, [_Z32crust_mantle_impl_kernel_adjointiPKiS0_S0_iifiPKfPfS2_S2_S2_S2_S2_S2_S2_S2_S2_S2_S2_S2_S2_S2_S2_S2_S2_S2_S2_iS3_S3_S3_S3_S3_S3_iiiS2_S2_S3_S3_S3_S3_S3_S2_S2_S2_iS2_S2_S2_S2_S2_S2_S2_S2_S2_S2_S2_S2_S2_S2_S2_S2_S2_S2_S2_S2_S2_iS2_S2_S2_S2_S2_S2_S2_i_param_49];
	setp.eq.s32 	%p113, %r533, 0;
	@%p113 bra 	$L__BB0_113;
	shl.b32 	%r514, %r536, 7;
	add.s32 	%r515, %r514, %r2;
	mul.wide.s32 	%rd390, %r515, 4;
	add.s64 	%rd391, %rd19, %rd390;
	ld.global.nc.f32 	%f1317, [%rd391];
	bra.uni 	$L__BB0_114;
$L__BB0_113:
	shl.b32 	%r516, %r536, 7;
	add.s32 	%r517, %r516, %r2;
	mul.wide.s32 	%rd392, %r517, 4;
	add.s64 	%rd393, %rd17, %rd392;
	ld.global.nc.f32 	%f1317, [%rd393];
$L__BB0_114:
	ld.param.u64 	%rd426, [_Z32crust_mantle_impl_kernel_adjointiPKiS0_S0_iifiPKfPfS2_S2_S2_S2_S2_S2_S2_S2_S2_S2_S2_S2_S2_S2_S2_S2_S2_S2_S2_iS3_S3_S3_S3_S3_S3_iiiS2_S2_S3_S3_S3_S3_S3_S2_S2_S2_iS2_S2_S2_S2_S2_S2_S2_S2_S2_S2_S2_S2_S2_S2_S2_S2_S2_S2_S2_S2_S2_iS2_S2_S2_S2_S2_S2_S2_i_param_40];
	cvta.to.global.u64 	%rd394, %rd426;
	mad.lo.s32 	%r518, %r536, 125, %r2;
	mul.lo.s32 	%r150, %r518, 3;
	setp.eq.s32 	%p114, %r157, 0;
	mul.lo.s32 	%r519, %r536, 3;
	cvt.s64.s32 	%rd93, %r518;
	mul.wide.s32 	%rd395, %r519, 4;
	add.s64 	%rd94, %rd394, %rd395;
	mul.wide.s32 	%rd396, %r150, 4;
	add.s64 	%rd95, %rd394, %rd396;
	@%p114 bra 	$L__BB0_116;
	ld.global.nc.f32 	%f1318, [%rd95];
	bra.uni 	$L__BB0_117;
$L__BB0_116:
	ld.global.nc.f32 	%f1318, [%rd94];
$L__BB0_117:
	shl.b64 	%rd397, %rd93, 2;
	add.s64 	%rd96, %rd13, %rd397;
	add.s64 	%rd97, %rd12, %rd397;
	add.s64 	%rd98, %rd11, %rd397;
	add.s64 	%rd99, %rd10, %rd397;
	add.s64 	%rd100, %rd9, %rd397;
	setp.eq.s32 	%p115, %r157, 0;
	mul.f32 	%f1143, %f1317, %f1318;
	ld.global.nc.f32 	%f1144, [%rd8];
	ld.global.nc.f32 	%f1145, [%rd7];
	ld.global.nc.f32 	%f1146, [%rd6];
	ld.global.f32 	%f1147, [%rd96];
	mul.f32 	%f1148, %f1143, %f1147;
	mul.f32 	%f1149, %f1260, %f1143;
	add.s64 	%rd101, %rd5, %rd396;
	ld.global.f32 	%f1150, [%rd101];
	mul.f32 	%f1151, %f1145, %f1148;
	fma.rn.f32 	%f1152, %f1144, %f1150, %f1151;
	fma.rn.f32 	%f1153, %f1149, %f1146, %f1152;
	st.global.f32 	[%rd101], %f1153;
	ld.global.f32 	%f1154, [%rd97];
	mul.f32 	%f1155, %f1143, %f1154;
	mul.f32 	%f1156, %f1261, %f1143;
	add.s64 	%rd102, %rd4, %rd396;
	ld.global.f32 	%f1157, [%rd102];
	mul.f32 	%f1158, %f1145, %f1155;
	fma.rn.f32 	%f1159, %f1144, %f1157, %f1158;
	fma.rn.f32 	%f1160, %f1156, %f1146, %f1159;
	st.global.f32 	[%rd102], %f1160;
	ld.global.f32 	%f1161, [%rd98];
	mul.f32 	%f1162, %f1143, %f1161;
	mul.f32 	%f1163, %f1262, %f1143;
	add.s64 	%rd103, %rd3, %rd396;
	ld.global.f32 	%f1164, [%rd103];
	mul.f32 	%f1165, %f1145, %f1162;
	fma.rn.f32 	%f1166, %f1144, %f1164, %f1165;
	fma.rn.f32 	%f1167, %f1163, %f1146, %f1166;
	st.global.f32 	[%rd103], %f1167;
	ld.global.f32 	%f1168, [%rd99];
	mul.f32 	%f1169, %f1143, %f1168;
	mul.f32 	%f1170, %f1263, %f1143;
	add.s64 	%rd104, %rd2, %rd396;
	ld.global.f32 	%f1171, [%rd104];
	mul.f32 	%f1172, %f1145, %f1169;
	fma.rn.f32 	%f1173, %f1144, %f1171, %f1172;
	fma.rn.f32 	%f1174, %f1170, %f1146, %f1173;
	st.global.f32 	[%rd104], %f1174;
	ld.global.f32 	%f1175, [%rd100];
	mul.f32 	%f1176, %f1143, %f1175;
	mul.f32 	%f1177, %f1264, %f1143;
	add.s64 	%rd105, %rd1, %rd396;
	ld.global.f32 	%f1178, [%rd105];
	mul.f32 	%f1179, %f1145, %f1176;
	fma.rn.f32 	%f1180, %f1144, %f1178, %f1179;
	fma.rn.f32 	%f1181, %f1177, %f1146, %f1180;
	st.global.f32 	[%rd105], %f1181;
	@%p115 bra 	$L__BB0_119;
	ld.global.nc.f32 	%f1319, [%rd95+4];
	bra.uni 	$L__BB0_120;
$L__BB0_119:
	ld.global.nc.f32 	%f1319, [%rd94+4];
$L__BB0_120:
	setp.eq.s32 	%p116, %r157, 0;
	mul.f32 	%f1182, %f1317, %f1319;
	ld.global.nc.f32 	%f1183, [%rd8+4];
	ld.global.nc.f32 	%f1184, [%rd7+4];
	ld.global.nc.f32 	%f1185, [%rd6+4];
	ld.global.f32 	%f1186, [%rd96];
	mul.f32 	%f1187, %f1182, %f1186;
	mul.f32 	%f1188, %f1260, %f1182;
	ld.global.f32 	%f1189, [%rd101+4];
	mul.f32 	%f1190, %f1184, %f1187;
	fma.rn.f32 	%f1191, %f1183, %f1189, %f1190;
	fma.rn.f32 	%f1192, %f1188, %f1185, %f1191;
	st.global.f32 	[%rd101+4], %f1192;
	ld.global.f32 	%f1193, [%rd97];
	mul.f32 	%f1194, %f1182, %f1193;
	mul.f32 	%f1195, %f1261, %f1182;
	ld.global.f32 	%f1196, [%rd102+4];
	mul.f32 	%f1197, %f1184, %f1194;
	fma.rn.f32 	%f1198, %f1183, %f1196, %f1197;
	fma.rn.f32 	%f1199, %f1195, %f1185, %f1198;
	st.global.f32 	[%rd102+4], %f1199;
	ld.global.f32 	%f1200, [%rd98];
	mul.f32 	%f1201, %f1182, %f1200;
	mul.f32 	%f1202, %f1262, %f1182;
	ld.global.f32 	%f1203, [%rd103+4];
	mul.f32 	%f1204, %f1184, %f1201;
	fma.rn.f32 	%f1205, %f1183, %f1203, %f1204;
	fma.rn.f32 	%f1206, %f1202, %f1185, %f1205;
	st.global.f32 	[%rd103+4], %f1206;
	ld.global.f32 	%f1207, [%rd99];
	mul.f32 	%f1208, %f1182, %f1207;
	mul.f32 	%f1209, %f1263, %f1182;
	ld.global.f32 	%f1210, [%rd104+4];
	mul.f32 	%f1211, %f1184, %f1208;
	fma.rn.f32 	%f1212, %f1183, %f1210, %f1211;
	fma.rn.f32 	%f1213, %f1209, %f1185, %f1212;
	st.global.f32 	[%rd104+4], %f1213;
	ld.global.f32 	%f1214, [%rd100];
	mul.f32 	%f1215, %f1182, %f1214;
	mul.f32 	%f1216, %f1264, %f1182;
	ld.global.f32 	%f1217, [%rd105+4];
	mul.f32 	%f1218, %f1184, %f1215;
	fma.rn.f32 	%f1219, %f1183, %f1217, %f1218;
	fma.rn.f32 	%f1220, %f1216, %f1185, %f1219;
	st.global.f32 	[%rd105+4], %f1220;
	@%p116 bra 	$L__BB0_122;
	ld.global.nc.f32 	%f1320, [%rd95+8];
	bra.uni 	$L__BB0_123;
$L__BB0_122:
	ld.global.nc.f32 	%f1320, [%rd94+8];
$L__BB0_123:
	mul.f32 	%f1221, %f1317, %f1320;
	ld.global.nc.f32 	%f1222, [%rd8+8];
	ld.global.nc.f32 	%f1223, [%rd7+8];
	ld.global.nc.f32 	%f1224, [%rd6+8];
	ld.global.f32 	%f1225, [%rd96];
	mul.f32 	%f1226, %f1221, %f1225;
	mul.f32 	%f1227, %f1260, %f1221;
	ld.global.f32 	%f1228, [%rd101+8];
	mul.f32 	%f1229, %f1223, %f1226;
	fma.rn.f32 	%f1230, %f1222, %f1228, %f1229;
	fma.rn.f32 	%f1231, %f1227, %f1224, %f1230;
	st.global.f32 	[%rd101+8], %f1231;
	ld.global.f32 	%f1232, [%rd97];
	mul.f32 	%f1233, %f1221, %f1232;
	mul.f32 	%f1234, %f1261, %f1221;
	ld.global.f32 	%f1235, [%rd102+8];
	mul.f32 	%f1236, %f1223, %f1233;
	fma.rn.f32 	%f1237, %f1222, %f1235, %f1236;
	fma.rn.f32 	%f1238, %f1234, %f1224, %f1237;
	st.global.f32 	[%rd102+8], %f1238;
	ld.global.f32 	%f1239, [%rd98];
	mul.f32 	%f1240, %f1221, %f1239;
	mul.f32 	%f1241, %f1262, %f1221;
	ld.global.f32 	%f1242, [%rd103+8];
	mul.f32 	%f1243, %f1223, %f1240;
	fma.rn.f32 	%f1244, %f1222, %f1242, %f1243;
	fma.rn.f32 	%f1245, %f1241, %f1224, %f1244;
	st.global.f32 	[%rd103+8], %f1245;
	ld.global.f32 	%f1246, [%rd99];
	mul.f32 	%f1247, %f1221, %f1246;
	mul.f32 	%f1248, %f1263, %f1221;
	ld.global.f32 	%f1249, [%rd104+8];
	mul.f32 	%f1250, %f1223, %f1247;
	fma.rn.f32 	%f1251, %f1222, %f1249, %f1250;
	fma.rn.f32 	%f1252, %f1248, %f1224, %f1251;
	st.global.f32 	[%rd104+8], %f1252;
	ld.global.f32 	%f1253, [%rd100];
	mul.f32 	%f1254, %f1221, %f1253;
	mul.f32 	%f1255, %f1264, %f1221;
	ld.global.f32 	%f1256, [%rd105+8];
	mul.f32 	%f1257, %f1223, %f1254;
	fma.rn.f32 	%f1258, %f1222, %f1256, %f1257;
	fma.rn.f32 	%f1259, %f1255, %f1224, %f1258;
	st.global.f32 	[%rd105+8], %f1259;
$L__BB0_124:
	ld.param.u32 	%r524, [_Z32crust_mantle_impl_kernel_adjointiPKiS0_S0_iifiPKfPfS2_S2_S2_S2_S2_S2_S2_S2_S2_S2_S2_S2_S2_S2_S2_S2_S2_S2_S2_iS3_S3_S3_S3_S3_S3_iiiS2_S2_S3_S3_S3_S3_S3_S2_S2_S2_iS2_S2_S2_S2_S2_S2_S2_S2_S2_S2_S2_S2_S2_S2_S2_S2_S2_S2_S2_S2_S2_iS2_S2_S2_S2_S2_S2_S2_i_param_29];
	setp.eq.s32 	%p117, %r524, 0;
	@%p117 bra 	$L__BB0_126;
	mad.lo.s32 	%r520, %r536, 125, %r2;
	mul.wide.s32 	%rd399, %r520, 4;
	add.s64 	%rd400, %rd13, %rd399;
	st.global.f32 	[%rd400], %f1260;
	add.s64 	%rd401, %rd12, %rd399;
	st.global.f32 	[%rd401], %f1261;
	add.s64 	%rd402, %rd11, %rd399;
	st.global.f32 	[%rd402], %f1262;
	add.s64 	%rd403, %rd10, %rd399;
	st.global.f32 	[%rd403], %f1263;
	add.s64 	%rd404, %rd9, %rd399;
	st.global.f32 	[%rd404], %f1264;
$L__BB0_126:
	ret;

}


// ===== COMPILED SASS (sm_100) =====

	.target	sm_100

	.elftype	@"ET_EXEC"


//--------------------- .note.nv.tkinfo           --------------------------
	.section	.note.nv.tkinfo,"",@"SHT_NOTE"
	.sectionflags	@"SHF_NOTE_NV_TKINFO"
	.tkinfo
        /*0018*/ 	.word	0x00000002
        /*0030*/ 	.string	""
        /*0030*/ 	.string	"ptxas"
        /*0030*/ 	.string	"Cuda compilation tools, release 13.0, V13.0.88"
        /*0030*/ 	.string	"Build cuda_13.0.r13.0/compiler.36424714_0"
        /*0030*/ 	.string	"-arch sm_100 -m 64 "



//--------------------- .note.nv.cuinfo           --------------------------
	.section	.note.nv.cuinfo,"",@"SHT_NOTE"
	.sectionflags	@"SHF_NOTE_NV_CUINFO"
        /*0018*/ 	.short	0x0002
        /*001a*/ 	.short	0x0064
        /*001c*/ 	.short	0x0082
	.zero		2


//--------------------- .nv.info                  --------------------------
	.section	.nv.info,"",@"SHT_CUDA_INFO"
	.align	4


	//----- nvinfo : EIATTR_REGCOUNT
	.align		4
        /*0000*/ 	.byte	0x04, 0x2f
        /*0002*/ 	.short	(.L_2 - .L_1)
	.align		4
.L_1:
        /*0004*/ 	.word	index@(_Z32crust_mantle_impl_kernel_adjointiPKiS0_S0_iifiPKfPfS2_S2_S2_S2_S2_S2_S2_S2_S2_S2_S2_S2_S2_S2_S2_S2_S2_S2_S2_iS3_S3_S3_S3_S3_S3_iiiS2_S2_S3_S3_S3_S3_S3_S2_S2_S2_iS2_S2_S2_S2_S2_S2_S2_S2_S2_S2_S2_S2_S2_S2_S2_S2_S2_S2_S2_S2_S2_iS2_S2_S2_S2_S2_S2_S2_i)
        /*0008*/ 	.word	0x00000050


	//----- nvinfo : EIATTR_FRAME_SIZE
	.align		4
.L_2:
        /*000c*/ 	.byte	0x04, 0x11
        /*000e*/ 	.short	(.L_4 - .L_3)
	.align		4
.L_3:
        /*0010*/ 	.word	index@($__internal_1_$__cuda_sm3x_div_rn_noftz_f32_slowpath)
        /*0014*/ 	.word	0x00000000


	//----- nvinfo : EIATTR_FRAME_SIZE
	.align		4
.L_4:
        /*0018*/ 	.byte	0x04, 0x11
        /*001a*/ 	.short	(.L_6 - .L_5)
	.align		4
.L_5:
        /*001c*/ 	.word	index@($__internal_0_$__cuda_sm20_rcp_rn_f32_slowpath)
        /*0020*/ 	.word	0x00000000


	//----- nvinfo : EIATTR_FRAME_SIZE
	.align		4
.L_6:
        /*0024*/ 	.byte	0x04, 0x11
        /*0026*/ 	.short	(.L_8 - .L_7)
	.align		4
.L_7:
        /*0028*/ 	.word	index@(_Z32crust_mantle_impl_kernel_adjointiPKiS0_S0_iifiPKfPfS2_S2_S2_S2_S2_S2_S2_S2_S2_S2_S2_S2_S2_S2_S2_S2_S2_S2_S2_iS3_S3_S3_S3_S3_S3_iiiS2_S2_S3_S3_S3_S3_S3_S2_S2_S2_iS2_S2_S2_S2_S2_S2_S2_S2_S2_S2_S2_S2_S2_S2_S2_S2_S2_S2_S2_S2_S2_iS2_S2_S2_S2_S2_S2_S2_i)
        /*002c*/ 	.word	0x00000000


	//----- nvinfo : EIATTR_MIN_STACK_SIZE
	.align		4
.L_8:
        /*0030*/ 	.byte	0x04, 0x12
        /*0032*/ 	.short	(.L_10 - .L_9)
	.align		4
.L_9:
        /*0034*/ 	.word	index@(_Z32crust_mantle_impl_kernel_adjointiPKiS0_S0_iifiPKfPfS2_S2_S2_S2_S2_S2_S2_S2_S2_S2_S2_S2_S2_S2_S2_S2_S2_S2_S2_iS3_S3_S3_S3_S3_S3_iiiS2_S2_S3_S3_S3_S3_S3_S2_S2_S2_iS2_S2_S2_S2_S2_S2_S2_S2_S2_S2_S2_S2_S2_S2_S2_S2_S2_S2_S2_S2_S2_iS2_S2_S2_S2_S2_S2_S2_i)
        /*0038*/ 	.word	0x00000000
.L_10:


//--------------------- .nv.compat                --------------------------
	.section	.nv.compat,"",@"SHT_CUDA_COMPAT_INFO"
	.align	4
        /*0000*/ 	.byte	0x02, 0x09, 0x00, 0x00, 0x02, 0x02, 0x01, 0x00, 0x02, 0x05, 0x05, 0x00, 0x03, 0x07, 0x01, 0x01
        /*0010*/ 	.byte	0x02, 0x03, 0x00, 0x00, 0x02, 0x06, 0x01, 0x00, 0x04, 0x0b, 0x08, 0x00, 0x01, 0x00, 0x00, 0x00
        /*0020*/ 	.byte	0x00, 0x00, 0x00, 0x00


//--------------------- .nv.info._Z32crust_mantle_impl_kernel_adjointiPKiS0_S0_iifiPKfPfS2_S2_S2_S2_S2_S2_S2_S2_S2_S2_S2_S2_S2_S2_S2_S2_S2_S2_S2_iS3_S3_S3_S3_S3_S3_iiiS2_S2_S3_S3_S3_S3_S3_S2_S2_S2_iS2_S2_S2_S2_S2_S2_S2_S2_S2_S2_S2_S2_S2_S2_S2_S2_S2_S2_S2_S2_S2_iS2_S2_S2_S2_S2_S2_S2_i --------------------------
	.section	.nv.info._Z32crust_mantle_impl_kernel_adjointiPKiS0_S0_iifiPKfPfS2_S2_S2_S2_S2_S2_S2_S2_S2_S2_S2_S2_S2_S2_S2_S2_S2_S2_S2_iS3_S3_S3_S3_S3_S3_iiiS2_S2_S3_S3_S3_S3_S3_S2_S2_S2_iS2_S2_S2_S2_S2_S2_S2_S2_S2_S2_S2_S2_S2_S2_S2_S2_S2_S2_S2_S2_S2_iS2_S2_S2_S2_S2_S2_S2_i,"",@"SHT_CUDA_INFO"
	.sectionflags	@""
	.align	4


	//----- nvinfo : EIATTR_CUDA_API_VERSION
	.align		4
        /*0000*/ 	.byte	0x04, 0x37
        /*0002*/ 	.short	(.L_12 - .L_11)
.L_11:
        /*0004*/ 	.word	0x00000082


	//----- nvinfo : EIATTR_KPARAM_INFO
	.align		4
.L_12:
        /*0008*/ 	.byte	0x04, 0x17
        /*000a*/ 	.short	(.L_14 - .L_13)
.L_13:
        /*000c*/ 	.word	0x00000000
        /*0010*/ 	.short	0x004f
        /*0012*/ 	.short	0x0260
        /*0014*/ 	.byte	0x00, 0xf0, 0x11, 0x00


	//----- nvinfo : EIATTR_KPARAM_INFO
	.align		4
.L_14:
        /*0018*/ 	.byte	0x04, 0x17
        /*001a*/ 	.short	(.L_16 - .L_15)
.L_15:
        /*001c*/ 	.word	0x00000000
        /*0020*/ 	.short	0x004e
        /*0022*/ 	.short	0x0258
        /*0024*/ 	.byte	0x00, 0xf5, 0x21, 0x00


	//----- nvinfo : EIATTR_KPARAM_INFO
	.align		4
.L_16:
        /*0028*/ 	.byte	0x04, 0x17
        /*002a*/ 	.short	(.L_18 - .L_17)
.L_17:
        /*002c*/ 	.word	0x00000000
        /*0030*/ 	.short	0x004d
        /*0032*/ 	.short	0x0250
        /*0034*/ 	.byte	0x00, 0xf5, 0x21, 0x00


	//----- nvinfo : EIATTR_KPARAM_INFO
	.align		4
.L_18:
        /*0038*/ 	.byte	0x04, 0x17
        /*003a*/ 	.short	(.L_20 - .L_19)
.L_19:
        /*003c*/ 	.word	0x00000000
        /*0040*/ 	.short	0x004c
        /*0042*/ 	.short	0x0248
        /*0044*/ 	.byte	0x00, 0xf5, 0x21, 0x00


	//----- nvinfo : EIATTR_KPARAM_INFO
	.align		4
.L_20:
        /*0048*/ 	.byte	0x04, 0x17
        /*004a*/ 	.short	(.L_22 - .L_21)
.L_21:
        /*004c*/ 	.word	0x00000000
        /*0050*/ 	.short	0x004b
        /*0052*/ 	.short	0x0240
        /*0054*/ 	.byte	0x00, 0xf5, 0x21, 0x00


	//----- nvinfo : EIATTR_KPARAM_INFO
	.align		4
.L_22:
        /*0058*/ 	.byte	0x04, 0x17
        /*005a*/ 	.short	(.L_24 - .L_23)
.L_23:
        /*005c*/ 	.word	0x00000000
        /*0060*/ 	.short	0x004a
        /*0062*/ 	.short	0x0238
        /*0064*/ 	.byte	0x00, 0xf5, 0x21, 0x00


	//----- nvinfo : EIATTR_KPARAM_INFO
	.align		4
.L_24:
        /*0068*/ 	.byte	0x04, 0x17
        /*006a*/ 	.short	(.L_26 - .L_25)
.L_25:
        /*006c*/ 	.word	0x00000000
        /*0070*/ 	.short	0x0049
        /*0072*/ 	.short	0x0230
        /*0074*/ 	.byte	0x00, 0xf5, 0x21, 0x00


	//----- nvinfo : EIATTR_KPARAM_INFO
	.align		4
.L_26:
        /*0078*/ 	.byte	0x04, 0x17
        /*007a*/ 	.short	(.L_28 - .L_27)
.L_27:
        /*007c*/ 	.word	0x00000000
        /*0080*/ 	.short	0x0048
        /*0082*/ 	.short	0x0228
        /*0084*/ 	.byte	0x00, 0xf5, 0x21, 0x00


	//----- nvinfo : EIATTR_KPARAM_INFO
	.align		4
.L_28:
        /*0088*/ 	.byte	0x04, 0x17
        /*008a*/ 	.short	(.L_30 - .L_29)
.L_29:
        /*008c*/ 	.word	0x00000000
        /*0090*/ 	.short	0x0047
        /*0092*/ 	.short	0x0220
        /*0094*/ 	.byte	0x00, 0xf0, 0x11, 0x00


	//----- nvinfo : EIATTR_KPARAM_INFO
	.align		4
.L_30:
        /*0098*/ 	.byte	0x04, 0x17
        /*009a*/ 	.short	(.L_32 - .L_31)
.L_31:
        /*009c*/ 	.word	0x00000000
        /*00a0*/ 	.short	0x0046
        /*00a2*/ 	.short	0x0218
        /*00a4*/ 	.byte	0x00, 0xf5, 0x21, 0x00


	//----- nvinfo : EIATTR_KPARAM_INFO
	.align		4
.L_32:
        /*00a8*/ 	.byte	0x04, 0x17
        /*00aa*/ 	.short	(.L_34 - .L_33)
.L_33:
        /*00ac*/ 	.word	0x00000000
        /*00b0*/ 	.short	0x0045
        /*00b2*/ 	.short	0x0210
        /*00b4*/ 	.byte	0x00, 0xf5, 0x21, 0x00


	//----- nvinfo : EIATTR_KPARAM_INFO
	.align		4
.L_34:
        /*00b8*/ 	.byte	0x04, 0x17
        /*00ba*/ 	.short	(.L_36 - .L_35)
.L_35:
        /*00bc*/ 	.word	0x00000000
        /*00c0*/ 	.short	0x0044
        /*00c2*/ 	.short	0x0208
        /*00c4*/ 	.byte	0x00, 0xf5, 0x21, 0x00


	//----- nvinfo : EIATTR_KPARAM_INFO
	.align		4
.L_36:
        /*00c8*/ 	.byte	0x04, 0x17
        /*00ca*/ 	.short	(.L_38 - .L_37)
.L_37:
        /*00cc*/ 	.word	0x00000000
        /*00d0*/ 	.short	0x0043
        /*00d2*/ 	.short	0x0200
        /*00d4*/ 	.byte	0x00, 0xf5, 0x21, 0x00


	//----- nvinfo : EIATTR_KPARAM_INFO
	.align		4
.L_38:
        /*00d8*/ 	.byte	0x04, 0x17
        /*00da*/ 	.short	(.L_40 - .L_39)
.L_39:
        /*00dc*/ 	.word	0x00000000
        /*00e0*/ 	.short	0x0042
        /*00e2*/ 	.short	0x01f8
        /*00e4*/ 	.byte	0x00, 0xf5, 0x21, 0x00


	//----- nvinfo : EIATTR_KPARAM_INFO
	.align		4
.L_40:
        /*00e8*/ 	.byte	0x04, 0x17
        /*00ea*/ 	.short	(.L_42 - .L_41)
.L_41:
        /*00ec*/ 	.word	0x00000000
        /*00f0*/ 	.short	0x0041
        /*00f2*/ 	.short	0x01f0
        /*00f4*/ 	.byte	0x00, 0xf5, 0x21, 0x00


	//----- nvinfo : EIATTR_KPARAM_INFO
	.align		4
.L_42:
        /*00f8*/ 	.byte	0x04, 0x17
        /*00fa*/ 	.short	(.L_44 - .L_43)
.L_43:
        /*00fc*/ 	.word	0x00000000
        /*0100*/ 	.short	0x0040
        /*0102*/ 	.short	0x01e8
        /*0104*/ 	.byte	0x00, 0xf5, 0x21, 0x00


	//----- nvinfo : EIATTR_KPARAM_INFO
	.align		4
.L_44:
        /*0108*/ 	.byte	0x04, 0x17
        /*010a*/ 	.short	(.L_46 - .L_45)
.L_45:
        /*010c*/ 	.word	0x00000000
        /*0110*/ 	.short	0x003f
        /*0112*/ 	.short	0x01e0
        /*0114*/ 	.byte	0x00, 0xf5, 0x21, 0x00


	//----- nvinfo : EIATTR_KPARAM_INFO
	.align		4
.L_46:
        /*0118*/ 	.byte	0x04, 0x17
        /*011a*/ 	.short	(.L_48 - .L_47)
.L_47:
        /*011c*/ 	.word	0x00000000
        /*0120*/ 	.short	0x003e
        /*0122*/ 	.short	0x01d8
        /*0124*/ 	.byte	0x00, 0xf5, 0x21, 0x00


	//----- nvinfo : EIATTR_KPARAM_INFO
	.align		4
.L_48:
        /*0128*/ 	.byte	0x04, 0x17
        /*012a*/ 	.short	(.L_50 - .L_49)
.L_49:
        /*012c*/ 	.word	0x00000000
        /*0130*/ 	.short	0x003d
        /*0132*/ 	.short	0x01d0
        /*0134*/ 	.byte	0x00, 0xf5, 0x21, 0x00


	//----- nvinfo : EIATTR_KPARAM_INFO
	.align		4
.L_50:
        /*0138*/ 	.byte	0x04, 0x17
        /*013a*/ 	.short	(.L_52 - .L_51)
.L_51:
        /*013c*/ 	.word	0x00000000
        /*0140*/ 	.short	0x003c
        /*0142*/ 	.short	0x01c8
        /*0144*/ 	.byte	0x00, 0xf5, 0x21, 0x00


	//----- nvinfo : EIATTR_KPARAM_INFO
	.align		4
.L_52:
        /*0148*/ 	.byte	0x04, 0x17
        /*014a*/ 	.short	(.L_54 - .L_53)
.L_53:
        /*014c*/ 	.word	0x00000000
        /*0150*/ 	.short	0x003b
        /*0152*/ 	.short	0x01c0
        /*0154*/ 	.byte	0x00, 0xf5, 0x21, 0x00


	//----- nvinfo : EIATTR_KPARAM_INFO
	.align		4
.L_54:
        /*0158*/ 	.byte	0x04, 0x17
        /*015a*/ 	.short	(.L_56 - .L_55)
.L_55:
        /*015c*/ 	.word	0x00000000
        /*0160*/ 	.short	0x003a
        /*0162*/ 	.short	0x01b8
        /*0164*/ 	.byte	0x00, 0xf5, 0x21, 0x00


	//----- nvinfo : EIATTR_KPARAM_INFO
	.align		4
.L_56:
        /*0168*/ 	.byte	0x04, 0x17
        /*016a*/ 	.short	(.L_58 - .L_57)
.L_57:
        /*016c*/ 	.word	0x00000000
        /*0170*/ 	.short	0x0039
        /*0172*/ 	.short	0x01b0
        /*0174*/ 	.byte	0x00, 0xf5, 0x21, 0x00


	//----- nvinfo : EIATTR_KPARAM_INFO
	.align		4
.L_58:
        /*0178*/ 	.byte	0x04, 0x17
        /*017a*/ 	.short	(.L_60 - .L_59)
.L_59:
        /*017c*/ 	.word	0x00000000
        /*0180*/ 	.short	0x0038
        /*0182*/ 	.short	0x01a8
        /*0184*/ 	.byte	0x00, 0xf5, 0x21, 0x00


	//----- nvinfo : EIATTR_KPARAM_INFO
	.align		4
.L_60:
        /*0188*/ 	.byte	0x04, 0x17
        /*018a*/ 	.short	(.L_62 - .L_61)
.L_61:
        /*018c*/ 	.word	0x00000000
        /*0190*/ 	.short	0x0037
        /*0192*/ 	.short	0x01a0
        /*0194*/ 	.byte	0x00, 0xf5, 0x21, 0x00


	//----- nvinfo : EIATTR_KPARAM_INFO
	.align		4
.L_62:
        /*0198*/ 	.byte	0x04, 0x17
        /*019a*/ 	.short	(.L_64 - .L_63)
.L_63:
        /*019c*/ 	.word	0x00000000
        /*01a0*/ 	.short	0x0036
        /*01a2*/ 	.short	0x0198
        /*01a4*/ 	.byte	0x00, 0xf5, 0x21, 0x00


	//----- nvinfo : EIATTR_KPARAM_INFO
	.align		4
.L_64:
        /*01a8*/ 	.byte	0x04, 0x17
        /*01aa*/ 	.short	(.L_66 - .L_65)
.L_65:
        /*01ac*/ 	.word	0x00000000
        /*01b0*/ 	.short	0x0035
        /*01b2*/ 	.short	0x0190
        /*01b4*/ 	.byte	0x00, 0xf5, 0x21, 0x00


	//----- nvinfo : EIATTR_KPARAM_INFO
	.align		4
.L_66:
        /*01b8*/ 	.byte	0x04, 0x17
        /*01ba*/ 	.short	(.L_68 - .L_67)
.L_67:
        /*01bc*/ 	.word	0x00000000
        /*01c0*/ 	.short	0x0034
        /*01c2*/ 	.short	0x0188
        /*01c4*/ 	.byte	0x00, 0xf5, 0x21, 0x00


	//----- nvinfo : EIATTR_KPARAM_INFO
	.align		4
.L_68:
        /*01c8*/ 	.byte	0x04, 0x17
        /*01ca*/ 	.short	(.L_70 - .L_69)
.L_69:
        /*01cc*/ 	.word	0x00000000
        /*01d0*/ 	.short	0x0033
        /*01d2*/ 	.short	0x0180
        /*01d4*/ 	.byte	0x00, 0xf5, 0x21, 0x00


	//----- nvinfo : EIATTR_KPARAM_INFO
	.align		4
.L_70:
        /*01d8*/ 	.byte	0x04, 0x17
        /*01da*/ 	.short	(.L_72 - .L_71)
.L_71:
        /*01dc*/ 	.word	0x00000000
        /*01e0*/ 	.short	0x0032
        /*01e2*/ 	.short	0x0178
        /*01e4*/ 	.byte	0x00, 0xf5, 0x21, 0x00


	//----- nvinfo : EIATTR_KPARAM_INFO
	.align		4
.L_72:
        /*01e8*/ 	.byte	0x04, 0x17
        /*01ea*/ 	.short	(.L_74 - .L_73)
.L_73:
        /*01ec*/ 	.word	0x00000000
        /*01f0*/ 	.short	0x0031
        /*01f2*/ 	.short	0x0170
        /*01f4*/ 	.byte	0x00, 0xf0, 0x11, 0x00


	//----- nvinfo : EIATTR_KPARAM_INFO
	.align		4
.L_74:
        /*01f8*/ 	.byte	0x04, 0x17
        /*01fa*/ 	.short	(.L_76 - .L_75)
.L_75:
        /*01fc*/ 	.word	0x00000000
        /*0200*/ 	.short	0x0030
        /*0202*/ 	.short	0x0168
        /*0204*/ 	.byte	0x00, 0xf5, 0x21, 0x00


	//----- nvinfo : EIATTR_KPARAM_INFO
	.align		4
.L_76:
        /*0208*/ 	.byte	0x04, 0x17
        /*020a*/ 	.short	(.L_78 - .L_77)
.L_77:
        /*020c*/ 	.word	0x00000000
        /*0210*/ 	.short	0x002f
        /*0212*/ 	.short	0x0160
        /*0214*/ 	.byte	0x00, 0xf5, 0x21, 0x00


	//----- nvinfo : EIATTR_KPARAM_INFO
	.align		4
.L_78:
        /*0218*/ 	.byte	0x04, 0x17
        /*021a*/ 	.short	(.L_80 - .L_79)
.L_79:
        /*021c*/ 	.word	0x00000000
        /*0220*/ 	.short	0x002e
        /*0222*/ 	.short	0x0158
        /*0224*/ 	.byte	0x00, 0xf5, 0x21, 0x00


	//----- nvinfo : EIATTR_KPARAM_INFO
	.align		4
.L_80:
        /*0228*/ 	.byte	0x04, 0x17
        /*022a*/ 	.short	(.L_82 - .L_81)
.L_81:
        /*022c*/ 	.word	0x00000000
        /*0230*/ 	.short	0x002d
        /*0232*/ 	.short	0x0150
        /*0234*/ 	.byte	0x00, 0xf5, 0x21, 0x00


	//----- nvinfo : EIATTR_KPARAM_INFO
	.align		4
.L_82:
        /*0238*/ 	.byte	0x04, 0x17
        /*023a*/ 	.short	(.L_84 - .L_83)
.L_83:
        /*023c*/ 	.word	0x00000000
        /*0240*/ 	.short	0x002c
        /*0242*/ 	.short	0x0148
        /*0244*/ 	.byte	0x00, 0xf5, 0x21, 0x00


	//----- nvinfo : EIATTR_KPARAM_INFO
	.align		4
.L_84:
        /*0248*/ 	.byte	0x04, 0x17
        /*024a*/ 	.short	(.L_86 - .L_85)
.L_85:
        /*024c*/ 	.word	0x00000000
        /*0250*/ 	.short	0x002b
        /*0252*/ 	.short	0x0140
        /*0254*/ 	.byte	0x00, 0xf5, 0x21, 0x00


	//----- nvinfo : EIATTR_KPARAM_INFO
	.align		4
.L_86:
        /*0258*/ 	.byte	0x04, 0x17
        /*025a*/ 	.short	(.L_88 - .L_87)
.L_87:
        /*025c*/ 	.word	0x00000000
        /*0260*/ 	.short	0x002a
        /*0262*/ 	.short	0x0138
        /*0264*/ 	.byte	0x00, 0xf5, 0x21, 0x00


	//----- nvinfo : EIATTR_KPARAM_INFO
	.align		4
.L_88:
        /*0268*/ 	.byte	0x04, 0x17
        /*026a*/ 	.short	(.L_90 - .L_89)
.L_89:
        /*026c*/ 	.word	0x00000000
        /*0270*/ 	.short	0x0029
        /*0272*/ 	.short	0x0130
        /*0274*/ 	.byte	0x00, 0xf5, 0x21, 0x00


	//----- nvinfo : EIATTR_KPARAM_INFO
	.align		4
.L_90:
        /*0278*/ 	.byte	0x04, 0x17
        /*027a*/ 	.short	(.L_92 - .L_91)
.L_91:
        /*027c*/ 	.word	0x00000000
        /*0280*/ 	.short	0x0028
        /*0282*/ 	.short	0x0128
        /*0284*/ 	.byte	0x00, 0xf5, 0x21, 0x00


	//----- nvinfo : EIATTR_KPARAM_INFO
	.align		4
.L_92:
        /*0288*/ 	.byte	0x04, 0x17
        /*028a*/ 	.short	(.L_94 - .L_93)
.L_93:
        /*028c*/ 	.word	0x00000000
        /*0290*/ 	.short	0x0027
        /*0292*/ 	.short	0x0120
        /*0294*/ 	.byte	0x00, 0xf5, 0x21, 0x00


	//----- nvinfo : EIATTR_KPARAM_INFO
	.align		4
.L_94:
        /*0298*/ 	.byte	0x04, 0x17
        /*029a*/ 	.short	(.L_96 - .L_95)
.L_95:
        /*029c*/ 	.word	0x00000000
        /*02a0*/ 	.short	0x0026
        /*02a2*/ 	.short	0x0118
        /*02a4*/ 	.byte	0x00, 0xf0, 0x11, 0x00


	//----- nvinfo : EIATTR_KPARAM_INFO
	.align		4
.L_96:
        /*02a8*/ 	.byte	0x04, 0x17
        /*02aa*/ 	.short	(.L_98 - .L_97)
.L_97:
        /*02ac*/ 	.word	0x00000000
        /*02b0*/ 	.short	0x0025
        /*02b2*/ 	.short	0x0114
        /*02b4*/ 	.byte	0x00, 0xf0, 0x11, 0x00


	//----- nvinfo : EIATTR_KPARAM_INFO
	.align		4
.L_98:
        /*02b8*/ 	.byte	0x04, 0x17
        /*02ba*/ 	.short	(.L_100 - .L_99)
.L_99:
        /*02bc*/ 	.word	0x00000000
        /*02c0*/ 	.short	0x0024
        /*02c2*/ 	.short	0x0110
        /*02c4*/ 	.byte	0x00, 0xf0, 0x11, 0x00


	//----- nvinfo : EIATTR_KPARAM_INFO
	.align		4
.L_100:
        /*02c8*/ 	.byte	0x04, 0x17
        /*02ca*/ 	.short	(.L_102 - .L_101)
.L_101:
        /*02cc*/ 	.word	0x00000000
        /*02d0*/ 	.short	0x0023
        /*02d2*/ 	.short	0x0108
        /*02d4*/ 	.byte	0x00, 0xf5, 0x21, 0x00


	//----- nvinfo : EIATTR_KPARAM_INFO
	.align		4
.L_102:
        /*02d8*/ 	.byte	0x04, 0x17
        /*02da*/ 	.short	(.L_104 - .L_103)
.L_103:
        /*02dc*/ 	.word	0x00000000
        /*02e0*/ 	.short	0x0022
        /*02e2*/ 	.short	0x0100
        /*02e4*/ 	.byte	0x00, 0xf5, 0x21, 0x00


	//----- nvinfo : EIATTR_KPARAM_INFO
	.align		4
.L_104:
        /*02e8*/ 	.byte	0x04, 0x17
        /*02ea*/ 	.short	(.L_106 - .L_105)
.L_105:
        /*02ec*/ 	.word	0x00000000
        /*02f0*/ 	.short	0x0021
        /*02f2*/ 	.short	0x00f8
        /*02f4*/ 	.byte	0x00, 0xf5, 0x21, 0x00


	//----- nvinfo : EIATTR_KPARAM_INFO
	.align		4
.L_106:
        /*02f8*/ 	.byte	0x04, 0x17
        /*02fa*/ 	.short	(.L_108 - .L_107)
.L_107:
        /*02fc*/ 	.word	0x00000000
        /*0300*/ 	.short	0x0020
        /*0302*/ 	.short	0x00f0
        /*0304*/ 	.byte	0x00, 0xf5, 0x21, 0x00


	//----- nvinfo : EIATTR_KPARAM_INFO
	.align		4
.L_108:
        /*0308*/ 	.byte	0x04, 0x17
        /*030a*/ 	.short	(.L_110 - .L_109)
.L_109:
        /*030c*/ 	.word	0x00000000
        /*0310*/ 	.short	0x001f
        /*0312*/ 	.short	0x00e8
        /*0314*/ 	.byte	0x00, 0xf5, 0x21, 0x00


	//----- nvinfo : EIATTR_KPARAM_INFO
	.align		4
.L_110:
        /*0318*/ 	.byte	0x04, 0x17
        /*031a*/ 	.short	(.L_112 - .L_111)
.L_111:
        /*031c*/ 	.word	0x00000000
        /*0320*/ 	.short	0x001e
        /*0322*/ 	.short	0x00e0
        /*0324*/ 	.byte	0x00, 0xf5, 0x21, 0x00


	//----- nvinfo : EIATTR_KPARAM_INFO
	.align		4
.L_112:
        /*0328*/ 	.byte	0x04, 0x17
        /*032a*/ 	.short	(.L_114 - .L_113)
.L_113:
        /*032c*/ 	.word	0x00000000
        /*0330*/ 	.short	0x001d
        /*0332*/ 	.short	0x00d8
        /*0334*/ 	.byte	0x00, 0xf0, 0x11, 0x00


	//----- nvinfo : EIATTR_KPARAM_INFO
	.align		4
.L_114:
        /*0338*/ 	.byte	0x04, 0x17
        /*033a*/ 	.short	(.L_116 - .L_115)
.L_115:
        /*033c*/ 	.word	0x00000000
        /*0340*/ 	.short	0x001c
        /*0342*/ 	.short	0x00d0
        /*0344*/ 	.byte	0x00, 0xf5, 0x21, 0x00


	//----- nvinfo : EIATTR_KPARAM_INFO
	.align		4
.L_116:
        /*0348*/ 	.byte	0x04, 0x17
        /*034a*/ 	.short	(.L_118 - .L_117)
.L_117:
        /*034c*/ 	.word	0x00000000
        /*0350*/ 	.short	0x001b
        /*0352*/ 	.short	0x00c8
        /*0354*/ 	.byte	0x00, 0xf5, 0x21, 0x00


	//----- nvinfo : EIATTR_KPARAM_INFO
	.align		4
.L_118:
        /*0358*/ 	.byte	0x04, 0x17
        /*035a*/ 	.short	(.L_120 - .L_119)
.L_119:
        /*035c*/ 	.word	0x00000000
        /*0360*/ 	.short	0x001a
        /*0362*/ 	.short	0x00c0
        /*0364*/ 	.byte	0x00, 0xf5, 0x21, 0x00


	//----- nvinfo : EIATTR_KPARAM_INFO
	.align		4
.L_120:
        /*0368*/ 	.byte	0x04, 0x17
        /*036a*/ 	.short	(.L_122 - .L_121)
.L_121:
        /*036c*/ 	.word	0x00000000
        /*0370*/ 	.short	0x0019
        /*0372*/ 	.short	0x00b8
        /*0374*/ 	.byte	0x00, 0xf5, 0x21, 0x00


	//----- nvinfo : EIATTR_KPARAM_INFO
	.align		4
.L_122:
        /*0378*/ 	.byte	0x04, 0x17
        /*037a*/ 	.short	(.L_124 - .L_123)
.L_123:
        /*037c*/ 	.word	0x00000000
        /*0380*/ 	.short	0x0018
        /*0382*/ 	.short	0x00b0
        /*0384*/ 	.byte	0x00, 0xf5, 0x21, 0x00


	//----- nvinfo : EIATTR_KPARAM_INFO
	.align		4
.L_124:
        /*0388*/ 	.byte	0x04, 0x17
        /*038a*/ 	.short	(.L_126 - .L_125)
.L_125:
        /*038c*/ 	.word	0x00000000
        /*0390*/ 	.short	0x0017
        /*0392*/ 	.short	0x00a8
        /*0394*/ 	.byte	0x00, 0xf5, 0x21, 0x00


	//----- nvinfo : EIATTR_KPARAM_INFO
	.align		4
.L_126:
        /*0398*/ 	.byte	0x04, 0x17
        /*039a*/ 	.short	(.L_128 - .L_127)
.L_127:
        /*039c*/ 	.word	0x00000000
        /*03a0*/ 	.short	0x0016
        /*03a2*/ 	.short	0x00a0
        /*03a4*/ 	.byte	0x00, 0xf5, 0x21, 0x00


	//----- nvinfo : EIATTR_KPARAM_INFO
	.align		4
.L_128:
        /*03a8*/ 	.byte	0x04, 0x17
        /*03aa*/ 	.short	(.L_130 - .L_129)
.L_129:
        /*03ac*/ 	.word	0x00000000
        /*03b0*/ 	.short	0x0015
        /*03b2*/ 	.short	0x0098
        /*03b4*/ 	.byte	0x00, 0xf5, 0x21, 0x00


	//----- nvinfo : EIATTR_KPARAM_INFO
	.align		4
.L_130:
        /*03b8*/ 	.byte	0x04, 0x17
        /*03ba*/ 	.short	(.L_132 - .L_131)
.L_131:
        /*03bc*/ 	.word	0x00000000
        /*03c0*/ 	.short	0x0014
        /*03c2*/ 	.short	0x0090
        /*03c4*/ 	.byte	0x00, 0xf5, 0x21, 0x00


	//----- nvinfo : EIATTR_KPARAM_INFO
	.align		4
.L_132:
        /*03c8*/ 	.byte	0x04, 0x17
        /*03ca*/ 	.short	(.L_134 - .L_133)
.L_133:
        /*03cc*/ 	.word	0x00000000
        /*03d0*/ 	.short	0x0013
        /*03d2*/ 	.short	0x0088
        /*03d4*/ 	.byte	0x00, 0xf5, 0x21, 0x00


	//----- nvinfo : EIATTR_KPARAM_INFO
	.align		4
.L_134:
        /*03d8*/ 	.byte	0x04, 0x17
        /*03da*/ 	.short	(.L_136 - .L_135)
.L_135:
        /*03dc*/ 	.word	0x00000000
        /*03e0*/ 	.short	0x0012
        /*03e2*/ 	.short	0x0080
        /*03e4*/ 	.byte	0x00, 0xf5, 0x21, 0x00


	//----- nvinfo : EIATTR_KPARAM_INFO
	.align		4
.L_136:
        /*03e8*/ 	.byte	0x04, 0x17
        /*03ea*/ 	.short	(.L_138 - .L_137)
.L_137:
        /*03ec*/ 	.word	0x00000000
        /*03f0*/ 	.short	0x0011
        /*03f2*/ 	.short	0x0078
        /*03f4*/ 	.byte	0x00, 0xf5, 0x21, 0x00


	//----- nvinfo : EIATTR_KPARAM_INFO
	.align		4
.L_138:
        /*03f8*/ 	.byte	0x04, 0x17
        /*03fa*/ 	.short	(.L_140 - .L_139)
.L_139:
        /*03fc*/ 	.word	0x00000000
        /*0400*/ 	.short	0x0010
        /*0402*/ 	.short	0x0070
        /*0404*/ 	.byte	0x00, 0xf5, 0x21, 0x00


	//----- nvinfo : EIATTR_KPARAM_INFO
	.align		4
.L_140:
        /*0408*/ 	.byte	0x04, 0x17
        /*040a*/ 	.short	(.L_142 - .L_141)
.L_141:
        /*040c*/ 	.word	0x00000000
        /*0410*/ 	.short	0x000f
        /*0412*/ 	.short	0x0068
        /*0414*/ 	.byte	0x00, 0xf5, 0x21, 0x00


	//----- nvinfo : EIATTR_KPARAM_INFO
	.align		4
.L_142:
        /*0418*/ 	.byte	0x04, 0x17
        /*041a*/ 	.short	(.L_144 - .L_143)
.L_143:
        /*041c*/ 	.word	0x00000000
        /*0420*/ 	.short	0x000e
        /*0422*/ 	.short	0x0060
        /*0424*/ 	.byte	0x00, 0xf5, 0x21, 0x00


	//----- nvinfo : EIATTR_KPARAM_INFO
	.align		4
.L_144:
        /*0428*/ 	.byte	0x04, 0x17
        /*042a*/ 	.short	(.L_146 - .L_145)
.L_145:
        /*042c*/ 	.word	0x00000000
        /*0430*/ 	.short	0x000d
        /*0432*/ 	.short	0x0058
        /*0434*/ 	.byte	0x00, 0xf5, 0x21, 0x00


	//----- nvinfo : EIATTR_KPARAM_INFO
	.align		4
.L_146:
        /*0438*/ 	.byte	0x04, 0x17
        /*043a*/ 	.short	(.L_148 - .L_147)
.L_147:
        /*043c*/ 	.word	0x00000000
        /*0440*/ 	.short	0x000c
        /*0442*/ 	.short	0x0050
        /*0444*/ 	.byte	0x00, 0xf5, 0x21, 0x00


	//----- nvinfo : EIATTR_KPARAM_INFO
	.align		4
.L_148:
        /*0448*/ 	.byte	0x04, 0x17
        /*044a*/ 	.short	(.L_150 - .L_149)
.L_149:
        /*044c*/ 	.word	0x00000000
        /*0450*/ 	.short	0x000b
        /*0452*/ 	.short	0x0048
        /*0454*/ 	.byte	0x00, 0xf5, 0x21, 0x00


	//----- nvinfo : EIATTR_KPARAM_INFO
	.align		4
.L_150:
        /*0458*/ 	.byte	0x04, 0x17
        /*045a*/ 	.short	(.L_152 - .L_151)
.L_151:
        /*045c*/ 	.word	0x00000000
        /*0460*/ 	.short	0x000a
        /*0462*/ 	.short	0x0040
        /*0464*/ 	.byte	0x00, 0xf5, 0x21, 0x00


	//----- nvinfo : EIATTR_KPARAM_INFO
	.align		4
.L_152:
        /*0468*/ 	.byte	0x04, 0x17
        /*046a*/ 	.short	(.L_154 - .L_153)
.L_153:
        /*046c*/ 	.word	0x00000000
        /*0470*/ 	.short	0x0009
        /*0472*/ 	.short	0x0038
        /*0474*/ 	.byte	0x00, 0xf5, 0x21, 0x00


	//----- nvinfo : EIATTR_KPARAM_INFO
	.align		4
.L_154:
        /*0478*/ 	.byte	0x04, 0x17
        /*047a*/ 	.short	(.L_156 - .L_155)
.L_155:
        /*047c*/ 	.word	0x00000000
        /*0480*/ 	.short	0x0008
        /*0482*/ 	.short	0x0030
        /*0484*/ 	.byte	0x00, 0xf5, 0x21, 0x00


	//----- nvinfo : EIATTR_KPARAM_INFO
	.align		4
.L_156:
        /*0488*/ 	.byte	0x04, 0x17
        /*048a*/ 	.short	(.L_158 - .L_157)
.L_157:
        /*048c*/ 	.word	0x00000000
        /*0490*/ 	.short	0x0007
        /*0492*/ 	.short	0x002c
        /*0494*/ 	.byte	0x00, 0xf0, 0x11, 0x00


	//----- nvinfo : EIATTR_KPARAM_INFO
	.align		4
.L_158:
        /*0498*/ 	.byte	0x04, 0x17
        /*049a*/ 	.short	(.L_160 - .L_159)
.L_159:
        /*049c*/ 	.word	0x00000000
        /*04a0*/ 	.short	0x0006
        /*04a2*/ 	.short	0x0028
        /*04a4*/ 	.byte	0x00, 0xf0, 0x11, 0x00


	//----- nvinfo : EIATTR_KPARAM_INFO
	.align		4
.L_160:
        /*04a8*/ 	.byte	0x04, 0x17
        /*04aa*/ 	.short	(.L_162 - .L_161)
.L_161:
        /*04ac*/ 	.word	0x00000000
        /*04b0*/ 	.short	0x0005
        /*04b2*/ 	.short	0x0024
        /*04b4*/ 	.byte	0x00, 0xf0, 0x11, 0x00


	//----- nvinfo : EIATTR_KPARAM_INFO
	.align		4
.L_162:
        /*04b8*/ 	.byte	0x04, 0x17
        /*04ba*/ 	.short	(.L_164 - .L_163)
.L_163:
        /*04bc*/ 	.word	0x00000000
        /*04c0*/ 	.short	0x0004
        /*04c2*/ 	.short	0x0020
        /*04c4*/ 	.byte	0x00, 0xf0, 0x11, 0x00


	//----- nvinfo : EIATTR_KPARAM_INFO
	.align		4
.L_164:
        /*04c8*/ 	.byte	0x04, 0x17
        /*04ca*/ 	.short	(.L_166 - .L_165)
.L_165:
        /*04cc*/ 	.word	0x00000000
        /*04d0*/ 	.short	0x0003
        /*04d2*/ 	.short	0x0018
        /*04d4*/ 	.byte	0x00, 0xf5, 0x21, 0x00


	//----- nvinfo : EIATTR_KPARAM_INFO
	.align		4
.L_166:
        /*04d8*/ 	.byte	0x04, 0x17
        /*04da*/ 	.short	(.L_168 - .L_167)
.L_167:
        /*04dc*/ 	.word	0x00000000
        /*04e0*/ 	.short	0x0002
        /*04e2*/ 	.short	0x0010
        /*04e4*/ 	.byte	0x00, 0xf5, 0x21, 0x00


	//----- nvinfo : EIATTR_KPARAM_INFO
	.align		4
.L_168:
        /*04e8*/ 	.byte	0x04, 0x17
        /*04ea*/ 	.short	(.L_170 - .L_169)
.L_169:
        /*04ec*/ 	.word	0x00000000
        /*04f0*/ 	.short	0x0001
        /*04f2*/ 	.short	0x0008
        /*04f4*/ 	.byte	0x00, 0xf5, 0x21, 0x00


	//----- nvinfo : EIATTR_KPARAM_INFO
	.align		4
.L_170:
        /*04f8*/ 	.byte	0x04, 0x17
        /*04fa*/ 	.short	(.L_172 - .L_171)
.L_171:
        /*04fc*/ 	.word	0x00000000
        /*0500*/ 	.short	0x0000
        /*0502*/ 	.short	0x0000
        /*0504*/ 	.byte	0x00, 0xf0, 0x11, 0x00


	//----- nvinfo : EIATTR_SPARSE_MMA_MASK
	.align		4
.L_172:
        /*0508*/ 	.byte	0x03, 0x50
        /*050a*/ 	.short	0x0000


	//----- nvinfo : EIATTR_MAXREG_COUNT
	.align		4
        /*050c*/ 	.byte	0x03, 0x1b
        /*050e*/ 	.short	0x00ff


	//----- nvinfo : EIATTR_NUM_BARRIERS
	.align		4
        /*0510*/ 	.byte	0x02, 0x4c
        /*0512*/ 	.byte	0x01
	.zero		1


	//----- nvinfo : EIATTR_MERCURY_ISA_VERSION
	.align		4
        /*0514*/ 	.byte	0x03, 0x5f
        /*0516*/ 	.short	0x0101


	//----- nvinfo : EIATTR_VRC_CTA_INIT_COUNT
	.align		4
        /*0518*/ 	.byte	0x02, 0x4a
	.zero		1
	.zero		1


	//----- nvinfo : EIATTR_EXIT_INSTR_OFFSETS
	.align		4
        /*051c*/ 	.byte	0x04, 0x1c
        /*051e*/ 	.short	(.L_174 - .L_173)


	//   ....[0]....
.L_173:
        /*0520*/ 	.word	0x00008a10


	//   ....[1]....
        /*0524*/ 	.word	0x0000a300


	//   ....[2]....
        /*0528*/ 	.word	0x0000a410


	//----- nvinfo : EIATTR_CRS_STACK_SIZE
	.align		4
.L_174:
        /*052c*/ 	.byte	0x04, 0x1e
        /*052e*/ 	.short	(.L_176 - .L_175)
.L_175:
        /*0530*/ 	.word	0x00000000


	//----- nvinfo : EIATTR_CBANK_PARAM_SIZE
	.align		4
.L_176:
        /*0534*/ 	.byte	0x03, 0x19
        /*0536*/ 	.short	0x0264


	//----- nvinfo : EIATTR_PARAM_CBANK
	.align		4
        /*0538*/ 	.byte	0x04, 0x0a
        /*053a*/ 	.short	(.L_178 - .L_177)
	.align		4
.L_177:
        /*053c*/ 	.word	index@(.nv.constant0._Z32crust_mantle_impl_kernel_adjointiPKiS0_S0_iifiPKfPfS2_S2_S2_S2_S2_S2_S2_S2_S2_S2_S2_S2_S2_S2_S2_S2_S2_S2_S2_iS3_S3_S3_S3_S3_S3_iiiS2_S2_S3_S3_S3_S3_S3_S2_S2_S2_iS2_S2_S2_S2_S2_S2_S2_S2_S2_S2_S2_S2_S2_S2_S2_S2_S2_S2_S2_S2_S2_iS2_S2_S2_S2_S2_S2_S2_i)
        /*0540*/ 	.short	0x0380
        /*0542*/ 	.short	0x0264


	//----- nvinfo : EIATTR_SW_WAR
	.align		4
.L_178:
        /*0544*/ 	.byte	0x04, 0x36
        /*0546*/ 	.short	(.L_180 - .L_179)
.L_179:
        /*0548*/ 	.word	0x00000008
.L_180:


//--------------------- .nv.callgraph             --------------------------
	.section	.nv.callgraph,"",@"SHT_CUDA_CALLGRAPH"
	.align	4
	.sectionentsize	8
	.align		4
        /*0000*/ 	.word	0x00000000
	.align		4
        /*0004*/ 	.word	0xffffffff
	.align		4
        /*0008*/ 	.word	0x00000000
	.align		4
        /*000c*/ 	.word	0xfffffffe
	.align		4
        /*0010*/ 	.word	0x00000000
	.align		4
        /*0014*/ 	.word	0xfffffffd
	.align		4
        /*0018*/ 	.word	0x00000000
	.align		4
        /*001c*/ 	.word	0xfffffffc


//--------------------- .nv.constant4             --------------------------
	.section	.nv.constant4,"a",@progbits
	.align	8
	.align		8
.nv.constant4:
        /*0000*/ 	.dword	__cudart_i2opi_f


//--------------------- .text._Z32crust_mantle_impl_kernel_adjointiPKiS0_S0_iifiPKfPfS2_S2_S2_S2_S2_S2_S2_S2_S2_S2_S2_S2_S2_S2_S2_S2_S2_S2_S2_iS3_S3_S3_S3_S3_S3_iiiS2_S2_S3_S3_S3_S3_S3_S2_S2_S2_iS2_S2_S2_S2_S2_S2_S2_S2_S2_S2_S2_S2_S2_S2_S2_S2_S2_S2_S2_S2_S2_iS2_S2_S2_S2_S2_S2_S2_i --------------------------
	.section	.text._Z32crust_mantle_impl_kernel_adjointiPKiS0_S0_iifiPKfPfS2_S2_S2_S2_S2_S2_S2_S2_S2_S2_S2_S2_S2_S2_S2_S2_S2_S2_S2_iS3_S3_S3_S3_S3_S3_iiiS2_S2_S3_S3_S3_S3_S3_S2_S2_S2_iS2_S2_S2_S2_S2_S2_S2_S2_S2_S2_S2_S2_S2_S2_S2_S2_S2_S2_S2_S2_S2_iS2_S2_S2_S2_S2_S2_S2_i,"ax",@progbits
	.align	128
        .global         _Z32crust_mantle_impl_kernel_adjointiPKiS0_S0_iifiPKfPfS2_S2_S2_S2_S2_S2_S2_S2_S2_S2_S2_S2_S2_S2_S2_S2_S2_S2_S2_iS3_S3_S3_S3_S3_S3_iiiS2_S2_S3_S3_S3_S3_S3_S2_S2_S2_iS2_S2_S2_S2_S2_S2_S2_S2_S2_S2_S2_S2_S2_S2_S2_S2_S2_S2_S2_S2_S2_iS2_S2_S2_S2_S2_S2_S2_i
        .type           _Z32crust_mantle_impl_kernel_adjointiPKiS0_S0_iifiPKfPfS2_S2_S2_S2_S2_S2_S2_S2_S2_S2_S2_S2_S2_S2_S2_S2_S2_S2_S2_iS3_S3_S3_S3_S3_S3_iiiS2_S2_S3_S3_S3_S3_S3_S2_S2_S2_iS2_S2_S2_S2_S2_S2_S2_S2_S2_S2_S2_S2_S2_S2_S2_S2_S2_S2_S2_S2_S2_iS2_S2_S2_S2_S2_S2_S2_i,@function
        .size           _Z32crust_mantle_impl_kernel_adjointiPKiS0_S0_iifiPKfPfS2_S2_S2_S2_S2_S2_S2_S2_S2_S2_S2_S2_S2_S2_S2_S2_S2_S2_S2_iS3_S3_S3_S3_S3_S3_iiiS2_S2_S3_S3_S3_S3_S3_S2_S2_S2_iS2_S2_S2_S2_S2_S2_S2_S2_S2_S2_S2_S2_S2_S2_S2_S2_S2_S2_S2_S2_S2_iS2_S2_S2_S2_S2_S2_S2_i,(.L_x_88 - _Z32crust_mantle_impl_kernel_adjointiPKiS0_S0_iifiPKfPfS2_S2_S2_S2_S2_S2_S2_S2_S2_S2_S2_S2_S2_S2_S2_S2_S2_S2_S2_iS3_S3_S3_S3_S3_S3_iiiS2_S2_S3_S3_S3_S3_S3_S2_S2_S2_iS2_S2_S2_S2_S2_S2_S2_S2_S2_S2_S2_S2_S2_S2_S2_S2_S2_S2_S2_S2_S2_iS2_S2_S2_S2_S2_S2_S2_i)
        .other          _Z32crust_mantle_impl_kernel_adjointiPKiS0_S0_iifiPKfPfS2_S2_S2_S2_S2_S2_S2_S2_S2_S2_S2_S2_S2_S2_S2_S2_S2_S2_S2_iS3_S3_S3_S3_S3_S3_iiiS2_S2_S3_S3_S3_S3_S3_S2_S2_S2_iS2_S2_S2_S2_S2_S2_S2_S2_S2_S2_S2_S2_S2_S2_S2_S2_S2_S2_S2_S2_S2_iS2_S2_S2_S2_S2_S2_S2_i,@"STO_CUDA_ENTRY STV_DEFAULT"
_Z32crust_mantle_impl_kernel_adjointiPKiS0_S0_iifiPKfPfS2_S2_S2_S2_S2_S2_S2_S2_S2_S2_S2_S2_S2_S2_S2_S2_S2_S2_S2_iS3_S3_S3_S3_S3_S3_iiiS2_S2_S3_S3_S3_S3_S3_S2_S2_S2_iS2_S2_S2_S2_S2_S2_S2_S2_S2_S2_S2_S2_S2_S2_S2_S2_S2_S2_S2_S2_S2_iS2_S2_S2_S2_S2_S2_S2_i:
.text._Z32crust_mantle_impl_kernel_adjointiPKiS0_S0_iifiPKfPfS2_S2_S2_S2_S2_S2_S2_S2_S2_S2_S2_S2_S2_S2_S2_S2_S2_S2_S2_iS3_S3_S3_S3_S3_S3_iiiS2_S2_S3_S3_S3_S3_S3_S2_S2_S2_iS2_S2_S2_S2_S2_S2_S2_S2_S2_S2_S2_S2_S2_S2_S2_S2_S2_S2_S2_S2_S2_iS2_S2_S2_S2_S2_S2_S2_i:
[----:B------:R-:W-:Y:S01]  /*0000*/  LDC R1, c[0x0][0x37c] ;  /* 0x0000df00ff017b82 */ /* 0x000fe20000000800 */
[----:B------:R-:W0:Y:S07]  /*0010*/  S2R R20, SR_TID.X ;  /* 0x0000000000147919 */ /* 0x000e2e0000002100 */
[----:B------:R-:W-:Y:S01]  /*0020*/  S2UR UR4, SR_CTAID.Y ;  /* 0x00000000000479c3 */ /* 0x000fe20000002600 */
[----:B------:R-:W1:Y:S01]  /*0030*/  LDCU UR5, c[0x0][0x370] ;  /* 0x00006e00ff0577ac */ /* 0x000e620008000800 */
[----:B------:R-:W-:Y:S01]  /*0040*/  BSSY.RECONVERGENT B0, `(.L_x_0) ;  /* 0x0000035000007945 */ /* 0x000fe20003800200 */
[----:B------:R-:W2:Y:S05]  /*0050*/  LDCU.64 UR8, c[0x0][0x358] ;  /* 0x00006b00ff0877ac */ /* 0x000eaa0008000a00 */
[----:B------:R-:W1:Y:S08]  /*0060*/  S2UR UR6, SR_CTAID.X ;  /* 0x00000000000679c3 */ /* 0x000e700000002500 */
[----:B------:R-:W3:Y:S01]  /*0070*/  LDC R2, c[0x0][0x380] ;  /* 0x0000e000ff027b82 */ /* 0x000ee20000000800 */
[C---:B0-----:R-:W-:Y:S01]  /*0080*/  LOP3.LUT R0, R20.reuse, 0xffff, RZ, 0xc0, !PT ;  /* 0x0000ffff14007812 */ /* 0x041fe200078ec0ff */
[----:B-1----:R-:W-:Y:S01]  /*0090*/  UIMAD UR4, UR4, UR5, UR6 ;  /* 0x00000005040472a4 */ /* 0x002fe2000f8e0206 */
[----:B------:R-:W-:-:S03]  /*00a0*/  ISETP.GT.U32.AND P1, PT, R20, 0x18, PT ;  /* 0x000000181400780c */ /* 0x000fc60003f24070 */
[----:B------:R-:W-:Y:S02]  /*00b0*/  IMAD R0, R0, 0xa3e, RZ ;  /* 0x00000a3e00007824 */ /* 0x000fe400078e02ff */
[----:B------:R-:W-:Y:S02]  /*00c0*/  MOV R3, UR4 ;  /* 0x0000000400037c02 */ /* 0x000fe40008000f00 */
[----:B---3--:R-:W-:Y:S02]  /*00d0*/  ISETP.LE.AND P0, PT, R2, UR4, PT ;  /* 0x0000000402007c0c */ /* 0x008fe4000bf03270 */
[----:B------:R-:W-:Y:S02]  /*00e0*/  SHF.R.U32.HI R15, RZ, 0x10, R0 ;  /* 0x00000010ff0f7819 */ /* 0x000fe40000011600 */
[----:B------:R-:W-:-:S03]  /*00f0*/  ISETP.LT.U32.AND P2, PT, R20, 0x7d, !P0 ;  /* 0x0000007d1400780c */ /* 0x000fc60004741070 */
[----:B------:R-:W-:Y:S01]  /*0100*/  IMAD R19, R15, -0x19, R20 ;  /* 0xffffffe70f137824 */ /* 0x000fe200078e0214 */
[----:B------:R-:W-:-:S04]  /*0110*/  P2R R48, PR, RZ, 0x4 ;  /* 0x00000004ff307803 */ /* 0x000fc80000000000 */
[----:B------:R-:W-:-:S05]  /*0120*/  PRMT R0, R19, 0x9910, RZ ;  /* 0x0000991013007816 */ /* 0x000fca00000000ff */
[----:B------:R-:W-:-:S05]  /*0130*/  IMAD R13, R0, 0x6667, RZ ;  /* 0x00006667000d7824 */ /* 0x000fca00078e02ff */
[----:B------:R-:W-:-:S04]  /*0140*/  SHF.R.S32.HI R0, RZ, 0x10, R13 ;  /* 0x00000010ff007819 */ /* 0x000fc8000001140d */
[----:B------:R-:W-:Y:S01]  /*0150*/  LOP3.LUT R12, R0, 0xffff, RZ, 0xc0, !PT ;  /* 0x0000ffff000c7812 */ /* 0x000fe200078ec0ff */
[----:B--2---:R-:W-:Y:S06]  /*0160*/  @!P2 BRA `(.L_x_1) ;  /* 0x000000000088a947 */ /* 0x004fec0003800000 */
[----:B------:R-:W0:Y:S02]  /*0170*/  LDCU UR4, c[0x0][0x3ac] ;  /* 0x00007580ff0477ac */ /* 0x000e240008000800 */
[----:B0-----:R-:W-:-:S13]  /*0180*/  ISETP.NE.AND P0, PT, RZ, UR4, PT ;  /* 0x00000004ff007c0c */ /* 0x001fda000bf05270 */
[----:B------:R-:W0:Y:S08]  /*0190*/  @!P0 LDC.64 R6, c[0x0][0x3a0] ;  /* 0x0000e800ff068b82 */ /* 0x000e300000000a00 */
[----:B------:R-:W1:Y:S01]  /*01a0*/  @!P0 LDC.64 R4, c[0x0][0x398] ;  /* 0x0000e600ff048b82 */ /* 0x000e620000000a00 */
[----:B0-----:R-:W-:-:S05]  /*01b0*/  @!P0 IADD3 R0, PT, PT, R7, -0x1, RZ ;  /* 0xffffffff07008810 */ /* 0x001fca0007ffe0ff */
[----:B------:R-:W-:-:S04]  /*01c0*/  @!P0 IMAD R7, R0, R6, R3 ;  /* 0x0000000600078224 */ /* 0x000fc800078e0203 */
[----:B-1----:R-:W-:Y:S02]  /*01d0*/  @!P0 IMAD.WIDE R4, R7, 0x4, R4 ;  /* 0x0000000407048825 */ /* 0x002fe400078e0204 */
[----:B------:R-:W0:Y:S04]  /*01e0*/  LDC.64 R6, c[0x0][0x388] ;  /* 0x0000e200ff067b82 */ /* 0x000e280000000a00 */
[----:B------:R-:W2:Y:S02]  /*01f0*/  @!P0 LDG.E R4, desc[UR8][R4.64] ;  /* 0x0000000804048981 */ /* 0x000ea4000c1e1900 */
[----:B--2---:R-:W-:-:S05]  /*0200*/  @!P0 IADD3 R3, PT, PT, R4, -0x1, RZ ;  /* 0xffffffff04038810 */ /* 0x004fca0007ffe0ff */
[----:B------:R-:W-:-:S04]  /*0210*/  IMAD R9, R3, 0x7d, R20 ;  /* 0x0000007d03097824 */ /* 0x000fc800078e0214 */
[----:B0-----:R-:W-:Y:S02]  /*0220*/  IMAD.WIDE R6, R9, 0x4, R6 ;  /* 0x0000000409067825 */ /* 0x001fe400078e0206 */
[----:B------:R-:W0:Y:S03]  /*0230*/  LDC.64 R8, c[0x0][0x3b0] ;  /* 0x0000ec00ff087b82 */ /* 0x000e260000000a00 */
[----:B------:R-:W2:Y:S01]  /*0240*/  LDG.E R0, desc[UR8][R6.64] ;  /* 0x0000000806007981 */ /* 0x000ea2000c1e1900 */
[----:B------:R-:W-:-:S04]  /*0250*/  HFMA2 R11, -RZ, RZ, 0, 1.78813934326171875e-07 ;  /* 0x00000003ff0b7431 */ /* 0x000fc800000001ff */
[----:B------:R-:W1:Y:S01]  /*0260*/  S2UR UR7, SR_CgaCtaId ;  /* 0x00000000000779c3 */ /* 0x000e620000008800 */
[----:B------:R-:W-:Y:S01]  /*0270*/  UMOV UR4, 0x400 ;  /* 0x0000040000047882 */ /* 0x000fe20000000000 */
[----:B--2---:R-:W-:-:S04]  /*0280*/  IMAD R11, R0, R11, -0x3 ;  /* 0xfffffffd000b7424 */ /* 0x004fc800078e020b */
[----:B0-----:R-:W-:-:S05]  /*0290*/  IMAD.WIDE R8, R11, 0x4, R8 ;  /* 0x000000040b087825 */ /* 0x001fca00078e0208 */
[----:B------:R-:W2:Y:S04]  /*02a0*/  LDG.E.CONSTANT R10, desc[UR8][R8.64] ;  /* 0x00000008080a7981 */ /* 0x000ea8000c1e9900 */
[----:B------:R-:W3:Y:S04]  /*02b0*/  LDG.E.CONSTANT R4, desc[UR8][R8.64+0x4] ;  /* 0x0000040808047981 */ /* 0x000ee8000c1e9900 */
[----:B------:R-:W4:Y:S01]  /*02c0*/  LDG.E.CONSTANT R11, desc[UR8][R8.64+0x8] ;  /* 0x00000808080b7981 */ /* 0x000f22000c1e9900 */
[----:B------:R-:W-:Y:S01]  /*02d0*/  UIADD3 UR5, UPT, UPT, UR4, 0x1f4, URZ ;  /* 0x000001f404057890 */ /* 0x000fe2000fffe0ff */
[----:B------:R-:W-:Y:S01]  /*02e0*/  VIADD R2, R0, 0xffffffff ;  /* 0xffffffff00027836 */ /* 0x000fe20000000000 */
[----:B------:R-:W-:-:S02]  /*02f0*/  UIADD3 UR6, UPT, UPT, UR4, 0x3e8, URZ ;  /* 0x000003e804067890 */ /* 0x000fc4000fffe0ff */
[----:B-1----:R-:W-:Y:S02]  /*0300*/  ULEA UR4, UR7, UR4, 0x18 ;  /* 0x0000000407047291 */ /* 0x002fe4000f8ec0ff */
[----:B------:R-:W-:Y:S02]  /*0310*/  ULEA UR5, UR7, UR5, 0x18 ;  /* 0x0000000507057291 */ /* 0x000fe4000f8ec0ff */
[----:B------:R-:W-:Y:S02]  /*0320*/  ULEA UR6, UR7, UR6, 0x18 ;  /* 0x0000000607067291 */ /* 0x000fe4000f8ec0ff */
[C---:B------:R-:W-:Y:S02]  /*0330*/  LEA R5, R20.reuse, UR4, 0x2 ;  /* 0x0000000414057c11 */ /* 0x040fe4000f8e10ff */
[C---:B------:R-:W-:Y:S02]  /*0340*/  LEA R7, R20.reuse, UR5, 0x2 ;  /* 0x0000000514077c11 */ /* 0x040fe4000f8e10ff */
[----:B------:R-:W-:Y:S01]  /*0350*/  LEA R6, R20, UR6, 0x2 ;  /* 0x0000000614067c11 */ /* 0x000fe2000f8e10ff */
[----:B--2---:R0:W-:Y:S04]  /*0360*/  STS [R5], R10 ;  /* 0x0000000a05007388 */ /* 0x0041e80000000800 */
[----:B---3--:R0:W-:Y:S04]  /*0370*/  STS [R7], R4 ;  /* 0x0000000407007388 */ /* 0x0081e80000000800 */
[----:B----4-:R0:W-:Y:S02]  /*0380*/  STS [R6], R11 ;  /* 0x0000000b06007388 */ /* 0x0101e40000000800 */
.L_x_1:
[----:B------:R-:W-:Y:S05]  /*0390*/  BSYNC.RECONVERGENT B0 ;  /* 0x0000000000007941 */ /* 0x000fea0003800200 */
.L_x_0:
[----:B------:R-:W-:Y:S04]  /*03a0*/  BSSY.RECONVERGENT B0, `(.L_x_2) ;  /* 0x0000012000007945 */ /* 0x000fe80003800200 */
[----:B------:R-:W-:Y:S05]  /*03b0*/  @P1 BRA `(.L_x_3) ;  /* 0x0000000000401947 */ /* 0x000fea0003800000 */
[----:B0-----:R-:W0:Y:S08]  /*03c0*/  LDC.64 R4, c[0x0][0x408] ;  /* 0x00010200ff047b82 */ /* 0x001e300000000a00 */
[----:B------:R-:W1:Y:S01]  /*03d0*/  LDC.64 R6, c[0x0][0x410] ;  /* 0x00010400ff067b82 */ /* 0x000e620000000a00 */
[----:B0-----:R-:W-:-:S06]  /*03e0*/  IMAD.WIDE.U32 R4, R20, 0x4, R4 ;  /* 0x0000000414047825 */ /* 0x001fcc00078e0004 */
[----:B------:R-:W2:Y:S01]  /*03f0*/  LDG.E.CONSTANT R4, desc[UR8][R4.64] ;  /* 0x0000000804047981 */ /* 0x000ea2000c1e9900 */
[----:B-1----:R-:W-:-:S06]  /*0400*/  IMAD.WIDE.U32 R6, R20, 0x4, R6 ;  /* 0x0000000414067825 */ /* 0x002fcc00078e0006 */
[----:B------:R-:W3:Y:S01]  /*0410*/  LDG.E.CONSTANT R6, desc[UR8][R6.64] ;  /* 0x0000000806067981 */ /* 0x000ee2000c1e9900 */
[----:B------:R-:W0:Y:S01]  /*0420*/  S2UR UR6, SR_CgaCtaId ;  /* 0x00000000000679c3 */ /* 0x000e220000008800 */
[----:B------:R-:W-:Y:S02]  /*0430*/  UMOV UR5, 0x400 ;  /* 0x0000040000057882 */ /* 0x000fe40000000000 */
[----:B------:R-:W-:Y:S02]  /*0440*/  UIADD3 UR4, UPT, UPT, UR5, 0x1770, URZ ;  /* 0x0000177005047890 */ /* 0x000fe4000fffe0ff */
[----:B------:R-:W-:Y:S02]  /*0450*/  UIADD3 UR5, UPT, UPT, UR5, 0x17d4, URZ ;  /* 0x000017d405057890 */ /* 0x000fe4000fffe0ff */
[----:B0-----:R-:W-:Y:S02]  /*0460*/  ULEA UR4, UR6, UR4, 0x18 ;  /* 0x0000000406047291 */ /* 0x001fe4000f8ec0ff */
[----:B------:R-:W-:-:S04]  /*0470*/  ULEA UR5, UR6, UR5, 0x18 ;  /* 0x0000000506057291 */ /* 0x000fc8000f8ec0ff */
[C---:B------:R-:W-:Y:S02]  /*0480*/  LEA R9, R20.reuse, UR4, 0x2 ;  /* 0x0000000414097c11 */ /* 0x040fe4000f8e10ff */
[----:B------:R-:W-:-:S03]  /*0490*/  LEA R11, R20, UR5, 0x2 ;  /* 0x00000005140b7c11 */ /* 0x000fc6000f8e10ff */
[----:B--2---:R1:W-:Y:S04]  /*04a0*/  STS [R9], R4 ;  /* 0x0000000409007388 */ /* 0x0043e80000000800 */
[----:B---3--:R1:W-:Y:S02]  /*04b0*/  STS [R11], R6 ;  /* 0x000000060b007388 */ /* 0x0083e40000000800 */
.L_x_3:
[----:B------:R-:W-:Y:S05]  /*04c0*/  BSYNC.RECONVERGENT B0 ;  /* 0x0000000000007941 */ /* 0x000fea0003800200 */
.L_x_2:
[----:B01----:R-:W-:Y:S01]  /*04d0*/  SHF.R.U32.HI R4, RZ, 0xf, R12 ;  /* 0x0000000fff047819 */ /* 0x003fe2000001160c */
[----:B------:R-:W-:Y:S03]  /*04e0*/  BAR.SYNC.DEFER_BLOCKING 0x0 ;  /* 0x0000000000007b1d */ /* 0x000fe60000010000 */
[----:B------:R-:W-:-:S03]  /*04f0*/  LEA.HI.SX32 R4, R13, R4, 0xf ;  /* 0x000000040d047211 */ /* 0x000fc600078f7aff */
[----:B------:R-:W-:Y:S01]  /*0500*/  BSSY.RECONVERGENT B1, `(.L_x_4) ;  /* 0x000084e000017945 */ /* 0x000fe20003800200 */
[----:B------:R-:W-:-:S05]  /*0510*/  PRMT R18, R4, 0x9910, RZ ;  /* 0x0000991004127816 */ /* 0x000fca00000000ff */
[----:B------:R-:W-:Y:S01]  /*0520*/  IMAD R19, R18, -0x5, R19 ;  /* 0xfffffffb12137824 */ /* 0x000fe200078e0213 */
[----:B------:R-:W-:Y:S06]  /*0530*/  @!P2 BRA `(.L_x_5) ;  /* 0x000000840028a947 */ /* 0x000fec0003800000 */
[----:B------:R-:W0:Y:S01]  /*0540*/  LDCU UR4, c[0x0][0x498] ;  /* 0x00009300ff0477ac */ /* 0x000e220008000800 */
[----:B------:R-:W1:Y:S01]  /*0550*/  LDC.64 R16, c[0x0][0x4a0] ;  /* 0x00012800ff107b82 */ /* 0x000e620000000a00 */
[----:B------:R-:W-:-:S07]  /*0560*/  LEA R27, R3, R20, 0x7 ;  /* 0x00000014031b7211 */ /* 0x000fce00078e38ff */
[----:B------:R-:W2:Y:S08]  /*0570*/  LDC.64 R10, c[0x0][0x3d8] ;  /* 0x0000f600ff0a7b82 */ /* 0x000eb00000000a00 */
[----:B------:R-:W3:Y:S01]  /*0580*/  LDC.64 R12, c[0x0][0x3e0] ;  /* 0x0000f800ff0c7b82 */ /* 0x000ee20000000a00 */
[----:B0-----:R-:W-:-:S07]  /*0590*/  ISETP.NE.AND P0, PT, RZ, UR4, PT ;  /* 0x00000004ff007c0c */ /* 0x001fce000bf05270 */
[----:B------:R-:W0:Y:S06]  /*05a0*/  LDC.64 R34, c[0x0][0x3e8] ;  /* 0x0000fa00ff227b82 */ /* 0x000e2c0000000a00 */
[----:B------:R-:W-:Y:S02]  /*05b0*/  @P0 IMAD R5, R3, -0x3, R27 ;  /* 0xfffffffd03050824 */ /* 0x000fe400078e021b */
[----:B------:R-:W4:Y:S02]  /*05c0*/  LDC.64 R22, c[0x0][0x3c0] ;  /* 0x0000f000ff167b82 */ /* 0x000f240000000a00 */
[----:B-1----:R-:W-:-:S05]  /*05d0*/  @P0 IMAD.WIDE R4, R5, 0x4, R16 ;  /* 0x0000000405040825 */ /* 0x002fca00078e0210 */
[----:B------:R-:W5:Y:S01]  /*05e0*/  @P0 LDG.E.CONSTANT R26, desc[UR8][R4.64] ;  /* 0x00000008041a0981 */ /* 0x000f62000c1e9900 */
[----:B------:R-:W1:Y:S01]  /*05f0*/  LDC.64 R28, c[0x0][0x3c8] ;  /* 0x0000f200ff1c7b82 */ /* 0x000e620000000a00 */
[----:B--2---:R-:W-:-:S04]  /*0600*/  IMAD.WIDE R10, R27, 0x4, R10 ;  /* 0x000000041b0a7825 */ /* 0x004fc800078e020a */
[----:B---3--:R-:W-:-:S03]  /*0610*/  IMAD.WIDE R12, R27, 0x4, R12 ;  /* 0x000000041b0c7825 */ /* 0x008fc600078e020c */
[----:B------:R-:W2:Y:S08]  /*0620*/  LDC.64 R32, c[0x0][0x3d0] ;  /* 0x0000f400ff207b82 */ /* 0x000eb00000000a00 */
[----:B------:R-:W3:Y:S08]  /*0630*/  LDC.64 R24, c[0x0][0x3f0] ;  /* 0x0000fc00ff187b82 */ /* 0x000ef00000000a00 */
[----:B------:R-:W3:Y:S08]  /*0640*/  LDC.64 R30, c[0x0][0x3f8] ;  /* 0x0000fe00ff1e7b82 */ /* 0x000ef00000000a00 */
[----:B------:R-:W3:Y:S01]  /*0650*/  LDC.64 R36, c[0x0][0x400] ;  /* 0x00010000ff247b82 */ /* 0x000ee20000000a00 */
[C---:B0-----:R-:W-:Y:S01]  /*0660*/  IMAD.WIDE R34, R27.reuse, 0x4, R34 ;  /* 0x000000041b227825 */ /* 0x041fe200078e0222 */
[----:B------:R-:W3:Y:S03]  /*0670*/  LDG.E.CONSTANT R4, desc[UR8][R10.64] ;  /* 0x000000080a047981 */ /* 0x000ee6000c1e9900 */
[C---:B----4-:R-:W-:Y:S01]  /*0680*/  IMAD.WIDE R22, R27.reuse, 0x4, R22 ;  /* 0x000000041b167825 */ /* 0x050fe200078e0216 */
[----:B------:R-:W4:Y:S03]  /*0690*/  LDG.E.CONSTANT R5, desc[UR8][R12.64] ;  /* 0x000000080c057981 */ /* 0x000f26000c1e9900 */
[C---:B-1----:R-:W-:Y:S01]  /*06a0*/  IMAD.WIDE R28, R27.reuse, 0x4, R28 ;  /* 0x000000041b1c7825 */ /* 0x042fe200078e021c */
[----:B------:R0:W4:Y:S03]  /*06b0*/  LDG.E.CONSTANT R6, desc[UR8][R34.64] ;  /* 0x0000000822067981 */ /* 0x000126000c1e9900 */
[C---:B--2---:R-:W-:Y:S01]  /*06c0*/  IMAD.WIDE R32, R27.reuse, 0x4, R32 ;  /* 0x000000041b207825 */ /* 0x044fe200078e0220 */
[----:B------:R1:W2:Y:S04]  /*06d0*/  LDG.E.CONSTANT R7, desc[UR8][R22.64] ;  /* 0x0000000816077981 */ /* 0x0002a8000c1e9900 */
[----:B------:R-:W2:Y:S01]  /*06e0*/  LDG.E.CONSTANT R8, desc[UR8][R28.64] ;  /* 0x000000081c087981 */ /* 0x000ea2000c1e9900 */
[----:B---3--:R-:W-:-:S03]  /*06f0*/  IMAD.WIDE R24, R27, 0x4, R24 ;  /* 0x000000041b187825 */ /* 0x008fc600078e0218 */
[----:B------:R-:W3:Y:S01]  /*0700*/  LDG.E.CONSTANT R9, desc[UR8][R32.64] ;  /* 0x0000000820097981 */ /* 0x000ee2000c1e9900 */
[----:B------:R-:W-:-:S03]  /*0710*/  IMAD.WIDE R30, R27, 0x4, R30 ;  /* 0x000000041b1e7825 */ /* 0x000fc600078e021e */
[----:B------:R-:W3:Y:S01]  /*0720*/  LDG.E.CONSTANT R10, desc[UR8][R24.64] ;  /* 0x00000008180a7981 */ /* 0x000ee2000c1e9900 */
[----:B------:R-:W-:-:S03]  /*0730*/  IMAD.WIDE R36, R27, 0x4, R36 ;  /* 0x000000041b247825 */ /* 0x000fc600078e0224 */
[----:B------:R-:W3:Y:S04]  /*0740*/  LDG.E.CONSTANT R11, desc[UR8][R30.64] ;  /* 0x000000081e0b7981 */ /* 0x000ee8000c1e9900 */
[----:B------:R1:W3:Y:S01]  /*0750*/  LDG.E.CONSTANT R12, desc[UR8][R36.64] ;  /* 0x00000008240c7981 */ /* 0x0002e2000c1e9900 */
[----:B------:R-:W0:Y:S01]  /*0760*/  S2UR UR6, SR_CgaCtaId ;  /* 0x00000000000679c3 */ /* 0x000e220000008800 */
[----:B------:R-:W-:Y:S01]  /*0770*/  UMOV UR4, 0x400 ;  /* 0x0000040000047882 */ /* 0x000fe20000000000 */
[----:B------:R-:W-:Y:S01]  /*0780*/  IMAD R21, R15, 0x19, RZ ;  /* 0x000000190f157824 */ /* 0x000fe200078e02ff */
[----:B------:R-:W-:Y:S02]  /*0790*/  UIADD3 UR5, UPT, UPT, UR4, 0x1770, URZ ;  /* 0x0000177004057890 */ /* 0x000fe4000fffe0ff */
[----:B------:R-:W-:Y:S01]  /*07a0*/  UIADD3 UR7, UPT, UPT, UR4, 0x1f4, URZ ;  /* 0x000001f404077890 */ /* 0x000fe2000fffe0ff */
[----:B------:R-:W-:-:S02]  /*07b0*/  IMAD R14, R18, 0x5, R21 ;  /* 0x00000005120e7824 */ /* 0x000fc400078e0215 */
[----:B------:R-:W-:Y:S01]  /*07c0*/  @!P0 IMAD.WIDE R16, R3, 0x4, R16 ;  /* 0x0000000403108825 */ /* 0x000fe200078e0210 */
[----:B0-----:R-:W-:Y:S02]  /*07d0*/  ULEA UR10, UR6, UR4, 0x18 ;  /* 0x00000004060a7291 */ /* 0x001fe4000f8ec0ff */
[----:B------:R-:W-:Y:S02]  /*07e0*/  ULEA UR5, UR6, UR5, 0x18 ;  /* 0x0000000506057291 */ /* 0x000fe4000f8ec0ff */
[----:B------:R-:W-:Y:S02]  /*07f0*/  UIADD3 UR4, UPT, UPT, UR4, 0x3e8, URZ ;  /* 0x000003e804047890 */ /* 0x000fe4000fffe0ff */
[C---:B------:R-:W-:Y:S02]  /*0800*/  LEA R34, R14.reuse, UR10, 0x2 ;  /* 0x0000000a0e227c11 */ /* 0x040fe4000f8e10ff */
[----:B------:R-:W-:Y:S01]  /*0810*/  ULEA UR4, UR6, UR4, 0x18 ;  /* 0x0000000406047291 */ /* 0x000fe2000f8ec0ff */
[----:B------:R-:W-:Y:S01]  /*0820*/  LEA R46, R19, UR5, 0x2 ;  /* 0x00000005132e7c11 */ /* 0x000fe2000f8e10ff */
[----:B------:R-:W-:Y:S01]  /*0830*/  ULEA UR7, UR6, UR7, 0x18 ;  /* 0x0000000706077291 */ /* 0x000fe2000f8ec0ff */
[----:B-1----:R-:W-:Y:S03]  /*0840*/  LDS R22, [R34] ;  /* 0x0000000022167984 */ /* 0x002fe60000000800 */
[C---:B------:R-:W-:Y:S01]  /*0850*/  LEA R37, R14.reuse, UR4, 0x2 ;  /* 0x000000040e257c11 */ /* 0x040fe2000f8e10ff */
[----:B------:R-:W0:Y:S01]  /*0860*/  LDS R13, [R46] ;  /* 0x000000002e0d7984 */ /* 0x000e220000000800 */
[----:B------:R-:W-:-:S03]  /*0870*/  LEA R35, R14, UR7, 0x2 ;  /* 0x000000070e237c11 */ /* 0x000fc6000f8e10ff */
[----:B------:R-:W-:Y:S04]  /*0880*/  LDS R24, [R34+0x4] ;  /* 0x0000040022187984 */ /* 0x000fe80000000800 */
[----:B------:R-:W1:Y:S04]  /*0890*/  LDS R23, [R46+0x14] ;  /* 0x000014002e177984 */ /* 0x000e680000000800 */
[----:B------:R-:W1:Y:S04]  /*08a0*/  LDS R14, [R35] ;  /* 0x00000000230e7984 */ /* 0x000e680000000800 */
[----:B------:R-:W-:Y:S04]  /*08b0*/  LDS R28, [R34+0x8] ;  /* 0x00000800221c7984 */ /* 0x000fe80000000800 */
[----:B------:R-:W1:Y:S04]  /*08c0*/  LDS R31, [R46+0x28] ;  /* 0x000028002e1f7984 */ /* 0x000e680000000800 */
[----:B------:R-:W-:Y:S04]  /*08d0*/  LDS R29, [R37+0x4] ;  /* 0x00000400251d7984 */ /* 0x000fe80000000800 */
[----:B------:R-:W1:Y:S04]  /*08e0*/  LDS R25, [R35+0x4] ;  /* 0x0000040023197984 */ /* 0x000e680000000800 */
[----:B------:R-:W-:Y:S04]  /*08f0*/  LDS R32, [R34+0xc] ;  /* 0x00000c0022207984 */ /* 0x000fe80000000800 */
[----:B------:R-:W-:Y:S04]  /*0900*/  LDS R33, [R37+0x8] ;  /* 0x0000080025217984 */ /* 0x000fe80000000800 */
[----:B------:R-:W1:Y:S01]  /*0910*/  LDS R30, [R35+0x8] ;  /* 0x00000800231e7984 */ /* 0x000e620000000800 */
[----:B0-----:R-:W-:Y:S01]  /*0920*/  FFMA R22, R13, R22, RZ ;  /* 0x000000160d167223 */ /* 0x001fe200000000ff */
[----:B------:R-:W-:-:S02]  /*0930*/  LEA R39, R18, UR5, 0x2 ;  /* 0x0000000512277c11 */ /* 0x000fc4000f8e10ff */
[----:B------:R-:W-:Y:S01]  /*0940*/  LEA R67, R15, UR5, 0x2 ;  /* 0x000000050f437c11 */ /* 0x000fe2000f8e10ff */
[----:B------:R-:W-:Y:S01]  /*0950*/  LDS R34, [R34+0x10] ;  /* 0x0000100022227984 */ /* 0x000fe20000000800 */
[----:B------:R-:W0:Y:S01]  /*0960*/  LDCU UR5, c[0x0][0x4f0] ;  /* 0x00009e00ff0577ac */ /* 0x000e220008000800 */
[----:B-1----:R-:W-:Y:S02]  /*0970*/  FFMA R22, R23, R24, R22 ;  /* 0x0000001817167223 */ /* 0x002fe40000000016 */
[----:B------:R-:W-:Y:S01]  /*0980*/  LDS R15, [R67] ;  /* 0x00000000430f7984 */ /* 0x000fe20000000800 */
[----:B------:R-:W-:-:S03]  /*0990*/  FFMA R14, R13, R14, RZ ;  /* 0x0000000e0d0e7223 */ /* 0x000fc600000000ff */
[----:B------:R-:W-:Y:S04]  /*09a0*/  LDS R36, [R39+0x14] ;  /* 0x0000140027247984 */ /* 0x000fe80000000800 */
[----:B------:R-:W-:Y:S01]  /*09b0*/  LDS R70, [R35+0xc] ;  /* 0x00000c0023467984 */ /* 0x000fe20000000800 */
[----:B------:R-:W-:-:S03]  /*09c0*/  FFMA R22, R31, R28, R22 ;  /* 0x0000001c1f167223 */ /* 0x000fc60000000016 */
[----:B------:R-:W-:Y:S04]  /*09d0*/  LDS R44, [R67+0x14] ;  /* 0x00001400432c7984 */ /* 0x000fe80000000800 */
[----:B------:R-:W-:Y:S01]  /*09e0*/  LDS R60, [R37+0xc] ;  /* 0x00000c00253c7984 */ /* 0x000fe20000000800 */
[----:B------:R-:W-:Y:S01]  /*09f0*/  FFMA R24, R23, R25, R14 ;  /* 0x0000001917187223 */ /* 0x000fe2000000000e */
[----:B------:R-:W-:Y:S02]  /*0a00*/  IMAD R14, R18, 0x5, R19 ;  /* 0x00000005120e7824 */ /* 0x000fe400078e0213 */
[----:B------:R-:W-:Y:S03]  /*0a10*/  LDS R49, [R39+0x28] ;  /* 0x0000280027317984 */ /* 0x000fe60000000800 */
[C---:B------:R-:W-:Y:S01]  /*0a20*/  LEA R38, R14.reuse, UR10, 0x2 ;  /* 0x0000000a0e267c11 */ /* 0x040fe2000f8e10ff */
[----:B------:R-:W-:Y:S04]  /*0a30*/  LDS R72, [R35+0x10] ;  /* 0x0000100023487984 */ /* 0x000fe80000000800 */
[----:B------:R-:W-:Y:S01]  /*0a40*/  LDS R28, [R38] ;  /* 0x00000000261c7984 */ /* 0x000fe20000000800 */
[----:B------:R-:W-:-:S03]  /*0a50*/  LEA R68, R14, UR7, 0x2 ;  /* 0x000000070e447c11 */ /* 0x000fc6000f8e10ff */
[----:B------:R-:W-:Y:S01]  /*0a60*/  LDS R25, [R38+0x64] ;  /* 0x0000640026197984 */ /* 0x000fe20000000800 */
[----:B------:R-:W-:Y:S01]  /*0a70*/  LEA R69, R14, UR4, 0x2 ;  /* 0x000000040e457c11 */ /* 0x000fe2000f8e10ff */
[----:B------:R-:W-:Y:S02]  /*0a80*/  FFMA R24, R31, R30, R24 ;  /* 0x0000001e1f187223 */ /* 0x000fe40000000018 */
[----:B------:R-:W-:Y:S04]  /*0a90*/  LDS R30, [R38+0x12c] ;  /* 0x00012c00261e7984 */ /* 0x000fe80000000800 */
[----:B------:R-:W-:Y:S04]  /*0aa0*/  LDS R42, [R67+0x28] ;  /* 0x00002800432a7984 */ /* 0x000fe80000000800 */
[----:B------:R-:W-:Y:S04]  /*0ab0*/  LDS R55, [R37+0x10] ;  /* 0x0000100025377984 */ /* 0x000fe80000000800 */
[----:B------:R-:W-:Y:S04]  /*0ac0*/  LDS R14, [R69] ;  /* 0x00000000450e7984 */ /* 0x000fe80000000800 */
[----:B------:R-:W-:Y:S04]  /*0ad0*/  LDS R53, [R67+0x3c] ;  /* 0x00003c0043357984 */ /* 0x000fe80000000800 */
        /* <DEDUP_REMOVED lines=8> */
[----:B------:R1:W5:Y:S04]  /*0b60*/  @!P0 LDG.E.CONSTANT R26, desc[UR8][R16.64] ;  /* 0x00000008101a8981 */ /* 0x000368000c1e9900 */
[----:B-1----:R-:W1:Y:S04]  /*0b70*/  LDS R16, [R37] ;  /* 0x0000000025107984 */ /* 0x002e680000000800 */
[----:B------:R-:W0:Y:S04]  /*0b80*/  LDS R17, [R46+0x3c] ;  /* 0x00003c002e117984 */ /* 0x000e280000000800 */
[----:B------:R-:W4:Y:S01]  /*0b90*/  LDS R46, [R46+0x50] ;  /* 0x000050002e2e7984 */ /* 0x000f220000000800 */
[----:B-1----:R-:W-:Y:S01]  /*0ba0*/  FFMA R16, R13, R16, RZ ;  /* 0x000000100d107223 */ /* 0x002fe200000000ff */
[----:B------:R-:W-:-:S03]  /*0bb0*/  IADD3 R13, PT, PT, R19, R21, RZ ;  /* 0x00000015130d7210 */ /* 0x000fc60007ffe0ff */
[----:B------:R-:W-:Y:S01]  /*0bc0*/  FFMA R16, R23, R29, R16 ;  /* 0x0000001d17107223 */ /* 0x000fe20000000010 */
[----:B0-----:R-:W-:Y:S01]  /*0bd0*/  FFMA R23, R17, R32, R22 ;  /* 0x0000002011177223 */ /* 0x001fe20000000016 */
[----:B------:R-:W-:Y:S01]  /*0be0*/  LEA R50, R13, UR7, 0x2 ;  /* 0x000000070d327c11 */ /* 0x000fe2000f8e10ff */
[----:B------:R-:W-:Y:S01]  /*0bf0*/  LDS R29, [R38+0xc8] ;  /* 0x0000c800261d7984 */ /* 0x000fe20000000800 */
[----:B------:R-:W-:Y:S01]  /*0c00*/  FFMA R22, R31, R33, R16 ;  /* 0x000000211f167223 */ /* 0x000fe20000000010 */
[C---:B------:R-:W-:Y:S02]  /*0c10*/  LEA R16, R13.reuse, UR10, 0x2 ;  /* 0x0000000a0d107c11 */ /* 0x040fe4000f8e10ff */
[----:B------:R-:W-:Y:S01]  /*0c20*/  LEA R66, R13, UR4, 0x2 ;  /* 0x000000040d427c11 */ /* 0x000fe2000f8e10ff */
[----:B------:R-:W-:Y:S01]  /*0c30*/  LDS R64, [R50] ;  /* 0x0000000032407984 */ /* 0x000fe20000000800 */
[----:B----4-:R-:W-:Y:S01]  /*0c40*/  FFMA R34, R46, R34, R23 ;  /* 0x000000222e227223 */ /* 0x010fe20000000017 */
[----:B------:R-:W-:Y:S01]  /*0c50*/  FFMA R71, R17, R70, R24 ;  /* 0x0000004611477223 */ /* 0x000fe20000000018 */
[----:B------:R-:W0:Y:S01]  /*0c60*/  LDCU UR4, c[0x0][0x458] ;  /* 0x00008b00ff0477ac */ /* 0x000e220008000800 */
[----:B------:R-:W-:Y:S04]  /*0c70*/  LDS R62, [R16] ;  /* 0x00000000103e7984 */ /* 0x000fe80000000800 */
[----:B------:R-:W1:Y:S04]  /*0c80*/  LDS R13, [R39] ;  /* 0x00000000270d7984 */ /* 0x000e680000000800 */
[----:B------:R-:W4:Y:S04]  /*0c90*/  LDS R18, [R66] ;  /* 0x0000000042127984 */ /* 0x000f280000000800 */
[----:B------:R-:W2:Y:S04]  /*0ca0*/  LDS R33, [R16+0x14] ;  /* 0x0000140010217984 */ /* 0x000ea80000000800 */
[----:B------:R-:W0:Y:S04]  /*0cb0*/  LDS R32, [R16+0x28] ;  /* 0x0000280010207984 */ /* 0x000e280000000800 */
[----:B------:R-:W3:Y:S04]  /*0cc0*/  LDS R63, [R50+0x14] ;  /* 0x00001400323f7984 */ /* 0x000ee80000000800 */
[----:B------:R-:W3:Y:S04]  /*0cd0*/  LDS R61, [R66+0x14] ;  /* 0x00001400423d7984 */ /* 0x000ee80000000800 */
[----:B------:R-:W-:Y:S04]  /*0ce0*/  LDS R31, [R38+0x190] ;  /* 0x00019000261f7984 */ /* 0x000fe80000000800 */
[----:B------:R-:W-:Y:S04]  /*0cf0*/  LDS R21, [R16+0x3c] ;  /* 0x00003c0010157984 */ /* 0x000fe80000000800 */
[----:B------:R-:W-:Y:S04]  /*0d00*/  LDS R19, [R16+0x50] ;  /* 0x0000500010137984 */ /* 0x000fe80000000800 */
[----:B------:R-:W3:Y:S04]  /*0d10*/  LDS R38, [R39+0x3c] ;  /* 0x00003c0027267984 */ /* 0x000ee80000000800 */
[----:B------:R-:W3:Y:S04]  /*0d20*/  LDS R58, [R50+0x28] ;  /* 0x00002800323a7984 */ /* 0x000ee80000000800 */
[----:B------:R-:W3:Y:S04]  /*0d30*/  LDS R16, [R68] ;  /* 0x0000000044107984 */ /* 0x000ee80000000800 */
[----:B------:R-:W3:Y:S04]  /*0d40*/  LDS R56, [R66+0x28] ;  /* 0x0000280042387984 */ /* 0x000ee80000000800 */
[----:B------:R-:W3:Y:S04]  /*0d50*/  LDS R35, [R50+0x3c] ;  /* 0x00003c0032237984 */ /* 0x000ee80000000800 */
[----:B------:R-:W3:Y:S04]  /*0d60*/  LDS R37, [R66+0x3c] ;  /* 0x00003c0042257984 */ /* 0x000ee80000000800 */
[----:B------:R-:W3:Y:S04]  /*0d70*/  LDS R43, [R50+0x50] ;  /* 0x00005000322b7984 */ /* 0x000ee80000000800 */
[----:B------:R-:W3:Y:S04]  /*0d80*/  LDS R39, [R69+0xc8] ;  /* 0x0000c80045277984 */ /* 0x000ee80000000800 */
[----:B------:R-:W3:Y:S04]  /*0d90*/  LDS R51, [R66+0x50] ;  /* 0x0000500042337984 */ /* 0x000ee80000000800 */
[----:B------:R-:W3:Y:S01]  /*0da0*/  LDS R50, [R69+0x12c] ;  /* 0x00012c0045327984 */ /* 0x000ee20000000800 */
[C---:B-1----:R-:W-:Y:S01]  /*0db0*/  FFMA R65, R13.reuse, R62, RZ ;  /* 0x0000003e0d417223 */ /* 0x042fe200000000ff */
[C---:B------:R-:W-:Y:S01]  /*0dc0*/  FFMA R23, R13.reuse, R64, RZ ;  /* 0x000000400d177223 */ /* 0x040fe200000000ff */
[----:B----4-:R-:W-:Y:S01]  /*0dd0*/  FFMA R18, R13, R18, RZ ;  /* 0x000000120d127223 */ /* 0x010fe200000000ff */
[----:B------:R-:W-:Y:S01]  /*0de0*/  FFMA R13, R15, R28, RZ ;  /* 0x0000001c0f0d7223 */ /* 0x000fe200000000ff */
[----:B--2---:R-:W-:Y:S01]  /*0df0*/  FFMA R62, R36, R33, R65 ;  /* 0x00000021243e7223 */ /* 0x004fe20000000041 */
[----:B------:R-:W-:-:S02]  /*0e00*/  FFMA R17, R17, R60, R22 ;  /* 0x0000003c11117223 */ /* 0x000fc40000000016 */
[----:B------:R-:W-:Y:S01]  /*0e10*/  FFMA R13, R44, R25, R13 ;  /* 0x000000192c0d7223 */ /* 0x000fe2000000000d */
[C---:B0-----:R-:W-:Y:S01]  /*0e20*/  FFMA R33, R49.reuse, R32, R62 ;  /* 0x0000002031217223 */ /* 0x041fe2000000003e */
[C---:B---3--:R-:W-:Y:S01]  /*0e30*/  FFMA R22, R36.reuse, R63, R23 ;  /* 0x0000003f24167223 */ /* 0x048fe20000000017 */
[----:B------:R-:W-:Y:S01]  /*0e40*/  FFMA R61, R36, R61, R18 ;  /* 0x0000003d243d7223 */ /* 0x000fe20000000012 */
[----:B------:R-:W-:Y:S01]  /*0e50*/  FFMA R24, R46, R72, R71 ;  /* 0x000000482e187223 */ /* 0x000fe20000000047 */
[----:B------:R-:W-:Y:S01]  /*0e60*/  FFMA R18, R42, R29, R13 ;  /* 0x0000001d2a127223 */ /* 0x000fe2000000000d */
[----:B------:R-:W-:Y:S01]  /*0e70*/  FFMA R21, R38, R21, R33 ;  /* 0x0000001526157223 */ /* 0x000fe20000000021 */
[----:B------:R-:W-:Y:S01]  /*0e80*/  FFMA R46, R46, R55, R17 ;  /* 0x000000372e2e7223 */ /* 0x000fe20000000011 */
[----:B------:R-:W-:Y:S01]  /*0e90*/  FFMA R17, R49, R58, R22 ;  /* 0x0000003a31117223 */ /* 0x000fe20000000016 */
[----:B------:R-:W-:Y:S01]  /*0ea0*/  FFMA R16, R15, R16, RZ ;  /* 0x000000100f107223 */ /* 0x000fe200000000ff */
[----:B------:R-:W-:Y:S01]  /*0eb0*/  FFMA R61, R49, R56, R61 ;  /* 0x00000038313d7223 */ /* 0x000fe2000000003d */
[----:B------:R-:W-:Y:S01]  /*0ec0*/  FFMA R14, R15, R14, RZ ;  /* 0x0000000e0f0e7223 */ /* 0x000fe200000000ff */
[----:B------:R-:W-:Y:S01]  /*0ed0*/  FFMA R13, R53, R30, R18 ;  /* 0x0000001e350d7223 */ /* 0x000fe20000000012 */
[----:B------:R-:W-:Y:S01]  /*0ee0*/  FFMA R19, R40, R19, R21 ;  /* 0x0000001328137223 */ /* 0x000fe20000000015 */
[----:B------:R-:W-:Y:S01]  /*0ef0*/  FFMA R17, R38, R35, R17 ;  /* 0x0000002326117223 */ /* 0x000fe20000000011 */
[C---:B------:R-:W-:Y:S01]  /*0f00*/  FFMA R16, R44.reuse, R47, R16 ;  /* 0x0000002f2c107223 */ /* 0x040fe20000000010 */
[----:B------:R-:W-:Y:S01]  /*0f10*/  FFMA R14, R44, R45, R14 ;  /* 0x0000002d2c0e7223 */ /* 0x000fe2000000000e */
[----:B------:R-:W-:Y:S01]  /*0f20*/  FFMA R37, R38, R37, R61 ;  /* 0x0000002526257223 */ /* 0x000fe2000000003d */
[----:B------:R-:W-:Y:S01]  /*0f30*/  FFMA R31, R54, R31, R13 ;  /* 0x0000001f361f7223 */ /* 0x000fe2000000000d */
[C---:B------:R-:W-:Y:S01]  /*0f40*/  FMUL R13, R19.reuse, R4 ;  /* 0x00000004130d7220 */ /* 0x040fe20000400000 */
[C---:B------:R-:W-:Y:S01]  /*0f50*/  FMUL R15, R19.reuse, R5 ;  /* 0x00000005130f7220 */ /* 0x040fe20000400000 */
[----:B------:R-:W-:Y:S01]  /*0f60*/  FFMA R17, R40, R43, R17 ;  /* 0x0000002b28117223 */ /* 0x000fe20000000011 */
[C---:B------:R-:W-:Y:S01]  /*0f70*/  FFMA R41, R42.reuse, R41, R16 ;  /* 0x000000292a297223 */ /* 0x040fe20000000010 */
[----:B------:R-:W-:Y:S01]  /*0f80*/  FFMA R39, R42, R39, R14 ;  /* 0x000000272a277223 */ /* 0x000fe2000000000e */
[----:B------:R-:W-:Y:S01]  /*0f90*/  FMUL R18, R19, R6 ;  /* 0x0000000613127220 */ /* 0x000fe20000400000 */
[----:B------:R-:W-:Y:S01]  /*0fa0*/  FFMA R14, R34, R7, R13 ;  /* 0x00000007220e7223 */ /* 0x000fe2000000000d */
[----:B------:R-:W-:Y:S01]  /*0fb0*/  FFMA R37, R40, R51, R37 ;  /* 0x0000003328257223 */ /* 0x000fe20000000025 */
[C---:B------:R-:W-:Y:S01]  /*0fc0*/  FFMA R16, R34.reuse, R8, R15 ;  /* 0x0000000822107223 */ /* 0x040fe2000000000f */
[----:B------:R-:W-:Y:S01]  /*0fd0*/  FFMA R52, R53, R52, R41 ;  /* 0x0000003435347223 */ /* 0x000fe20000000029 */
[C---:B------:R-:W-:Y:S01]  /*0fe0*/  FMUL R13, R17.reuse, R4 ;  /* 0x00000004110d7220 */ /* 0x040fe20000400000 */
[CC--:B------:R-:W-:Y:S01]  /*0ff0*/  FMUL R15, R17.reuse, R5.reuse ;  /* 0x00000005110f7220 */ /* 0x0c0fe20000400000 */
[----:B------:R-:W-:Y:S01]  /*1000*/  FMUL R28, R17, R6 ;  /* 0x00000006111c7220 */ /* 0x000fe20000400000 */
[----:B------:R-:W-:Y:S01]  /*1010*/  FFMA R50, R53, R50, R39 ;  /* 0x0000003235327223 */ /* 0x000fe20000000027 */
[C---:B------:R-:W-:Y:S01]  /*1020*/  FMUL R23, R37.reuse, R4 ;  /* 0x0000000425177220 */ /* 0x040fe20000400000 */
[C---:B------:R-:W-:Y:S01]  /*1030*/  FMUL R25, R37.reuse, R5 ;  /* 0x0000000525197220 */ /* 0x040fe20000400000 */
[----:B------:R-:W-:Y:S01]  /*1040*/  UISETP.NE.AND UP0, UPT, UR4, URZ, UPT ;  /* 0x000000ff0400728c */ /* 0x000fe2000bf05270 */
[----:B------:R-:W-:Y:S01]  /*1050*/  FFMA R19, R34, R9, R18 ;  /* 0x0000000922137223 */ /* 0x000fe20000000012 */
[----:B------:R-:W-:Y:S01]  /*1060*/  FFMA R57, R54, R57, R52 ;  /* 0x0000003936397223 */ /* 0x000fe20000000034 */
[C---:B------:R-:W-:Y:S01]  /*1070*/  FFMA R18, R24.reuse, R7, R13 ;  /* 0x0000000718127223 */ /* 0x040fe2000000000d */
[C---:B------:R-:W-:Y:S01]  /*1080*/  FFMA R22, R24.reuse, R8, R15 ;  /* 0x0000000818167223 */ /* 0x040fe2000000000f */
[----:B------:R-:W-:Y:S01]  /*1090*/  FFMA R21, R24, R9, R28 ;  /* 0x0000000918157223 */ /* 0x000fe2000000001c */
[----:B------:R-:W-:Y:S01]  /*10a0*/  FFMA R59, R54, R59, R50 ;  /* 0x0000003b363b7223 */ /* 0x000fe20000000032 */
[----:B------:R-:W-:Y:S01]  /*10b0*/  FMUL R37, R37, R6 ;  /* 0x0000000625257220 */ /* 0x000fe20000400000 */
[C---:B------:R-:W-:Y:S01]  /*10c0*/  FFMA R24, R46.reuse, R7, R23 ;  /* 0x000000072e187223 */ /* 0x040fe20000000017 */
[C---:B------:R-:W-:Y:S01]  /*10d0*/  FFMA R28, R46.reuse, R8, R25 ;  /* 0x000000082e1c7223 */ /* 0x040fe20000000019 */
[----:B------:R-:W-:Y:S01]  /*10e0*/  FFMA R15, R31, R11, R16 ;  /* 0x0000000b1f0f7223 */ /* 0x000fe20000000010 */
[----:B------:R-:W-:Y:S01]  /*10f0*/  FFMA R18, R57, R10, R18 ;  /* 0x0000000a39127223 */ /* 0x000fe20000000012 */
[----:B------:R-:W-:Y:S01]  /*1100*/  FFMA R37, R46, R9, R37 ;  /* 0x000000092e257223 */ /* 0x000fe20000000025 */
[-C--:B------:R-:W-:Y:S01]  /*1110*/  FFMA R17, R31, R12.reuse, R19 ;  /* 0x0000000c1f117223 */ /* 0x080fe20000000013 */
[----:B------:R-:W-:Y:S01]  /*1120*/  FFMA R21, R57, R12, R21 ;  /* 0x0000000c39157223 */ /* 0x000fe20000000015 */
[CC--:B------:R-:W-:Y:S01]  /*1130*/  FFMA R24, R59.reuse, R10.reuse, R24 ;  /* 0x0000000a3b187223 */ /* 0x0c0fe20000000018 */
[-C--:B------:R-:W-:Y:S01]  /*1140*/  FFMA R28, R59, R11.reuse, R28 ;  /* 0x0000000b3b1c7223 */ /* 0x080fe2000000001c */
[----:B------:R-:W-:Y:S01]  /*1150*/  FFMA R13, R31, R10, R14 ;  /* 0x0000000a1f0d7223 */ /* 0x000fe2000000000e */
[----:B------:R-:W-:Y:S01]  /*1160*/  FADD R15, R15, R18 ;  /* 0x000000120f0f7221 */ /* 0x000fe20000000000 */
[----:B------:R-:W-:Y:S01]  /*1170*/  FFMA R14, R57, R11, R22 ;  /* 0x0000000b390e7223 */ /* 0x000fe20000000016 */
[----:B------:R-:W-:Y:S01]  /*1180*/  FFMA R16, R59, R12, R37 ;  /* 0x0000000c3b107223 */ /* 0x000fe20000000025 */
[----:B------:R-:W-:Y:S01]  /*1190*/  FADD R17, R17, R24 ;  /* 0x0000001811117221 */ /* 0x000fe20000000000 */
[----:B------:R-:W-:Y:S01]  /*11a0*/  FADD R18, R21, R28 ;  /* 0x0000001c15127221 */ /* 0x000fe20000000000 */
[----:B------:R-:W-:Y:S01]  /*11b0*/  UISETP.NE.AND UP1, UPT, UR5, URZ, UPT ;  /* 0x000000ff0500728c */ /* 0x000fe2000bf25270 */
[----:B------:R-:W-:Y:S10]  /*11c0*/  BRA.U !UP0, `(.L_x_6) ;  /* 0x0000000108407547 */ /* 0x000ff4000b800000 */
[----:B------:R-:W0:Y:S08]  /*11d0*/  LDC R19, c[0x0][0x5e0] ;  /* 0x00017800ff137b82 */ /* 0x000e300000000800 */
[----:B------:R-:W1:Y:S01]  /*11e0*/  LDC.64 R28, c[0x0][0x488] ;  /* 0x00012200ff1c7b82 */ /* 0x000e620000000a00 */
[----:B0-----:R-:W-:Y:S01]  /*11f0*/  ISETP.NE.AND P0, PT, R19, 0x1, PT ;  /* 0x000000011300780c */ /* 0x001fe20003f05270 */
[----:B------:R-:W-:-:S04]  /*1200*/  FADD R19, R13, R14 ;  /* 0x0000000e0d137221 */ /* 0x000fc80000000000 */
[----:B------:R-:W-:-:S04]  /*1210*/  FADD R19, R16, R19 ;  /* 0x0000001310137221 */ /* 0x000fc80000000000 */
[----:B------:R-:W-:Y:S01]  /*1220*/  FMUL R31, R19, 0.3333333432674407959 ;  /* 0x3eaaaaab131f7820 */ /* 0x000fe20000400000 */
[----:B------:R-:W-:-:S03]  /*1230*/  FMUL R19, R18, 0.5 ;  /* 0x3f00000012137820 */ /* 0x000fc60000400000 */
[----:B------:R-:W-:Y:S02]  /*1240*/  @P0 IMAD R21, R3, -0x3, R27 ;  /* 0xfffffffd03150824 */ /* 0x000fe400078e021b */
[----:B------:R-:W-:Y:S01]  /*1250*/  FADD R22, R14, -R31 ;  /* 0x8000001f0e167221 */ /* 0x000fe20000000000 */
[----:B-1----:R-:W-:-:S04]  /*1260*/  @!P0 IMAD.WIDE.U32 R24, R20, 0x4, R28 ;  /* 0x0000000414188825 */ /* 0x002fc800078e001c */
[----:B------:R-:W-:Y:S01]  /*1270*/  FMUL R20, R17, 0.5 ;  /* 0x3f00000011147820 */ /* 0x000fe20000400000 */
[----:B------:R-:W-:Y:S01]  /*1280*/  FADD R23, R13, -R31 ;  /* 0x8000001f0d177221 */ /* 0x000fe20000000000 */
[----:B------:R-:W-:Y:S01]  /*1290*/  @P0 IMAD.WIDE R28, R21, 0x4, R28 ;  /* 0x00000004151c0825 */ /* 0x000fe200078e021c */
[----:B------:R0:W-:Y:S03]  /*12a0*/  @!P0 STG.E desc[UR8][R24.64], R31 ;  /* 0x0000001f18008986 */ /* 0x0001e6000c101908 */
[----:B------:R-:W-:Y:S01]  /*12b0*/  FMUL R21, R15, 0.5 ;  /* 0x3f0000000f157820 */ /* 0x000fe20000400000 */
[----:B------:R0:W-:Y:S06]  /*12c0*/  @P0 STG.E desc[UR8][R28.64], R31 ;  /* 0x0000001f1c000986 */ /* 0x0001ec000c101908 */
.L_x_6:
[----:B------:R-:W-:Y:S04]  /*12d0*/  BSSY.RECONVERGENT B0, `(.L_x_7) ;  /* 0x000056a000007945 */ /* 0x000fe80003800200 */
[----:B------:R-:W-:Y:S05]  /*12e0*/  BRA.U !UP1, `(.L_x_8) ;  /* 0x0000000509c87547 */ /* 0x000fea000b800000 */
[----:B------:R-:W1:Y:S01]  /*12f0*/  LDC.64 R40, c[0x0][0x570] ;  /* 0x00015c00ff287b82 */ /* 0x000e620000000a00 */
[----:B------:R-:W2:Y:S07]  /*1300*/  LDCU UR4, c[0x0][0x490] ;  /* 0x00009200ff0477ac */ /* 0x000eae0008000800 */
[----:B------:R-:W3:Y:S08]  /*1310*/  LDC.64 R38, c[0x0][0x4f8] ;  /* 0x00013e00ff267b82 */ /* 0x000ef00000000a00 */
[----:B------:R-:W4:Y:S08]  /*1320*/  LDC.64 R66, c[0x0][0x500] ;  /* 0x00014000ff427b82 */ /* 0x000f300000000a00 */
[----:B------:R-:W2:Y:S01]  /*1330*/  LDC.64 R62, c[0x0][0x520] ;  /* 0x00014800ff3e7b82 */ /* 0x000ea20000000a00 */
[----:B-1----:R-:W-:-:S05]  /*1340*/  IMAD.WIDE R40, R27, 0x4, R40 ;  /* 0x000000041b287825 */ /* 0x002fca00078e0228 */
[----:B------:R1:W2:Y:S02]  /*1350*/  LDG.E.CONSTANT R59, desc[UR8][R40.64] ;  /* 0x00000008283b7981 */ /* 0x0002a4000c1e9900 */
[----:B------:R-:W1:Y:S01]  /*1360*/  LDC.64 R54, c[0x0][0x528] ;  /* 0x00014a00ff367b82 */ /* 0x000e620000000a00 */
[----:B---3--:R-:W-:-:S05]  /*1370*/  IMAD.WIDE R38, R27, 0x4, R38 ;  /* 0x000000041b267825 */ /* 0x008fca00078e0226 */
[----:B------:R3:W3:Y:S02]  /*1380*/  LDG.E.CONSTANT R58, desc[UR8][R38.64] ;  /* 0x00000008263a7981 */ /* 0x0006e4000c1e9900 */
[----:B------:R-:W1:Y:S08]  /*1390*/  LDC.64 R60, c[0x0][0x548] ;  /* 0x00015200ff3c7b82 */ /* 0x000e700000000a00 */
[----:B------:R-:W1:Y:S08]  /*13a0*/  LDC.64 R44, c[0x0][0x518] ;  /* 0x00014600ff2c7b82 */ /* 0x000e700000000a00 */
[----:B------:R-:W1:Y:S08]  /*13b0*/  LDC.64 R50, c[0x0][0x580] ;  /* 0x00016000ff327b82 */ /* 0x000e700000000a00 */
[----:B------:R-:W1:Y:S08]  /*13c0*/  LDC.64 R64, c[0x0][0x508] ;  /* 0x00014200ff407b82 */ /* 0x000e700000000a00 */
[----:B------:R-:W3:Y:S08]  /*13d0*/  LDC.64 R34, c[0x0][0x598] ;  /* 0x00016600ff227b82 */ /* 0x000ef00000000a00 */
[----:B------:R-:W3:Y:S08]  /*13e0*/  LDC.64 R52, c[0x0][0x510] ;  /* 0x00014400ff347b82 */ /* 0x000ef00000000a00 */
[----:B0-----:R-:W0:Y:S01]  /*13f0*/  LDC.64 R24, c[0x0][0x540] ;  /* 0x00015000ff187b82 */ /* 0x001e220000000a00 */
[----:B----4-:R-:W-:-:S07]  /*1400*/  IMAD.WIDE R66, R27, 0x4, R66 ;  /* 0x000000041b427825 */ /* 0x010fce00078e0242 */
[----:B------:R-:W4:Y:S01]  /*1410*/  LDC.64 R36, c[0x0][0x590] ;  /* 0x00016400ff247b82 */ /* 0x000f220000000a00 */
[C---:B--2---:R-:W-:Y:S01]  /*1420*/  IMAD.WIDE R62, R27.reuse, 0x4, R62 ;  /* 0x000000041b3e7825 */ /* 0x044fe200078e023e */
[----:B------:R-:W2:Y:S06]  /*1430*/  LDG.E.CONSTANT R56, desc[UR8][R66.64] ;  /* 0x0000000842387981 */ /* 0x000eac000c1e9900 */
[----:B------:R-:W4:Y:S01]  /*1440*/  LDC.64 R32, c[0x0][0x568] ;  /* 0x00015a00ff207b82 */ /* 0x000f220000000a00 */
[C---:B-1----:R-:W-:Y:S01]  /*1450*/  IMAD.WIDE R54, R27.reuse, 0x4, R54 ;  /* 0x000000041b367825 */ /* 0x042fe200078e0236 */
[----:B------:R-:W2:Y:S06]  /*1460*/  LDG.E.CONSTANT R62, desc[UR8][R62.64] ;  /* 0x000000083e3e7981 */ /* 0x000eac000c1e9900 */
[----:B------:R-:W1:Y:S01]  /*1470*/  LDC.64 R28, c[0x0][0x530] ;  /* 0x00014c00ff1c7b82 */ /* 0x000e620000000a00 */
[C---:B------:R-:W-:Y:S01]  /*1480*/  IMAD.WIDE R60, R27.reuse, 0x4, R60 ;  /* 0x000000041b3c7825 */ /* 0x040fe200078e023c */
[----:B------:R3:W2:Y:S06]  /*1490*/  LDG.E.CONSTANT R57, desc[UR8][R54.64] ;  /* 0x0000000836397981 */ /* 0x0006ac000c1e9900 */
[----:B------:R-:W1:Y:S08]  /*14a0*/  LDC.64 R30, c[0x0][0x538] ;  /* 0x00014e00ff1e7b82 */ /* 0x000e700000000a00 */
[----:B------:R-:W1:Y:S01]  /*14b0*/  LDC.64 R42, c[0x0][0x588] ;  /* 0x00016200ff2a7b82 */ /* 0x000e620000000a00 */
[C---:B------:R-:W-:Y:S01]  /*14c0*/  IMAD.WIDE R44, R27.reuse, 0x4, R44 ;  /* 0x000000041b2c7825 */ /* 0x040fe200078e022c */
[----:B------:R-:W2:Y:S06]  /*14d0*/  LDG.E.CONSTANT R60, desc[UR8][R60.64] ;  /* 0x000000083c3c7981 */ /* 0x000eac000c1e9900 */
[----:B------:R-:W1:Y:S01]  /*14e0*/  LDC.64 R40, c[0x0][0x560] ;  /* 0x00015800ff287b82 */ /* 0x000e620000000a00 */
[C---:B------:R-:W-:Y:S01]  /*14f0*/  IMAD.WIDE R50, R27.reuse, 0x4, R50 ;  /* 0x000000041b327825 */ /* 0x040fe200078e0232 */
[----:B------:R-:W2:Y:S06]  /*1500*/  LDG.E.CONSTANT R44, desc[UR8][R44.64] ;  /* 0x000000082c2c7981 */ /* 0x000eac000c1e9900 */
[----:B------:R-:W1:Y:S01]  /*1510*/  LDC.64 R46, c[0x0][0x578] ;  /* 0x00015e00ff2e7b82 */ /* 0x000e620000000a00 */
[C---:B------:R-:W-:Y:S01]  /*1520*/  IMAD.WIDE R64, R27.reuse, 0x4, R64 ;  /* 0x000000041b407825 */ /* 0x040fe200078e0240 */
[----:B------:R-:W2:Y:S06]  /*1530*/  LDG.E.CONSTANT R50, desc[UR8][R50.64] ;  /* 0x0000000832327981 */ /* 0x000eac000c1e9900 */
[----:B---3--:R-:W3:Y:S01]  /*1540*/  LDC.64 R38, c[0x0][0x550] ;  /* 0x00015400ff267b82 */ /* 0x008ee20000000a00 */
[C---:B------:R-:W-:Y:S01]  /*1550*/  IMAD.WIDE R34, R27.reuse, 0x4, R34 ;  /* 0x000000041b227825 */ /* 0x040fe200078e0222 */
[----:B------:R-:W2:Y:S03]  /*1560*/  LDG.E.CONSTANT R49, desc[UR8][R64.64] ;  /* 0x0000000840317981 */ /* 0x000ea6000c1e9900 */
[----:B------:R-:W-:-:S02]  /*1570*/  IMAD.WIDE R52, R27, 0x4, R52 ;  /* 0x000000041b347825 */ /* 0x000fc400078e0234 */
[----:B------:R-:W2:Y:S01]  /*1580*/  LDG.E.CONSTANT R34, desc[UR8][R34.64] ;  /* 0x0000000822227981 */ /* 0x000ea2000c1e9900 */
[----:B------:R-:W3:Y:S01]  /*1590*/  LDC.64 R54, c[0x0][0x558] ;  /* 0x00015600ff367b82 */ /* 0x000ee20000000a00 */
[C---:B0-----:R-:W-:Y:S02]  /*15a0*/  IMAD.WIDE R24, R27.reuse, 0x4, R24 ;  /* 0x000000041b187825 */ /* 0x041fe400078e0218 */
[----:B------:R-:W2:Y:S02]  /*15b0*/  LDG.E.CONSTANT R52, desc[UR8][R52.64] ;  /* 0x0000000834347981 */ /* 0x000ea4000c1e9900 */
[C---:B----4-:R-:W-:Y:S02]  /*15c0*/  IMAD.WIDE R36, R27.reuse, 0x4, R36 ;  /* 0x000000041b247825 */ /* 0x050fe400078e0224 */
[----:B------:R0:W4:Y:S02]  /*15d0*/  LDG.E.CONSTANT R25, desc[UR8][R24.64] ;  /* 0x0000000818197981 */ /* 0x000124000c1e9900 */
[----:B------:R-:W-:-:S02]  /*15e0*/  IMAD.WIDE R32, R27, 0x4, R32 ;  /* 0x000000041b207825 */ /* 0x000fc400078e0220 */
[----:B------:R-:W4:Y:S02]  /*15f0*/  LDG.E.CONSTANT R36, desc[UR8][R36.64] ;  /* 0x0000000824247981 */ /* 0x000f24000c1e9900 */
[C---:B-1----:R-:W-:Y:S02]  /*1600*/  IMAD.WIDE R28, R27.reuse, 0x4, R28 ;  /* 0x000000041b1c7825 */ /* 0x042fe400078e021c */
[----:B------:R-:W4:Y:S02]  /*1610*/  LDG.E.CONSTANT R33, desc[UR8][R32.64] ;  /* 0x0000000820217981 */ /* 0x000f24000c1e9900 */
[C---:B------:R-:W-:Y:S02]  /*1620*/  IMAD.WIDE R30, R27.reuse, 0x4, R30 ;  /* 0x000000041b1e7825 */ /* 0x040fe400078e021e */
[----:B------:R1:W4:Y:S02]  /*1630*/  LDG.E.CONSTANT R29, desc[UR8][R28.64] ;  /* 0x000000081c1d7981 */ /* 0x000324000c1e9900 */
[----:B------:R-:W-:-:S02]  /*1640*/  IMAD.WIDE R42, R27, 0x4, R42 ;  /* 0x000000041b2a7825 */ /* 0x000fc400078e022a */
[----:B------:R1:W4:Y:S02]  /*1650*/  LDG.E.CONSTANT R31, desc[UR8][R30.64] ;  /* 0x000000081e1f7981 */ /* 0x000324000c1e9900 */
[C---:B------:R-:W-:Y:S02]  /*1660*/  IMAD.WIDE R40, R27.reuse, 0x4, R40 ;  /* 0x000000041b287825 */ /* 0x040fe400078e0228 */
[----:B------:R1:W4:Y:S02]  /*1670*/  LDG.E.CONSTANT R42, desc[UR8][R42.64] ;  /* 0x000000082a2a7981 */ /* 0x000324000c1e9900 */
[C---:B------:R-:W-:Y:S02]  /*1680*/  IMAD.WIDE R46, R27.reuse, 0x4, R46 ;  /* 0x000000041b2e7825 */ /* 0x040fe400078e022e */
[----:B------:R-:W4:Y:S02]  /*1690*/  LDG.E.CONSTANT R41, desc[UR8][R40.64] ;  /* 0x0000000828297981 */ /* 0x000f24000c1e9900 */
[----:B---3--:R-:W-:-:S02]  /*16a0*/  IMAD.WIDE R38, R27, 0x4, R38 ;  /* 0x000000041b267825 */ /* 0x008fc400078e0226 */
[----:B------:R-:W3:Y:S02]  /*16b0*/  LDG.E.CONSTANT R46, desc[UR8][R46.64] ;  /* 0x000000082e2e7981 */ /* 0x000ee4000c1e9900 */
[----:B------:R-:W-:Y:S02]  /*16c0*/  IMAD.WIDE R54, R27, 0x4, R54 ;  /* 0x000000041b367825 */ /* 0x000fe400078e0236 */
[----:B------:R-:W3:Y:S04]  /*16d0*/  LDG.E.CONSTANT R39, desc[UR8][R38.64] ;  /* 0x0000000826277981 */ /* 0x000ee8000c1e9900 */
[----:B------:R-:W3:Y:S01]  /*16e0*/  LDG.E.CONSTANT R55, desc[UR8][R54.64] ;  /* 0x0000000836377981 */ /* 0x000ee2000c1e9900 */
[----:B0-----:R-:W-:-:S04]  /*16f0*/  MOV R24, UR4 ;  /* 0x0000000400187c02 */ /* 0x001fc80008000f00 */
[----:B------:R-:W-:-:S13]  /*1700*/  ISETP.NE.AND P0, PT, R24, RZ, PT ;  /* 0x000000ff1800720c */ /* 0x000fda0003f05270 */
[----:B-----5:R-:W-:-:S04]  /*1710*/  @P0 FADD R26, R26, -1 ;  /* 0xbf8000001a1a0421 */ /* 0x020fc80000000000 */
[----:B------:R-:W-:-:S04]  /*1720*/  @P0 FMUL R26, R59, R26 ;  /* 0x0000001a3b1a0220 */ /* 0x000fc80000400000 */
[----:B------:R-:W-:-:S04]  /*1730*/  @P0 FFMA R58, R26, 1.3333333730697631836, R58 ;  /* 0x3faaaaab1a3a0823 */ /* 0x000fc8000000003a */
[----:B------:R-:W-:Y:S01]  /*1740*/  FMUL R58, R13, R58 ;  /* 0x0000003a0d3a7220 */ /* 0x000fe20000400000 */
[----:B------:R-:W-:Y:S01]  /*1750*/  @P0 FADD R59, R59, R26 ;  /* 0x0000001a3b3b0221 */ /* 0x000fe20000000000 */
[----:B--2---:R-:W-:-:S04]  /*1760*/  @P0 FFMA R56, R26, -0.6666666865348815918, R56 ;  /* 0xbf2aaaab1a380823 */ /* 0x004fc80000000038 */
[----:B-1----:R-:W-:Y:S01]  /*1770*/  FMUL R28, R13, R56 ;  /* 0x000000380d1c7220 */ /* 0x002fe20000400000 */
[----:B------:R-:W-:-:S04]  /*1780*/  FFMA R27, R15, R62, R58 ;  /* 0x0000003e0f1b7223 */ /* 0x000fc8000000003a */
[----:B------:R-:W-:Y:S01]  /*1790*/  FFMA R56, R14, R56, R27 ;  /* 0x000000380e387223 */ /* 0x000fe2000000001b */
[----:B------:R-:W-:Y:S01]  /*17a0*/  @P0 FFMA R57, R26, 1.3333333730697631836, R57 ;  /* 0x3faaaaab1a390823 */ /* 0x000fe20000000039 */
[----:B------:R-:W-:-:S04]  /*17b0*/  FFMA R35, R15, R60, R28 ;  /* 0x0000003c0f237223 */ /* 0x000fc8000000001c */
[----:B------:R-:W-:Y:S01]  /*17c0*/  FFMA R28, R14, R57, R35 ;  /* 0x000000390e1c7223 */ /* 0x000fe20000000023 */
[----:B------:R-:W-:Y:S01]  /*17d0*/  FFMA R27, R17, R44, R56 ;  /* 0x0000002c111b7223 */ /* 0x000fe20000000038 */
[----:B------:R-:W-:Y:S01]  /*17e0*/  FMUL R30, R15, R50 ;  /* 0x000000320f1e7220 */ /* 0x000fe20000400000 */
[----:B------:R-:W-:Y:S01]  /*17f0*/  @P0 FFMA R49, R26, -0.6666666865348815918, R49 ;  /* 0xbf2aaaab1a310823 */ /* 0x000fe20000000031 */
[----:B------:R-:W-:Y:S01]  /*1800*/  @P0 FADD R34, R34, R26 ;  /* 0x0000001a22220221 */ /* 0x000fe20000000000 */
[-C--:B------:R-:W-:Y:S01]  /*1810*/  FFMA R27, R18, R52.reuse, R27 ;  /* 0x00000034121b7223 */ /* 0x080fe2000000001b */
[----:B------:R-:W-:Y:S02]  /*1820*/  FFMA R52, R13, R52, R30 ;  /* 0x000000340d347223 */ /* 0x000fe4000000001e */
[----:B------:R-:W-:Y:S01]  /*1830*/  FMUL R43, R15, R34 ;  /* 0x000000220f2b7220 */ /* 0x000fe20000400000 */
[----:B----4-:R-:W-:Y:S01]  /*1840*/  FFMA R37, R17, R25, R28 ;  /* 0x0000001911257223 */ /* 0x010fe2000000001c */
[-C--:B------:R-:W-:Y:S01]  /*1850*/  FMUL R28, R13, R49.reuse ;  /* 0x000000310d1c7220 */ /* 0x080fe20000400000 */
[----:B------:R-:W-:Y:S01]  /*1860*/  FFMA R35, R16, R49, R27 ;  /* 0x0000003110237223 */ /* 0x000fe2000000001b */
[----:B------:R-:W-:Y:S01]  /*1870*/  FMUL R30, R15, R36 ;  /* 0x000000240f1e7220 */ /* 0x000fe20000400000 */
[----:B------:R-:W-:Y:S01]  /*1880*/  FFMA R43, R13, R62, R43 ;  /* 0x0000003e0d2b7223 */ /* 0x000fe2000000002b */
[----:B------:R-:W-:-:S02]  /*1890*/  FFMA R27, R15, R33, R28 ;  /* 0x000000210f1b7223 */ /* 0x000fc4000000001c */
[----:B------:R-:W-:Y:S01]  /*18a0*/  FFMA R15, R13, R44, R30 ;  /* 0x0000002c0d0f7223 */ /* 0x000fe2000000001e */
[----:B------:R-:W-:-:S03]  /*18b0*/  @P0 FFMA R29, R26, -0.6666666865348815918, R29 ;  /* 0xbf2aaaab1a1d0823 */ /* 0x000fc6000000001d */
[C---:B------:R-:W-:Y:S01]  /*18c0*/  FFMA R15, R14.reuse, R25, R15 ;  /* 0x000000190e0f7223 */ /* 0x040fe2000000000f */
[----:B------:R-:W-:Y:S01]  /*18d0*/  FFMA R43, R14, R60, R43 ;  /* 0x0000003c0e2b7223 */ /* 0x000fe2000000002b */
[----:B------:R-:W-:Y:S01]  /*18e0*/  FFMA R37, R18, R31, R37 ;  /* 0x0000001f12257223 */ /* 0x000fe20000000025 */
[C---:B------:R-:W-:Y:S01]  /*18f0*/  FFMA R28, R14.reuse, R29, R27 ;  /* 0x0000001d0e1c7223 */ /* 0x040fe2000000001b */
[----:B------:R-:W-:Y:S01]  /*1900*/  FFMA R31, R14, R31, R52 ;  /* 0x0000001f0e1f7223 */ /* 0x000fe20000000034 */
[----:B------:R-:W-:Y:S01]  /*1910*/  @P0 FADD R42, R42, R26 ;  /* 0x0000001a2a2a0221 */ /* 0x000fe20000000000 */
[C---:B------:R-:W-:Y:S01]  /*1920*/  FFMA R43, R17.reuse, R36, R43 ;  /* 0x00000024112b7223 */ /* 0x040fe2000000002b */
[C---:B------:R-:W-:Y:S02]  /*1930*/  FFMA R13, R17.reuse, R41, R28 ;  /* 0x00000029110d7223 */ /* 0x040fe4000000001c */
[C---:B------:R-:W-:Y:S01]  /*1940*/  FFMA R15, R17.reuse, R42, R15 ;  /* 0x0000002a110f7223 */ /* 0x040fe2000000000f */
[----:B---3--:R-:W-:-:S03]  /*1950*/  FFMA R14, R17, R46, R31 ;  /* 0x0000002e110e7223 */ /* 0x008fc6000000001f */
[C---:B------:R-:W-:Y:S01]  /*1960*/  FFMA R46, R18.reuse, R46, R15 ;  /* 0x0000002e122e7223 */ /* 0x040fe2000000000f */
[----:B------:R-:W-:Y:S01]  /*1970*/  FFMA R50, R18, R50, R43 ;  /* 0x0000003212327223 */ /* 0x000fe2000000002b */
[----:B------:R-:W-:Y:S01]  /*1980*/  @P0 FFMA R39, R26, 1.3333333730697631836, R39 ;  /* 0x3faaaaab1a270823 */ /* 0x000fe20000000027 */
[C---:B------:R-:W-:Y:S01]  /*1990*/  FFMA R14, R18.reuse, R59, R14 ;  /* 0x0000003b120e7223 */ /* 0x040fe2000000000e */
[----:B------:R-:W-:Y:S01]  /*19a0*/  FFMA R13, R18, R55, R13 ;  /* 0x00000037120d7223 */ /* 0x000fe2000000000d */
[C---:B------:R-:W-:Y:S02]  /*19b0*/  FFMA R32, R16.reuse, R29, R37 ;  /* 0x0000001d10207223 */ /* 0x040fe40000000025 */
[C---:B------:R-:W-:Y:S01]  /*19c0*/  FFMA R18, R16.reuse, R55, R14 ;  /* 0x0000003710127223 */ /* 0x040fe2000000000e */
[C---:B------:R-:W-:Y:S01]  /*19d0*/  FFMA R41, R16.reuse, R41, R46 ;  /* 0x0000002910297223 */ /* 0x040fe2000000002e */
[C---:B------:R-:W-:Y:S01]  /*19e0*/  FFMA R43, R16.reuse, R39, R13 ;  /* 0x00000027102b7223 */ /* 0x040fe2000000000d */
[----:B------:R-:W-:Y:S01]  /*19f0*/  FFMA R59, R16, R33, R50 ;  /* 0x00000021103b7223 */ /* 0x000fe20000000032 */
[----:B------:R-:W-:Y:S06]  /*1a00*/  BRA `(.L_x_9) ;  /* 0x0000004c00d87947 */ /* 0x000fec0003800000 */
.L_x_8:
[----:B0-----:R-:W0:Y:S02]  /*1a10*/  LDC.64 R24, c[0x0][0x390] ;  /* 0x0000e400ff187b82 */ /* 0x001e240000000a00 */
[----:B0-----:R-:W-:-:S06]  /*1a20*/  IMAD.WIDE R24, R3, 0x4, R24 ;  /* 0x0000000403187825 */ /* 0x001fcc00078e0218 */
[----:B------:R-:W2:Y:S02]  /*1a30*/  LDG.E R24, desc[UR8][R24.64] ;  /* 0x0000000818187981 */ /* 0x000ea4000c1e1900 */
[----:B--2---:R-:W-:-:S13]  /*1a40*/  ISETP.NE.AND P0, PT, R24, RZ, PT ;  /* 0x000000ff1800720c */ /* 0x004fda0003f05270 */
[----:B------:R-:W-:Y:S05]  /*1a50*/  @P0 BRA `(.L_x_10) ;  /* 0x0000000000680947 */ /* 0x000fea0003800000 */
[----:B------:R-:W0:Y:S01]  /*1a60*/  LDC.64 R30, c[0x0][0x438] ;  /* 0x00010e00ff1e7b82 */ /* 0x000e220000000a00 */
[----:B------:R-:W1:Y:S07]  /*1a70*/  LDCU UR4, c[0x0][0x490] ;  /* 0x00009200ff0477ac */ /* 0x000e6e0008000800 */
[----:B------:R-:W2:Y:S01]  /*1a80*/  LDC.64 R28, c[0x0][0x430] ;  /* 0x00010c00ff1c7b82 */ /* 0x000ea20000000a00 */
[----:B0-----:R-:W-:-:S05]  /*1a90*/  IMAD.WIDE R30, R27, 0x4, R30 ;  /* 0x000000041b1e7825 */ /* 0x001fca00078e021e */
[----:B------:R0:W3:Y:S01]  /*1aa0*/  LDG.E.CONSTANT R25, desc[UR8][R30.64] ;  /* 0x000000081e197981 */ /* 0x0000e2000c1e9900 */
[----:B--2---:R-:W-:-:S06]  /*1ab0*/  IMAD.WIDE R28, R27, 0x4, R28 ;  /* 0x000000041b1c7825 */ /* 0x004fcc00078e021c */
[----:B------:R-:W2:Y:S01]  /*1ac0*/  LDG.E.CONSTANT R28, desc[UR8][R28.64] ;  /* 0x000000081c1c7981 */ /* 0x000ea2000c1e9900 */
[----:B-1----:R-:W-:-:S04]  /*1ad0*/  MOV R24, UR4 ;  /* 0x0000000400187c02 */ /* 0x002fc80008000f00 */
[----:B------:R-:W-:Y:S01]  /*1ae0*/  ISETP.NE.AND P0, PT, R24, RZ, PT ;  /* 0x000000ff1800720c */ /* 0x000fe20003f05270 */
[--C-:B------:R-:W-:Y:S01]  /*1af0*/  FADD R27, R14, R16.reuse ;  /* 0x000000100e1b7221 */ /* 0x100fe20000000000 */
[C---:B------:R-:W-:Y:S01]  /*1b00*/  FADD R33, R13.reuse, R16 ;  /* 0x000000100d217221 */ /* 0x040fe20000000000 */
[----:B0-----:R-:W-:-:S10]  /*1b10*/  FADD R31, R13, R14 ;  /* 0x0000000e0d1f7221 */ /* 0x001fd40000000000 */
[----:B---3-5:R-:W-:-:S04]  /*1b20*/  @P0 FMUL R25, R25, R26 ;  /* 0x0000001a19190220 */ /* 0x028fc80000400000 */
[C---:B------:R-:W-:Y:S01]  /*1b30*/  FADD R26, R25.reuse, R25 ;  /* 0x00000019191a7221 */ /* 0x040fe20000000000 */
[----:B--2---:R-:W-:-:S04]  /*1b40*/  FFMA R43, R25, 1.3333333730697631836, R28 ;  /* 0x3faaaaab192b7823 */ /* 0x004fc8000000001c */
[----:B------:R-:W-:-:S04]  /*1b50*/  FADD R26, R43, -R26 ;  /* 0x8000001a2b1a7221 */ /* 0x000fc80000000000 */
[C---:B------:R-:W-:Y:S01]  /*1b60*/  FMUL R28, R26.reuse, R27 ;  /* 0x0000001b1a1c7220 */ /* 0x040fe20000400000 */
[----:B------:R-:W-:Y:S01]  /*1b70*/  FMUL R33, R26, R33 ;  /* 0x000000211a217220 */ /* 0x000fe20000400000 */
[----:B------:R-:W-:Y:S01]  /*1b80*/  FMUL R27, R31, R26 ;  /* 0x0000001a1f1b7220 */ /* 0x000fe20000400000 */
[----:B------:R-:W-:Y:S01]  /*1b90*/  FMUL R59, R15, R25 ;  /* 0x000000190f3b7220 */ /* 0x000fe20000400000 */
[-C--:B------:R-:W-:Y:S01]  /*1ba0*/  FFMA R35, R13, R43.reuse, R28 ;  /* 0x0000002b0d237223 */ /* 0x080fe2000000001c */
[----:B------:R-:W-:Y:S01]  /*1bb0*/  FFMA R32, R14, R43, R33 ;  /* 0x0000002b0e207223 */ /* 0x000fe20000000021 */
[-C--:B------:R-:W-:Y:S01]  /*1bc0*/  FMUL R41, R17, R25.reuse ;  /* 0x0000001911297220 */ /* 0x080fe20000400000 */
[----:B------:R-:W-:Y:S01]  /*1bd0*/  FMUL R18, R18, R25 ;  /* 0x0000001912127220 */ /* 0x000fe20000400000 */
[----:B------:R-:W-:Y:S01]  /*1be0*/  FFMA R43, R16, R43, R27 ;  /* 0x0000002b102b7223 */ /* 0x000fe2000000001b */
[----:B------:R-:W-:Y:S06]  /*1bf0*/  BRA `(.L_x_9) ;  /* 0x0000004c005c7947 */ /* 0x000fec0003800000 */
.L_x_10:
[----:B------:R-:W0:Y:S01]  /*1c00*/  LDC.64 R34, c[0x0][0x5b0] ;  /* 0x00016c00ff227b82 */ /* 0x000e220000000a00 */
[----:B------:R-:W1:Y:S07]  /*1c10*/  LDCU UR4, c[0x0][0x490] ;  /* 0x00009200ff0477ac */ /* 0x000e6e0008000800 */
[----:B------:R-:W2:Y:S08]  /*1c20*/  LDC.64 R24, c[0x0][0x438] ;  /* 0x00010e00ff187b82 */ /* 0x000eb00000000a00 */
[----:B------:R-:W3:Y:S01]  /*1c30*/  LDC.64 R42, c[0x0][0x448] ;  /* 0x00011200ff2a7b82 */ /* 0x000ee20000000a00 */
[----:B0-----:R-:W-:-:S07]  /*1c40*/  IMAD.WIDE R34, R2, 0x4, R34 ;  /* 0x0000000402227825 */ /* 0x001fce00078e0222 */
[----:B------:R-:W0:Y:S01]  /*1c50*/  LDC.64 R36, c[0x0][0x430] ;  /* 0x00010c00ff247b82 */ /* 0x000e220000000a00 */
[----:B------:R-:W4:Y:S01]  /*1c60*/  LDG.E.CONSTANT R63, desc[UR8][R34.64] ;  /* 0x00000008223f7981 */ /* 0x000f22000c1e9900 */
[----:B--2---:R-:W-:-:S06]  /*1c70*/  IMAD.WIDE R24, R27, 0x4, R24 ;  /* 0x000000041b187825 */ /* 0x004fcc00078e0218 */
[----:B------:R-:W2:Y:S01]  /*1c80*/  LDC.64 R32, c[0x0][0x440] ;  /* 0x00011000ff207b82 */ /* 0x000ea20000000a00 */
[----:B------:R1:W4:Y:S01]  /*1c90*/  LDG.E.CONSTANT R25, desc[UR8][R24.64] ;  /* 0x0000000818197981 */ /* 0x000322000c1e9900 */
[----:B---3--:R-:W-:-:S06]  /*1ca0*/  IMAD.WIDE R42, R27, 0x4, R42 ;  /* 0x000000041b2a7825 */ /* 0x008fcc00078e022a */
[----:B------:R-:W3:Y:S01]  /*1cb0*/  LDC.64 R30, c[0x0][0x450] ;  /* 0x00011400ff1e7b82 */ /* 0x000ee20000000a00 */
[----:B------:R-:W4:Y:S07]  /*1cc0*/  LDG.E.CONSTANT R42, desc[UR8][R42.64] ;  /* 0x000000082a2a7981 */ /* 0x000f2e000c1e9900 */
[----:B------:R-:W1:Y:S01]  /*1cd0*/  LDC.64 R28, c[0x0][0x5b8] ;  /* 0x00016e00ff1c7b82 */ /* 0x000e620000000a00 */
[----:B0-----:R-:W-:-:S06]  /*1ce0*/  IMAD.WIDE R36, R27, 0x4, R36 ;  /* 0x000000041b247825 */ /* 0x001fcc00078e0224 */
[----:B------:R-:W4:Y:S01]  /*1cf0*/  LDG.E.CONSTANT R36, desc[UR8][R36.64] ;  /* 0x0000000824247981 */ /* 0x000f22000c1e9900 */
[----:B--2---:R-:W-:-:S06]  /*1d00*/  IMAD.WIDE R32, R27, 0x4, R32 ;  /* 0x000000041b207825 */ /* 0x004fcc00078e0220 */
[----:B------:R-:W2:Y:S01]  /*1d10*/  LDG.E.CONSTANT R33, desc[UR8][R32.64] ;  /* 0x0000000820217981 */ /* 0x000ea2000c1e9900 */
[----:B---3--:R-:W-:-:S05]  /*1d20*/  IMAD.WIDE R30, R27, 0x4, R30 ;  /* 0x000000041b1e7825 */ /* 0x008fca00078e021e */
[----:B------:R0:W5:Y:S01]  /*1d30*/  LDG.E.CONSTANT R44, desc[UR8][R30.64] ;  /* 0x000000081e2c7981 */ /* 0x000162000c1e9900 */
[----:B-1----:R-:W-:-:S05]  /*1d40*/  IMAD.WIDE R28, R2, 0x4, R28 ;  /* 0x00000004021c7825 */ /* 0x002fca00078e021c */
[----:B------:R0:W5:Y:S01]  /*1d50*/  LDG.E.CONSTANT R67, desc[UR8][R28.64] ;  /* 0x000000081c437981 */ /* 0x000162000c1e9900 */
[----:B------:R-:W-:-:S05]  /*1d60*/  IMAD.U32 R24, RZ, RZ, UR4 ;  /* 0x00000004ff187e24 */ /* 0x000fca000f8e00ff */
[----:B------:R-:W-:Y:S01]  /*1d70*/  ISETP.NE.AND P1, PT, R24, RZ, PT ;  /* 0x000000ff1800720c */ /* 0x000fe20003f25270 */
[----:B------:R-:W-:Y:S01]  /*1d80*/  BSSY.RECONVERGENT B2, `(.L_x_11) ;  /* 0x000006c000027945 */ /* 0x000fe20003800200 */
[----:B----4-:R-:W-:-:S06]  /*1d90*/  FMUL R39, R63, 0.63661974668502807617 ;  /* 0x3f22f9833f277820 */ /* 0x010fcc0000400000 */
[----:B------:R-:W1:Y:S01]  /*1da0*/  F2I.NTZ R39, R39 ;  /* 0x0000002700277305 */ /* 0x000e620000203100 */
[----:B------:R-:W-:-:S04]  /*1db0*/  FSETP.GE.AND P0, PT, |R63|, 105615, PT ;  /* 0x47ce47803f00780b */ /* 0x000fc80003f06200 */
[-C--:B-----5:R-:W-:Y:S01]  /*1dc0*/  @P1 FMUL R25, R25, R26.reuse ;  /* 0x0000001a19191220 */ /* 0x0a0fe20000400000 */
[----:B-1----:R-:W-:Y:S01]  /*1dd0*/  I2FP.F32.S32 R34, R39 ;  /* 0x0000002700227245 */ /* 0x002fe20000201400 */
[----:B------:R-:W-:-:S04]  /*1de0*/  @P1 FMUL R42, R42, R26 ;  /* 0x0000001a2a2a1220 */ /* 0x000fc80000400000 */
[----:B------:R-:W-:-:S04]  /*1df0*/  FFMA R27, R34, -1.5707962512969970703, R63 ;  /* 0xbfc90fda221b7823 */ /* 0x000fc8000000003f */
[----:B------:R-:W-:Y:S01]  /*1e00*/  FFMA R27, R34, -7.5497894158615963534e-08, R27 ;  /* 0xb3a22168221b7823 */ /* 0x000fe2000000001b */
[----:B------:R-:W-:-:S03]  /*1e10*/  FFMA R40, R25, 1.3333333730697631836, R36 ;  /* 0x3faaaaab19287823 */ /* 0x000fc60000000024 */
[----:B------:R-:W-:Y:S01]  /*1e20*/  FFMA R43, R34, -5.3903029534742383927e-15, R27 ;  /* 0xa7c234c5222b7823 */ /* 0x000fe2000000001b */
[----:B--2---:R-:W-:Y:S01]  /*1e30*/  FFMA R41, R42, 1.3333333730697631836, R33 ;  /* 0x3faaaaab2a297823 */ /* 0x004fe20000000021 */
[----:B0-----:R-:W-:Y:S06]  /*1e40*/  @!P0 BRA `(.L_x_12) ;  /* 0x00000004007c8947 */ /* 0x001fec0003800000 */
[----:B------:R-:W-:-:S13]  /*1e50*/  FSETP.NEU.AND P0, PT, |R63|, +INF , PT ;  /* 0x7f8000003f00780b */ /* 0x000fda0003f0d200 */
[----:B------:R-:W-:Y:S01]  /*1e60*/  @!P0 FMUL R43, RZ, R63 ;  /* 0x0000003fff2b8220 */ /* 0x000fe20000400000 */
[----:B------:R-:W-:Y:S01]  /*1e70*/  @!P0 MOV R39, RZ ;  /* 0x000000ff00278202 */ /* 0x000fe20000000f00 */
[----:B------:R-:W-:Y:S06]  /*1e80*/  @!P0 BRA `(.L_x_12) ;  /* 0x00000004006c8947 */ /* 0x000fec0003800000 */
[----:B------:R-:W-:Y:S02]  /*1e90*/  SHF.L.U32 R26, R63, 0x8, RZ ;  /* 0x000000083f1a7819 */ /* 0x000fe400000006ff */
[----:B------:R-:W-:Y:S01]  /*1ea0*/  CS2R R36, SRZ ;  /* 0x0000000000247805 */ /* 0x000fe2000001ff00 */
[----:B------:R-:W0:Y:S01]  /*1eb0*/  LDCU.64 UR6, c[0x4][URZ] ;  /* 0x01000000ff0677ac */ /* 0x000e220008000a00 */
[----:B------:R-:W-:Y:S01]  /*1ec0*/  LOP3.LUT R39, R26, 0x80000000, RZ, 0xfc, !PT ;  /* 0x800000001a277812 */ /* 0x000fe200078efcff */
[----:B------:R-:W-:Y:S01]  /*1ed0*/  UMOV UR5, URZ ;  /* 0x000000ff00057c82 */ /* 0x000fe20008000000 */
[----:B------:R-:W-:-:S05]  /*1ee0*/  UMOV UR4, URZ ;  /* 0x000000ff00047c82 */ /* 0x000fca0008000000 */
.L_x_13:
[----:B0-----:R-:W-:Y:S02]  /*1ef0*/  MOV R32, UR6 ;  /* 0x0000000600207c02 */ /* 0x001fe40008000f00 */
[----:B------:R-:W-:-:S05]  /*1f00*/  MOV R33, UR7 ;  /* 0x0000000700217c02 */ /* 0x000fca0008000f00 */
[----:B------:R-:W2:Y:S01]  /*1f10*/  LDG.E.CONSTANT R32, desc[UR8][R32.64] ;  /* 0x0000000820207981 */ /* 0x000ea2000c1e9900 */
[----:B------:R-:W-:Y:S01]  /*1f20*/  UIADD3 UR4, UPT, UPT, UR4, 0x1, URZ ;  /* 0x0000000104047890 */ /* 0x000fe2000fffe0ff */
[C---:B------:R-:W-:Y:S01]  /*1f30*/  ISETP.EQ.AND P0, PT, R36.reuse, RZ, PT ;  /* 0x000000ff2400720c */ /* 0x040fe20003f02270 */
[----:B------:R-:W-:Y:S01]  /*1f40*/  UIADD3 UR6, UP1, UPT, UR6, 0x4, URZ ;  /* 0x0000000406067890 */ /* 0x000fe2000ff3e0ff */
[C---:B------:R-:W-:Y:S01]  /*1f50*/  ISETP.EQ.AND P1, PT, R36.reuse, 0x4, PT ;  /* 0x000000042400780c */ /* 0x040fe20003f22270 */
[----:B------:R-:W-:Y:S01]  /*1f60*/  UISETP.NE.AND UP0, UPT, UR4, 0x6, UPT ;  /* 0x000000060400788c */ /* 0x000fe2000bf05270 */
[C---:B------:R-:W-:Y:S01]  /*1f70*/  ISETP.EQ.AND P3, PT, R36.reuse, 0xc, PT ;  /* 0x0000000c2400780c */ /* 0x040fe20003f62270 */
[----:B------:R-:W-:Y:S01]  /*1f80*/  UIADD3.X UR7, UPT, UPT, URZ, UR7, URZ, UP1, !UPT ;  /* 0x00000007ff077290 */ /* 0x000fe20008ffe4ff */
[C---:B------:R-:W-:Y:S02]  /*1f90*/  ISETP.EQ.AND P4, PT, R36.reuse, 0x10, PT ;  /* 0x000000102400780c */ /* 0x040fe40003f82270 */
[----:B------:R-:W-:Y:S01]  /*1fa0*/  ISETP.EQ.AND P5, PT, R36, 0x14, PT ;  /* 0x000000142400780c */ /* 0x000fe20003fa2270 */
[----:B--2---:R-:W-:-:S03]  /*1fb0*/  IMAD.WIDE.U32 R34, R32, R39, RZ ;  /* 0x0000002720227225 */ /* 0x004fc600078e00ff */
[----:B------:R-:W-:-:S04]  /*1fc0*/  IADD3 R34, P2, PT, R34, R37, RZ ;  /* 0x0000002522227210 */ /* 0x000fc80007f5e0ff */
[----:B------:R-:W-:Y:S01]  /*1fd0*/  IADD3.X R37, PT, PT, R35, UR5, RZ, P2, !PT ;  /* 0x0000000523257c10 */ /* 0x000fe200097fe4ff */
[----:B------:R-:W-:Y:S01]  /*1fe0*/  @P0 IMAD.MOV.U32 R26, RZ, RZ, R34 ;  /* 0x000000ffff1a0224 */ /* 0x000fe200078e0022 */
[----:B------:R-:W-:-:S03]  /*1ff0*/  ISETP.EQ.AND P2, PT, R36, 0x8, PT ;  /* 0x000000082400780c */ /* 0x000fc60003f42270 */
[----:B------:R-:W-:Y:S01]  /*2000*/  @P5 IMAD.MOV.U32 R31, RZ, RZ, R34 ;  /* 0x000000ffff1f5224 */ /* 0x000fe200078e0022 */
[-C--:B------:R-:W-:Y:S02]  /*2010*/  @P1 MOV R27, R34.reuse ;  /* 0x00000022001b1202 */ /* 0x080fe40000000f00 */
[-C--:B------:R-:W-:Y:S02]  /*2020*/  @P3 MOV R29, R34.reuse ;  /* 0x00000022001d3202 */ /* 0x080fe40000000f00 */
[----:B------:R-:W-:Y:S02]  /*2030*/  @P4 MOV R30, R34 ;  /* 0x00000022001e4202 */ /* 0x000fe40000000f00 */
[----:B------:R-:W-:-:S03]  /*2040*/  IADD3 R36, PT, PT, R36, 0x4, RZ ;  /* 0x0000000424247810 */ /* 0x000fc60007ffe0ff */
[----:B------:R-:W-:Y:S01]  /*2050*/  @P2 MOV R28, R34 ;  /* 0x00000022001c2202 */ /* 0x000fe20000000f00 */
[----:B------:R-:W-:Y:S06]  /*2060*/  BRA.U UP0, `(.L_x_13) ;  /* 0xfffffffd00a07547 */ /* 0x000fec000b83ffff */
[----:B------:R-:W-:Y:S01]  /*2070*/  SHF.R.U32.HI R32, RZ, 0x17, R63 ;  /* 0x00000017ff207819 */ /* 0x000fe2000001163f */
[----:B------:R-:W-:Y:S03]  /*2080*/  BSSY.RECONVERGENT B3, `(.L_x_14) ;  /* 0x0000029000037945 */ /* 0x000fe60003800200 */
[C---:B------:R-:W-:Y:S02]  /*2090*/  LOP3.LUT R33, R32.reuse, 0xe0, RZ, 0xc0, !PT ;  /* 0x000000e020217812 */ /* 0x040fe400078ec0ff */
[----:B------:R-:W-:Y:S02]  /*20a0*/  LOP3.LUT P6, RZ, R32, 0x1f, RZ, 0xc0, !PT ;  /* 0x0000001f20ff7812 */ /* 0x000fe400078cc0ff */
[----:B------:R-:W-:-:S04]  /*20b0*/  IADD3 R33, PT, PT, R33, -0x80, RZ ;  /* 0xffffff8021217810 */ /* 0x000fc80007ffe0ff */
[----:B------:R-:W-:-:S04]  /*20c0*/  SHF.R.U32.HI R33, RZ, 0x5, R33 ;  /* 0x00000005ff217819 */ /* 0x000fc80000011621 */
[----:B------:R-:W-:-:S04]  /*20d0*/  LEA R35, -R33, RZ, 0x2 ;  /* 0x000000ff21237211 */ /* 0x000fc800078e11ff */
[C---:B------:R-:W-:Y:S02]  /*20e0*/  ISETP.EQ.AND P3, PT, R35.reuse, -0x18, PT ;  /* 0xffffffe82300780c */ /* 0x040fe40003f62270 */
[C---:B------:R-:W-:Y:S02]  /*20f0*/  ISETP.EQ.AND P4, PT, R35.reuse, -0x14, PT ;  /* 0xffffffec2300780c */ /* 0x040fe40003f82270 */
[C---:B------:R-:W-:Y:S02]  /*2100*/  ISETP.EQ.AND P0, PT, R35.reuse, -0x10, PT ;  /* 0xfffffff02300780c */ /* 0x040fe40003f02270 */
[C---:B------:R-:W-:Y:S02]  /*2110*/  ISETP.EQ.AND P1, PT, R35.reuse, -0xc, PT ;  /* 0xfffffff42300780c */ /* 0x040fe40003f22270 */
[C---:B------:R-:W-:Y:S02]  /*2120*/  ISETP.EQ.AND P2, PT, R35.reuse, -0x8, PT ;  /* 0xfffffff82300780c */ /* 0x040fe40003f42270 */
[----:B------:R-:W-:-:S03]  /*2130*/  ISETP.EQ.AND P5, PT, R35, 0x4, PT ;  /* 0x000000042300780c */ /* 0x000fc60003fa2270 */
[----:B------:R-:W-:Y:S02]  /*2140*/  @P3 MOV R33, R26 ;  /* 0x0000001a00213202 */ /* 0x000fe40000000f00 */
[----:B------:R-:W-:Y:S01]  /*2150*/  @P4 IMAD.MOV.U32 R34, RZ, RZ, R26 ;  /* 0x000000ffff224224 */ /* 0x000fe200078e001a */
[C---:B------:R-:W-:Y:S02]  /*2160*/  ISETP.EQ.AND P3, PT, R35.reuse, -0x4, PT ;  /* 0xfffffffc2300780c */ /* 0x040fe40003f62270 */
[----:B------:R-:W-:Y:S02]  /*2170*/  @P4 MOV R33, R27 ;  /* 0x0000001b00214202 */ /* 0x000fe40000000f00 */
[----:B------:R-:W-:Y:S02]  /*2180*/  ISETP.EQ.AND P4, PT, R35, RZ, PT ;  /* 0x000000ff2300720c */ /* 0x000fe40003f82270 */
[----:B------:R-:W-:Y:S01]  /*2190*/  @P0 MOV R33, R28 ;  /* 0x0000001c00210202 */ /* 0x000fe20000000f00 */
[----:B------:R-:W-:Y:S01]  /*21a0*/  @P1 IMAD.MOV.U32 R33, RZ, RZ, R29 ;  /* 0x000000ffff211224 */ /* 0x000fe200078e001d */
[----:B------:R-:W-:-:S02]  /*21b0*/  @P2 MOV R33, R30 ;  /* 0x0000001e00212202 */ /* 0x000fc40000000f00 */
[----:B------:R-:W-:Y:S02]  /*21c0*/  @P0 MOV R34, R27 ;  /* 0x0000001b00220202 */ /* 0x000fe40000000f00 */
[----:B------:R-:W-:Y:S02]  /*21d0*/  @P1 MOV R34, R28 ;  /* 0x0000001c00221202 */ /* 0x000fe40000000f00 */
[----:B------:R-:W-:Y:S02]  /*21e0*/  @P3 MOV R33, R31 ;  /* 0x0000001f00213202 */ /* 0x000fe40000000f00 */
[----:B------:R-:W-:Y:S02]  /*21f0*/  @P2 MOV R34, R29 ;  /* 0x0000001d00222202 */ /* 0x000fe40000000f00 */
[-C--:B------:R-:W-:Y:S02]  /*2200*/  @P4 MOV R33, R37.reuse ;  /* 0x0000002500214202 */ /* 0x080fe40000000f00 */
[----:B------:R-:W-:Y:S01]  /*2210*/  @P3 MOV R34, R30 ;  /* 0x0000001e00223202 */ /* 0x000fe20000000f00 */
[----:B------:R-:W-:Y:S01]  /*2220*/  @P4 IMAD.MOV.U32 R34, RZ, RZ, R31 ;  /* 0x000000ffff224224 */ /* 0x000fe200078e001f */
[----:B------:R-:W-:-:S02]  /*2230*/  @P5 MOV R34, R37 ;  /* 0x0000002500225202 */ /* 0x000fc40000000f00 */
[----:B------:R-:W-:Y:S01]  /*2240*/  MOV R36, R33 ;  /* 0x0000002100247202 */ /* 0x000fe20000000f00 */
[----:B------:R-:W-:Y:S06]  /*2250*/  @!P6 BRA `(.L_x_15) ;  /* 0x00000000002ce947 */ /* 0x000fec0003800000 */
[----:B------:R-:W-:Y:S01]  /*2260*/  @P0 MOV R33, R26 ;  /* 0x0000001a00210202 */ /* 0x000fe20000000f00 */
[----:B------:R-:W-:Y:S01]  /*2270*/  @P1 IMAD.MOV.U32 R33, RZ, RZ, R27 ;  /* 0x000000ffff211224 */ /* 0x000fe200078e001b */
[----:B------:R-:W-:Y:S02]  /*2280*/  ISETP.EQ.AND P0, PT, R35, 0x8, PT ;  /* 0x000000082300780c */ /* 0x000fe40003f02270 */
[----:B------:R-:W-:Y:S02]  /*2290*/  @P2 MOV R33, R28 ;  /* 0x0000001c00212202 */ /* 0x000fe40000000f00 */
[----:B------:R-:W-:Y:S02]  /*22a0*/  @P3 MOV R33, R29 ;  /* 0x0000001d00213202 */ /* 0x000fe40000000f00 */
[----:B------:R-:W-:Y:S02]  /*22b0*/  @P4 MOV R33, R30 ;  /* 0x0000001e00214202 */ /* 0x000fe40000000f00 */
[----:B------:R-:W-:-:S02]  /*22c0*/  @P5 MOV R33, R31 ;  /* 0x0000001f00215202 */ /* 0x000fc40000000f00 */
[----:B------:R-:W-:-:S03]  /*22d0*/  LOP3.LUT R35, R32, 0x1f, RZ, 0xc0, !PT ;  /* 0x0000001f20237812 */ /* 0x000fc600078ec0ff */
[----:B------:R-:W-:Y:S01]  /*22e0*/  @P0 IMAD.MOV.U32 R33, RZ, RZ, R37 ;  /* 0x000000ffff210224 */ /* 0x000fe200078e0025 */
[----:B------:R-:W-:-:S04]  /*22f0*/  SHF.L.W.U32.HI R36, R34, R35, R36 ;  /* 0x0000002322247219 */ /* 0x000fc80000010e24 */
[----:B------:R-:W-:-:S07]  /*2300*/  SHF.L.W.U32.HI R34, R33, R35, R34 ;  /* 0x0000002321227219 */ /* 0x000fce0000010e22 */
.L_x_15:
[----:B------:R-:W-:Y:S05]  /*2310*/  BSYNC.RECONVERGENT B3 ;  /* 0x0000000000037941 */ /* 0x000fea0003800200 */
.L_x_14:
[C---:B------:R-:W-:Y:S01]  /*2320*/  SHF.L.W.U32.HI R39, R34.reuse, 0x2, R36 ;  /* 0x0000000222277819 */ /* 0x040fe20000010e24 */
[----:B------:R-:W-:Y:S01]  /*2330*/  UMOV UR4, 0x54442d19 ;  /* 0x54442d1900047882 */ /* 0x000fe20000000000 */
[----:B------:R-:W-:Y:S01]  /*2340*/  SHF.L.U32 R32, R34, 0x2, RZ ;  /* 0x0000000222207819 */ /* 0x000fe200000006ff */
[----:B------:R-:W-:Y:S01]  /*2350*/  UMOV UR5, 0x3bf921fb ;  /* 0x3bf921fb00057882 */ /* 0x000fe20000000000 */
[----:B------:R-:W-:Y:S02]  /*2360*/  SHF.R.S32.HI R33, RZ, 0x1f, R39 ;  /* 0x0000001fff217819 */ /* 0x000fe40000011427 */
[----:B------:R-:W-:Y:S02]  /*2370*/  ISETP.GE.AND P0, PT, R63, RZ, PT ;  /* 0x000000ff3f00720c */ /* 0x000fe40003f06270 */
[C---:B------:R-:W-:Y:S02]  /*2380*/  LOP3.LUT R32, R33.reuse, R32, RZ, 0x3c, !PT ;  /* 0x0000002021207212 */ /* 0x040fe400078e3cff */
[----:B------:R-:W-:-:S02]  /*2390*/  LOP3.LUT R33, R33, R39, RZ, 0x3c, !PT ;  /* 0x0000002721217212 */ /* 0x000fc400078e3cff */
[----:B------:R-:W-:Y:S02]  /*23a0*/  SHF.R.U32.HI R36, RZ, 0x1e, R36 ;  /* 0x0000001eff247819 */ /* 0x000fe40000011624 */
[C---:B------:R-:W-:Y:S02]  /*23b0*/  LOP3.LUT R37, R39.reuse, R63, RZ, 0x3c, !PT ;  /* 0x0000003f27257212 */ /* 0x040fe400078e3cff */
[----:B------:R-:W0:Y:S01]  /*23c0*/  I2F.F64.S64 R32, R32 ;  /* 0x0000002000207312 */ /* 0x000e220000301c00 */
[----:B------:R-:W-:Y:S02]  /*23d0*/  LEA.HI R39, R39, R36, RZ, 0x1 ;  /* 0x0000002427277211 */ /* 0x000fe400078f08ff */
[----:B------:R-:W-:Y:S02]  /*23e0*/  ISETP.GE.AND P1, PT, R37, RZ, PT ;  /* 0x000000ff2500720c */ /* 0x000fe40003f26270 */
[----:B------:R-:W-:-:S04]  /*23f0*/  IADD3 R36, PT, PT, -R39, RZ, RZ ;  /* 0x000000ff27247210 */ /* 0x000fc80007ffe1ff */
[----:B------:R-:W-:Y:S01]  /*2400*/  @!P0 MOV R39, R36 ;  /* 0x0000002400278202 */ /* 0x000fe20000000f00 */
[----:B0-----:R-:W-:-:S10]  /*2410*/  DMUL R34, R32, UR4 ;  /* 0x0000000420227c28 */ /* 0x001fd40008000000 */
[----:B------:R-:W0:Y:S02]  /*2420*/  F2F.F32.F64 R34, R34 ;  /* 0x0000002200227310 */ /* 0x000e240000301000 */
[----:B0-----:R-:W-:-:S07]  /*2430*/  FSEL R43, -R34, R34, !P1 ;  /* 0x00000022222b7208 */ /* 0x001fce0004800100 */
.L_x_12:
[----:B------:R-:W-:Y:S05]  /*2440*/  BSYNC.RECONVERGENT B2 ;  /* 0x0000000000027941 */ /* 0x000fea0003800200 */
.L_x_11:
[C---:B------:R-:W-:Y:S01]  /*2450*/  FMUL R38, R67.reuse, 0.63661974668502807617 ;  /* 0x3f22f98343267820 */ /* 0x040fe20000400000 */
[----:B------:R-:W-:Y:S01]  /*2460*/  FSETP.GE.AND P0, PT, |R67|, 105615, PT ;  /* 0x47ce47804300780b */ /* 0x000fe20003f06200 */
[----:B------:R-:W-:Y:S04]  /*2470*/  BSSY.RECONVERGENT B2, `(.L_x_16) ;  /* 0x0000066000027945 */ /* 0x000fe80003800200 */
[----:B------:R-:W0:Y:S02]  /*2480*/  F2I.NTZ R38, R38 ;  /* 0x0000002600267305 */ /* 0x000e240000203100 */
[----:B0-----:R-:W-:-:S05]  /*2490*/  I2FP.F32.S32 R36, R38 ;  /* 0x0000002600247245 */ /* 0x001fca0000201400 */
[----:B------:R-:W-:-:S04]  /*24a0*/  FFMA R33, R36, -1.5707962512969970703, R67 ;  /* 0xbfc90fda24217823 */ /* 0x000fc80000000043 */
[----:B------:R-:W-:-:S04]  /*24b0*/  FFMA R33, R36, -7.5497894158615963534e-08, R33 ;  /* 0xb3a2216824217823 */ /* 0x000fc80000000021 */
[----:B------:R-:W-:Y:S01]  /*24c0*/  FFMA R36, R36, -5.3903029534742383927e-15, R33 ;  /* 0xa7c234c524247823 */ /* 0x000fe20000000021 */
[----:B------:R-:W-:Y:S06]  /*24d0*/  @!P0 BRA `(.L_x_17) ;  /* 0x00000004007c8947 */ /* 0x000fec0003800000 */
[----:B------:R-:W-:-:S13]  /*24e0*/  FSETP.NEU.AND P0, PT, |R67|, +INF , PT ;  /* 0x7f8000004300780b */ /* 0x000fda0003f0d200 */
[----:B------:R-:W-:Y:S01]  /*24f0*/  @!P0 FMUL R36, RZ, R67 ;  /* 0x00000043ff248220 */ /* 0x000fe20000400000 */
[----:B------:R-:W-:Y:S01]  /*2500*/  @!P0 MOV R38, RZ ;  /* 0x000000ff00268202 */ /* 0x000fe20000000f00 */
[----:B------:R-:W-:Y:S06]  /*2510*/  @!P0 BRA `(.L_x_17) ;  /* 0x00000004006c8947 */ /* 0x000fec0003800000 */
[----:B------:R-:W-:Y:S01]  /*2520*/  IMAD.SHL.U32 R32, R67, 0x100, RZ ;  /* 0x0000010043207824 */ /* 0x000fe200078e00ff */
[----:B------:R-:W-:Y:S01]  /*2530*/  CS2R R36, SRZ ;  /* 0x0000000000247805 */ /* 0x000fe2000001ff00 */
[----:B------:R-:W0:Y:S03]  /*2540*/  LDCU.64 UR6, c[0x4][URZ] ;  /* 0x01000000ff0677ac */ /* 0x000e260008000a00 */
[----:B------:R-:W-:Y:S01]  /*2550*/  LOP3.LUT R45, R32, 0x80000000, RZ, 0xfc, !PT ;  /* 0x80000000202d7812 */ /* 0x000fe200078efcff */
[----:B------:R-:W-:Y:S01]  /*2560*/  UMOV UR5, URZ ;  /* 0x000000ff00057c82 */ /* 0x000fe20008000000 */
[----:B------:R-:W-:-:S05]  /*2570*/  UMOV UR4, URZ ;  /* 0x000000ff00047c82 */ /* 0x000fca0008000000 */
.L_x_18:
        /* <DEDUP_REMOVED lines=14> */
[----:B------:R-:W-:Y:S02]  /*2660*/  IADD3.X R37, PT, PT, R35, UR5, RZ, P2, !PT ;  /* 0x0000000523257c10 */ /* 0x000fe400097fe4ff */
[----:B------:R-:W-:Y:S02]  /*2670*/  ISETP.EQ.AND P2, PT, R36, 0x8, PT ;  /* 0x000000082400780c */ /* 0x000fe40003f42270 */
[-C--:B------:R-:W-:Y:S02]  /*2680*/  @P0 MOV R26, R34.reuse ;  /* 0x00000022001a0202 */ /* 0x080fe40000000f00 */
[-C--:B------:R-:W-:Y:S02]  /*2690*/  @P1 MOV R27, R34.reuse ;  /* 0x00000022001b1202 */ /* 0x080fe40000000f00 */
[-C--:B------:R-:W-:Y:S02]  /*26a0*/  @P3 MOV R29, R34.reuse ;  /* 0x00000022001d3202 */ /* 0x080fe40000000f00 */
[----:B------:R-:W-:-:S02]  /*26b0*/  @P4 MOV R30, R34 ;  /* 0x00000022001e4202 */ /* 0x000fc40000000f00 */
[----:B------:R-:W-:Y:S02]  /*26c0*/  @P5 MOV R31, R34 ;  /* 0x00000022001f5202 */ /* 0x000fe40000000f00 */
[----:B------:R-:W-:Y:S01]  /*26d0*/  IADD3 R36, PT, PT, R36, 0x4, RZ ;  /* 0x0000000424247810 */ /* 0x000fe20007ffe0ff */
[----:B------:R-:W-:Y:S01]  /*26e0*/  @P2 IMAD.MOV.U32 R28, RZ, RZ, R34 ;  /* 0x000000ffff1c2224 */ /* 0x000fe200078e0022 */
[----:B------:R-:W-:Y:S06]  /*26f0*/  BRA.U UP0, `(.L_x_18) ;  /* 0xfffffffd00a07547 */ /* 0x000fec000b83ffff */
[----:B------:R-:W-:Y:S01]  /*2700*/  SHF.R.U32.HI R32, RZ, 0x17, R67 ;  /* 0x00000017ff207819 */ /* 0x000fe20000011643 */
[----:B------:R-:W-:Y:S03]  /*2710*/  BSSY.RECONVERGENT B3, `(.L_x_19) ;  /* 0x0000029000037945 */ /* 0x000fe60003800200 */
[C---:B------:R-:W-:Y:S02]  /*2720*/  LOP3.LUT R33, R32.reuse, 0xe0, RZ, 0xc0, !PT ;  /* 0x000000e020217812 */ /* 0x040fe400078ec0ff */
[----:B------:R-:W-:-:S03]  /*2730*/  LOP3.LUT P6, RZ, R32, 0x1f, RZ, 0xc0, !PT ;  /* 0x0000001f20ff7812 */ /* 0x000fc600078cc0ff */
[----:B------:R-:W-:-:S05]  /*2740*/  VIADD R33, R33, 0xffffff80 ;  /* 0xffffff8021217836 */ /* 0x000fca0000000000 */
        /* <DEDUP_REMOVED lines=8> */
[-C--:B------:R-:W-:Y:S02]  /*27d0*/  @P3 MOV R33, R26.reuse ;  /* 0x0000001a00213202 */ /* 0x080fe40000000f00 */
[----:B------:R-:W-:Y:S02]  /*27e0*/  @P4 MOV R34, R26 ;  /* 0x0000001a00224202 */ /* 0x000fe40000000f00 */
[C---:B------:R-:W-:Y:S01]  /*27f0*/  ISETP.EQ.AND P3, PT, R35.reuse, -0x4, PT ;  /* 0xfffffffc2300780c */ /* 0x040fe20003f62270 */
[----:B------:R-:W-:Y:S01]  /*2800*/  @P0 IMAD.MOV.U32 R34, RZ, RZ, R27 ;  /* 0x000000ffff220224 */ /* 0x000fe200078e001b */
[----:B------:R-:W-:Y:S02]  /*2810*/  @P4 MOV R33, R27 ;  /* 0x0000001b00214202 */ /* 0x000fe40000000f00 */
[----:B------:R-:W-:Y:S02]  /*2820*/  ISETP.EQ.AND P4, PT, R35, RZ, PT ;  /* 0x000000ff2300720c */ /* 0x000fe40003f82270 */
[----:B------:R-:W-:-:S02]  /*2830*/  @P0 MOV R33, R28 ;  /* 0x0000001c00210202 */ /* 0x000fc40000000f00 */
[-C--:B------:R-:W-:Y:S01]  /*2840*/  @P1 MOV R33, R29.reuse ;  /* 0x0000001d00211202 */ /* 0x080fe20000000f00 */
[----:B------:R-:W-:Y:S01]  /*2850*/  @P2 IMAD.MOV.U32 R33, RZ, RZ, R30 ;  /* 0x000000ffff212224 */ /* 0x000fe200078e001e */
[----:B------:R-:W-:Y:S02]  /*2860*/  @P1 MOV R34, R28 ;  /* 0x0000001c00221202 */ /* 0x000fe40000000f00 */
[----:B------:R-:W-:Y:S02]  /*2870*/  @P2 MOV R34, R29 ;  /* 0x0000001d00222202 */ /* 0x000fe40000000f00 */
[----:B------:R-:W-:Y:S02]  /*2880*/  @P3 MOV R33, R31 ;  /* 0x0000001f00213202 */ /* 0x000fe40000000f00 */
[----:B------:R-:W-:Y:S02]  /*2890*/  @P3 MOV R34, R30 ;  /* 0x0000001e00223202 */ /* 0x000fe40000000f00 */
[----:B------:R-:W-:-:S02]  /*28a0*/  @P4 MOV R33, R37 ;  /* 0x0000002500214202 */ /* 0x000fc40000000f00 */
[----:B------:R-:W-:Y:S01]  /*28b0*/  @P4 MOV R34, R31 ;  /* 0x0000001f00224202 */ /* 0x000fe20000000f00 */
[----:B------:R-:W-:Y:S01]  /*28c0*/  @P5 IMAD.MOV.U32 R34, RZ, RZ, R37 ;  /* 0x000000ffff225224 */ /* 0x000fe200078e0025 */
[----:B------:R-:W-:Y:S01]  /*28d0*/  MOV R36, R33 ;  /* 0x0000002100247202 */ /* 0x000fe20000000f00 */
[----:B------:R-:W-:Y:S06]  /*28e0*/  @!P6 BRA `(.L_x_20) ;  /* 0x00000000002ce947 */ /* 0x000fec0003800000 */
[----:B------:R-:W-:Y:S02]  /*28f0*/  @P0 MOV R33, R26 ;  /* 0x0000001a00210202 */ /* 0x000fe40000000f00 */
[----:B------:R-:W-:Y:S02]  /*2900*/  ISETP.EQ.AND P0, PT, R35, 0x8, PT ;  /* 0x000000082300780c */ /* 0x000fe40003f02270 */
[----:B------:R-:W-:Y:S02]  /*2910*/  @P1 MOV R33, R27 ;  /* 0x0000001b00211202 */ /* 0x000fe40000000f00 */
[----:B------:R-:W-:Y:S01]  /*2920*/  @P2 MOV R33, R28 ;  /* 0x0000001c00212202 */ /* 0x000fe20000000f00 */
[----:B------:R-:W-:Y:S01]  /*2930*/  @P3 IMAD.MOV.U32 R33, RZ, RZ, R29 ;  /* 0x000000ffff213224 */ /* 0x000fe200078e001d */
[----:B------:R-:W-:Y:S02]  /*2940*/  @P4 MOV R33, R30 ;  /* 0x0000001e00214202 */ /* 0x000fe40000000f00 */
[----:B------:R-:W-:-:S02]  /*2950*/  @P5 MOV R33, R31 ;  /* 0x0000001f00215202 */ /* 0x000fc40000000f00 */
[----:B------:R-:W-:-:S03]  /*2960*/  LOP3.LUT R35, R32, 0x1f, RZ, 0xc0, !PT ;  /* 0x0000001f20237812 */ /* 0x000fc600078ec0ff */
[----:B------:R-:W-:Y:S02]  /*2970*/  @P0 MOV R33, R37 ;  /* 0x0000002500210202 */ /* 0x000fe40000000f00 */
[-C--:B------:R-:W-:Y:S02]  /*2980*/  SHF.L.W.U32.HI R36, R34, R35.reuse, R36 ;  /* 0x0000002322247219 */ /* 0x080fe40000010e24 */
[----:B------:R-:W-:-:S07]  /*2990*/  SHF.L.W.U32.HI R34, R33, R35, R34 ;  /* 0x0000002321227219 */ /* 0x000fce0000010e22 */
.L_x_20:
[----:B------:R-:W-:Y:S05]  /*29a0*/  BSYNC.RECONVERGENT B3 ;  /* 0x0000000000037941 */ /* 0x000fea0003800200 */
.L_x_19:
[C---:B------:R-:W-:Y:S01]  /*29b0*/  SHF.L.W.U32.HI R38, R34.reuse, 0x2, R36 ;  /* 0x0000000222267819 */ /* 0x040fe20000010e24 */
[----:B------:R-:W-:Y:S01]  /*29c0*/  UMOV UR4, 0x54442d19 ;  /* 0x54442d1900047882 */ /* 0x000fe20000000000 */
[----:B------:R-:W-:Y:S01]  /*29d0*/  SHF.L.U32 R32, R34, 0x2, RZ ;  /* 0x0000000222207819 */ /* 0x000fe200000006ff */
[----:B------:R-:W-:Y:S01]  /*29e0*/  UMOV UR5, 0x3bf921fb ;  /* 0x3bf921fb00057882 */ /* 0x000fe20000000000 */
[----:B------:R-:W-:Y:S02]  /*29f0*/  SHF.R.S32.HI R33, RZ, 0x1f, R38 ;  /* 0x0000001fff217819 */ /* 0x000fe40000011426 */
[----:B------:R-:W-:Y:S02]  /*2a00*/  SHF.R.U32.HI R36, RZ, 0x1e, R36 ;  /* 0x0000001eff247819 */ /* 0x000fe40000011624 */
[C---:B------:R-:W-:Y:S02]  /*2a10*/  LOP3.LUT R32, R33.reuse, R32, RZ, 0x3c, !PT ;  /* 0x0000002021207212 */ /* 0x040fe400078e3cff */
[----:B------:R-:W-:-:S02]  /*2a20*/  LOP3.LUT R33, R33, R38, RZ, 0x3c, !PT ;  /* 0x0000002621217212 */ /* 0x000fc400078e3cff */
[----:B------:R-:W-:Y:S02]  /*2a30*/  ISETP.GE.AND P0, PT, R67, RZ, PT ;  /* 0x000000ff4300720c */ /* 0x000fe40003f06270 */
[C---:B------:R-:W-:Y:S02]  /*2a40*/  LOP3.LUT R37, R38.reuse, R67, RZ, 0x3c, !PT ;  /* 0x0000004326257212 */ /* 0x040fe400078e3cff */
[----:B------:R-:W0:Y:S01]  /*2a50*/  I2F.F64.S64 R32, R32 ;  /* 0x0000002000207312 */ /* 0x000e220000301c00 */
[----:B------:R-:W-:Y:S02]  /*2a60*/  LEA.HI R38, R38, R36, RZ, 0x1 ;  /* 0x0000002426267211 */ /* 0x000fe400078f08ff */
[----:B------:R-:W-:-:S03]  /*2a70*/  ISETP.GE.AND P1, PT, R37, RZ, PT ;  /* 0x000000ff2500720c */ /* 0x000fc60003f26270 */
[----:B------:R-:W-:-:S05]  /*2a80*/  IMAD.MOV R36, RZ, RZ, -R38 ;  /* 0x000000ffff247224 */ /* 0x000fca00078e0a26 */
[----:B------:R-:W-:Y:S01]  /*2a90*/  @!P0 MOV R38, R36 ;  /* 0x0000002400268202 */ /* 0x000fe20000000f00 */
[----:B0-----:R-:W-:-:S10]  /*2aa0*/  DMUL R34, R32, UR4 ;  /* 0x0000000420227c28 */ /* 0x001fd40008000000 */
[----:B------:R-:W0:Y:S02]  /*2ab0*/  F2F.F32.F64 R34, R34 ;  /* 0x0000002200227310 */ /* 0x000e240000301000 */
[----:B0-----:R-:W-:-:S07]  /*2ac0*/  FSEL R36, -R34, R34, !P1 ;  /* 0x0000002222247208 */ /* 0x001fce0004800100 */
.L_x_17:
[----:B------:R-:W-:Y:S05]  /*2ad0*/  BSYNC.RECONVERGENT B2 ;  /* 0x0000000000027941 */ /* 0x000fea0003800200 */
.L_x_16:
[----:B------:R-:W-:Y:S01]  /*2ae0*/  FADD R37, R63, R63 ;  /* 0x0000003f3f257221 */ /* 0x000fe20000000000 */
[----:B------:R-:W-:Y:S03]  /*2af0*/  BSSY.RECONVERGENT B2, `(.L_x_21) ;  /* 0x0000068000027945 */ /* 0x000fe60003800200 */
[C---:B------:R-:W-:Y:S01]  /*2b00*/  FMUL R45, R37.reuse, 0.63661974668502807617 ;  /* 0x3f22f983252d7820 */ /* 0x040fe20000400000 */
[----:B------:R-:W-:-:S05]  /*2b10*/  FSETP.GE.AND P0, PT, |R37|, 105615, PT ;  /* 0x47ce47802500780b */ /* 0x000fca0003f06200 */
        /* <DEDUP_REMOVED lines=16> */
.L_x_23:
[----:B0-----:R-:W-:Y:S01]  /*2c20*/  MOV R32, UR6 ;  /* 0x0000000600207c02 */ /* 0x001fe20008000f00 */
[----:B------:R-:W-:-:S05]  /*2c30*/  IMAD.U32 R33, RZ, RZ, UR7 ;  /* 0x00000007ff217e24 */ /* 0x000fca000f8e00ff */
        /* <DEDUP_REMOVED lines=12> */
[----:B------:R-:W-:-:S03]  /*2d00*/  IADD3.X R47, PT, PT, R35, UR5, RZ, P2, !PT ;  /* 0x00000005232f7c10 */ /* 0x000fc600097fe4ff */
[----:B------:R-:W-:Y:S01]  /*2d10*/  @P4 IMAD.MOV.U32 R30, RZ, RZ, R34 ;  /* 0x000000ffff1e4224 */ /* 0x000fe200078e0022 */
[C---:B------:R-:W-:Y:S02]  /*2d20*/  ISETP.EQ.AND P2, PT, R46.reuse, 0x8, PT ;  /* 0x000000082e00780c */ /* 0x040fe40003f42270 */
[-C--:B------:R-:W-:Y:S02]  /*2d30*/  @P0 MOV R26, R34.reuse ;  /* 0x00000022001a0202 */ /* 0x080fe40000000f00 */
        /* <DEDUP_REMOVED lines=19> */
[----:B------:R-:W-:Y:S01]  /*2e70*/  @P3 IMAD.MOV.U32 R33, RZ, RZ, R26 ;  /* 0x000000ffff213224 */ /* 0x000fe200078e001a */
[C---:B------:R-:W-:Y:S02]  /*2e80*/  ISETP.EQ.AND P3, PT, R35.reuse, -0x4, PT ;  /* 0xfffffffc2300780c */ /* 0x040fe40003f62270 */
[----:B------:R-:W-:Y:S02]  /*2e90*/  @P4 MOV R34, R26 ;  /* 0x0000001a00224202 */ /* 0x000fe40000000f00 */
[----:B------:R-:W-:Y:S02]  /*2ea0*/  @P4 MOV R33, R27 ;  /* 0x0000001b00214202 */ /* 0x000fe40000000f00 */
[----:B------:R-:W-:Y:S02]  /*2eb0*/  ISETP.EQ.AND P4, PT, R35, RZ, PT ;  /* 0x000000ff2300720c */ /* 0x000fe40003f82270 */
[----:B------:R-:W-:Y:S02]  /*2ec0*/  @P0 MOV R33, R28 ;  /* 0x0000001c00210202 */ /* 0x000fe40000000f00 */
[----:B------:R-:W-:-:S02]  /*2ed0*/  @P1 MOV R33, R29 ;  /* 0x0000001d00211202 */ /* 0x000fc40000000f00 */
[-C--:B------:R-:W-:Y:S01]  /*2ee0*/  @P2 MOV R33, R30.reuse ;  /* 0x0000001e00212202 */ /* 0x080fe20000000f00 */
[----:B------:R-:W-:Y:S01]  /*2ef0*/  @P3 IMAD.MOV.U32 R33, RZ, RZ, R31 ;  /* 0x000000ffff213224 */ /* 0x000fe200078e001f */
[----:B------:R-:W-:Y:S01]  /*2f00*/  @P0 MOV R34, R27 ;  /* 0x0000001b00220202 */ /* 0x000fe20000000f00 */
[----:B------:R-:W-:Y:S01]  /*2f10*/  @P1 IMAD.MOV.U32 R34, RZ, RZ, R28 ;  /* 0x000000ffff221224 */ /* 0x000fe200078e001c */
[----:B------:R-:W-:Y:S02]  /*2f20*/  @P2 MOV R34, R29 ;  /* 0x0000001d00222202 */ /* 0x000fe40000000f00 */
[----:B------:R-:W-:Y:S02]  /*2f30*/  @P3 MOV R34, R30 ;  /* 0x0000001e00223202 */ /* 0x000fe40000000f00 */
[----:B------:R-:W-:Y:S02]  /*2f40*/  @P4 MOV R33, R47 ;  /* 0x0000002f00214202 */ /* 0x000fe40000000f00 */
[----:B------:R-:W-:-:S02]  /*2f50*/  @P4 MOV R34, R31 ;  /* 0x0000001f00224202 */ /* 0x000fc40000000f00 */
[----:B------:R-:W-:Y:S02]  /*2f60*/  @P5 MOV R34, R47 ;  /* 0x0000002f00225202 */ /* 0x000fe40000000f00 */
[----:B------:R-:W-:Y:S01]  /*2f70*/  MOV R45, R33 ;  /* 0x00000021002d7202 */ /* 0x000fe20000000f00 */
[----:B------:R-:W-:Y:S06]  /*2f80*/  @!P6 BRA `(.L_x_25) ;  /* 0x00000000002ce947 */ /* 0x000fec0003800000 */
[----:B------:R-:W-:Y:S01]  /*2f90*/  @P0 IMAD.MOV.U32 R33, RZ, RZ, R26 ;  /* 0x000000ffff210224 */ /* 0x000fe200078e001a */
[----:B------:R-:W-:Y:S02]  /*2fa0*/  ISETP.EQ.AND P0, PT, R35, 0x8, PT ;  /* 0x000000082300780c */ /* 0x000fe40003f02270 */
[----:B------:R-:W-:Y:S02]  /*2fb0*/  @P1 MOV R33, R27 ;  /* 0x0000001b00211202 */ /* 0x000fe40000000f00 */
[----:B------:R-:W-:Y:S02]  /*2fc0*/  @P2 MOV R33, R28 ;  /* 0x0000001c00212202 */ /* 0x000fe40000000f00 */
[----:B------:R-:W-:Y:S02]  /*2fd0*/  @P3 MOV R33, R29 ;  /* 0x0000001d00213202 */ /* 0x000fe40000000f00 */
[----:B------:R-:W-:Y:S01]  /*2fe0*/  @P4 MOV R33, R30 ;  /* 0x0000001e00214202 */ /* 0x000fe20000000f00 */
[----:B------:R-:W-:Y:S01]  /*2ff0*/  @P5 IMAD.MOV.U32 R33, RZ, RZ, R31 ;  /* 0x000000ffff215224 */ /* 0x000fe200078e001f */
[----:B------:R-:W-:-:S03]  /*3000*/  LOP3.LUT R32, R32, 0x1f, RZ, 0xc0, !PT ;  /* 0x0000001f20207812 */ /* 0x000fc600078ec0ff */
[----:B------:R-:W-:Y:S02]  /*3010*/  @P0 MOV R33, R47 ;  /* 0x0000002f00210202 */ /* 0x000fe40000000f00 */
[-C--:B------:R-:W-:Y:S02]  /*3020*/  SHF.L.W.U32.HI R45, R34, R32.reuse, R45 ;  /* 0x00000020222d7219 */ /* 0x080fe40000010e2d */
[----:B------:R-:W-:-:S07]  /*3030*/  SHF.L.W.U32.HI R34, R33, R32, R34 ;  /* 0x0000002021227219 */ /* 0x000fce0000010e22 */
.L_x_25:
[----:B------:R-:W-:Y:S05]  /*3040*/  BSYNC.RECONVERGENT B3 ;  /* 0x0000000000037941 */ /* 0x000fea0003800200 */
.L_x_24:
        /* <DEDUP_REMOVED lines=18> */
.L_x_22:
[----:B------:R-:W-:Y:S05]  /*3170*/  BSYNC.RECONVERGENT B2 ;  /* 0x0000000000027941 */ /* 0x000fea0003800200 */
.L_x_21:
[----:B------:R-:W-:Y:S01]  /*3180*/  FADD R64, R67, R67 ;  /* 0x0000004343407221 */ /* 0x000fe20000000000 */
[----:B------:R-:W-:Y:S02]  /*3190*/  HFMA2 R49, -RZ, RZ, 0.66259765625, 2.662109375 ;  /* 0x394d4153ff317431 */ /* 0x000fe400000001ff */
[----:B------:R-:W-:Y:S02]  /*31a0*/  IMAD.MOV.U32 R47, RZ, RZ, 0x37cbac00 ;  /* 0x37cbac00ff2f7424 */ /* 0x000fe400078e00ff */
[-C--:B------:R-:W-:Y:S01]  /*31b0*/  FMUL R34, R32, R32.reuse ;  /* 0x0000002020227220 */ /* 0x080fe20000400000 */
[C---:B------:R-:W-:Y:S01]  /*31c0*/  FMUL R51, R64.reuse, 0.63661974668502807617 ;  /* 0x3f22f98340337820 */ /* 0x040fe20000400000 */
[----:B------:R-:W-:Y:S01]  /*31d0*/  FSETP.GE.AND P2, PT, |R64|, 105615, PT ;  /* 0x47ce47804000780b */ /* 0x000fe20003f46200 */
[----:B------:R-:W-:Y:S01]  /*31e0*/  BSSY.RECONVERGENT B2, `(.L_x_26) ;  /* 0x0000076000027945 */ /* 0x000fe20003800200 */
[C---:B------:R-:W-:Y:S01]  /*31f0*/  FFMA R33, R34.reuse, R47, -0.0013887860113754868507 ;  /* 0xbab607ed22217423 */ /* 0x040fe2000000002f */
[----:B------:R-:W-:-:S02]  /*3200*/  FFMA R35, R34, R32, RZ ;  /* 0x0000002022237223 */ /* 0x000fc400000000ff */
[----:B------:R-:W0:Y:S01]  /*3210*/  F2I.NTZ R51, R51 ;  /* 0x0000003300337305 */ /* 0x000e220000203100 */
[C---:B------:R-:W-:Y:S01]  /*3220*/  FFMA R37, R34.reuse, -R49, 0.0083327032625675201416 ;  /* 0x3c0885e422257423 */ /* 0x040fe20000000831 */
[----:B------:R-:W-:-:S03]  /*3230*/  FFMA R33, R34, R33, 0.041666727513074874878 ;  /* 0x3d2aaabb22217423 */ /* 0x000fc60000000021 */
[C---:B------:R-:W-:Y:S01]  /*3240*/  FFMA R37, R34.reuse, R37, -0.16666662693023681641 ;  /* 0xbe2aaaa822257423 */ /* 0x040fe20000000025 */
[----:B------:R-:W-:-:S03]  /*3250*/  FFMA R33, R34, R33, -0.4999999701976776123 ;  /* 0xbeffffff22217423 */ /* 0x000fc60000000021 */
[----:B------:R-:W-:Y:S01]  /*3260*/  FFMA R32, R35, R37, R32 ;  /* 0x0000002523207223 */ /* 0x000fe20000000020 */
[C---:B------:R-:W-:Y:S01]  /*3270*/  LOP3.LUT R35, R45.reuse, 0x1, RZ, 0xc0, !PT ;  /* 0x000000012d237812 */ /* 0x040fe200078ec0ff */
[----:B------:R-:W-:Y:S01]  /*3280*/  FFMA R33, R34, R33, 1 ;  /* 0x3f80000022217423 */ /* 0x000fe20000000021 */
[----:B------:R-:W-:Y:S02]  /*3290*/  IADD3 R37, PT, PT, R45, 0x1, RZ ;  /* 0x000000012d257810 */ /* 0x000fe40007ffe0ff */
[----:B------:R-:W-:Y:S02]  /*32a0*/  ISETP.NE.U32.AND P0, PT, R35, 0x1, PT ;  /* 0x000000012300780c */ /* 0x000fe40003f05070 */
[----:B0-----:R-:W-:Y:S02]  /*32b0*/  I2FP.F32.S32 R53, R51 ;  /* 0x0000003300357245 */ /* 0x001fe40000201400 */
[----:B------:R-:W-:Y:S02]  /*32c0*/  LOP3.LUT P1, RZ, R37, 0x2, RZ, 0xc0, !PT ;  /* 0x0000000225ff7812 */ /* 0x000fe4000782c0ff */
[----:B------:R-:W-:Y:S01]  /*32d0*/  FSEL R65, R32, R33, !P0 ;  /* 0x0000002120417208 */ /* 0x000fe20004000000 */
[----:B------:R-:W-:Y:S01]  /*32e0*/  FFMA R34, R53, -1.5707962512969970703, R64 ;  /* 0xbfc90fda35227823 */ /* 0x000fe20000000040 */
[----:B------:R-:W-:-:S02]  /*32f0*/  FSEL R37, R33, R32, !P0 ;  /* 0x0000002021257208 */ /* 0x000fc40004000000 */
[----:B------:R-:W-:Y:S01]  /*3300*/  FSEL R65, R65, -R65, !P1 ;  /* 0x8000004141417208 */ /* 0x000fe20004800000 */
[----:B------:R-:W-:-:S04]  /*3310*/  FFMA R34, R53, -7.5497894158615963534e-08, R34 ;  /* 0xb3a2216835227823 */ /* 0x000fc80000000022 */
[----:B------:R-:W-:Y:S01]  /*3320*/  FFMA R50, R53, -5.3903029534742383927e-15, R34 ;  /* 0xa7c234c535327823 */ /* 0x000fe20000000022 */
[----:B------:R-:W-:Y:S06]  /*3330*/  @!P2 BRA `(.L_x_27) ;  /* 0x000000040080a947 */ /* 0x000fec0003800000 */
[----:B------:R-:W-:-:S13]  /*3340*/  FSETP.NEU.AND P0, PT, |R64|, +INF , PT ;  /* 0x7f8000004000780b */ /* 0x000fda0003f0d200 */
[----:B------:R-:W-:Y:S01]  /*3350*/  @!P0 FMUL R50, RZ, R64 ;  /* 0x00000040ff328220 */ /* 0x000fe20000400000 */
[----:B------:R-:W-:Y:S01]  /*3360*/  @!P0 MOV R51, RZ ;  /* 0x000000ff00338202 */ /* 0x000fe20000000f00 */
[----:B------:R-:W-:Y:S06]  /*3370*/  @!P0 BRA `(.L_x_27) ;  /* 0x0000000400708947 */ /* 0x000fec0003800000 */
[----:B------:R-:W-:Y:S01]  /*3380*/  SHF.L.U32 R32, R64, 0x8, RZ ;  /* 0x0000000840207819 */ /* 0x000fe200000006ff */
[----:B------:R-:W-:Y:S01]  /*3390*/  IMAD.MOV.U32 R51, RZ, RZ, RZ ;  /* 0x000000ffff337224 */ /* 0x000fe200078e00ff */
[----:B------:R-:W-:Y:S01]  /*33a0*/  MOV R46, RZ ;  /* 0x000000ff002e7202 */ /* 0x000fe20000000f00 */
[----:B------:R-:W0:Y:S01]  /*33b0*/  LDCU.64 UR6, c[0x4][URZ] ;  /* 0x01000000ff0677ac */ /* 0x000e220008000a00 */
[----:B------:R-:W-:Y:S01]  /*33c0*/  LOP3.LUT R53, R32, 0x80000000, RZ, 0xfc, !PT ;  /* 0x8000000020357812 */ /* 0x000fe200078efcff */
[----:B------:R-:W-:Y:S01]  /*33d0*/  UMOV UR5, URZ ;  /* 0x000000ff00057c82 */ /* 0x000fe20008000000 */
[----:B------:R-:W-:-:S05]  /*33e0*/  UMOV UR4, URZ ;  /* 0x000000ff00047c82 */ /* 0x000fca0008000000 */
.L_x_28:
        /* <DEDUP_REMOVED lines=16> */
[C---:B------:R-:W-:Y:S01]  /*34f0*/  ISETP.EQ.AND P2, PT, R46.reuse, 0x8, PT ;  /* 0x000000082e00780c */ /* 0x040fe20003f42270 */
[----:B------:R-:W-:Y:S01]  /*3500*/  VIADD R46, R46, 0x4 ;  /* 0x000000042e2e7836 */ /* 0x000fe20000000000 */
[-C--:B------:R-:W-:Y:S02]  /*3510*/  @P0 MOV R26, R34.reuse ;  /* 0x00000022001a0202 */ /* 0x080fe40000000f00 */
[-C--:B------:R-:W-:Y:S02]  /*3520*/  @P3 MOV R29, R34.reuse ;  /* 0x00000022001d3202 */ /* 0x080fe40000000f00 */
[-C--:B------:R-:W-:Y:S02]  /*3530*/  @P4 MOV R30, R34.reuse ;  /* 0x00000022001e4202 */ /* 0x080fe40000000f00 */
[----:B------:R-:W-:-:S05]  /*3540*/  @P5 MOV R31, R34 ;  /* 0x00000022001f5202 */ /* 0x000fca0000000f00 */
        /* <DEDUP_REMOVED lines=16> */
[----:B------:R-:W-:Y:S01]  /*3650*/  @P4 MOV R34, R26 ;  /* 0x0000001a00224202 */ /* 0x000fe20000000f00 */
[----:B------:R-:W-:Y:S01]  /*3660*/  @P4 IMAD.MOV.U32 R33, RZ, RZ, R27 ;  /* 0x000000ffff214224 */ /* 0x000fe200078e001b */
[C---:B------:R-:W-:Y:S02]  /*3670*/  ISETP.EQ.AND P3, PT, R35.reuse, -0x4, PT ;  /* 0xfffffffc2300780c */ /* 0x040fe40003f62270 */
[----:B------:R-:W-:Y:S02]  /*3680*/  ISETP.EQ.AND P4, PT, R35, RZ, PT ;  /* 0x000000ff2300720c */ /* 0x000fe40003f82270 */
[----:B------:R-:W-:Y:S02]  /*3690*/  @P0 MOV R33, R28 ;  /* 0x0000001c00210202 */ /* 0x000fe40000000f00 */
[----:B------:R-:W-:-:S02]  /*36a0*/  @P1 MOV R33, R29 ;  /* 0x0000001d00211202 */ /* 0x000fc40000000f00 */
[----:B------:R-:W-:Y:S02]  /*36b0*/  @P2 MOV R33, R30 ;  /* 0x0000001e00212202 */ /* 0x000fe40000000f00 */
[----:B------:R-:W-:Y:S02]  /*36c0*/  @P0 MOV R34, R27 ;  /* 0x0000001b00220202 */ /* 0x000fe40000000f00 */
[----:B------:R-:W-:Y:S01]  /*36d0*/  @P1 MOV R34, R28 ;  /* 0x0000001c00221202 */ /* 0x000fe20000000f00 */
[----:B------:R-:W-:Y:S01]  /*36e0*/  @P2 IMAD.MOV.U32 R34, RZ, RZ, R29 ;  /* 0x000000ffff222224 */ /* 0x000fe200078e001d */
[-C--:B------:R-:W-:Y:S01]  /*36f0*/  @P3 MOV R33, R31.reuse ;  /* 0x0000001f00213202 */ /* 0x080fe20000000f00 */
[----:B------:R-:W-:Y:S01]  /*3700*/  @P4 IMAD.MOV.U32 R33, RZ, RZ, R51 ;  /* 0x000000ffff214224 */ /* 0x000fe200078e0033 */
[----:B------:R-:W-:Y:S02]  /*3710*/  @P3 MOV R34, R30 ;  /* 0x0000001e00223202 */ /* 0x000fe40000000f00 */
[----:B------:R-:W-:-:S02]  /*3720*/  @P4 MOV R34, R31 ;  /* 0x0000001f00224202 */ /* 0x000fc40000000f00 */
[----:B------:R-:W-:Y:S02]  /*3730*/  @P5 MOV R34, R51 ;  /* 0x0000003300225202 */ /* 0x000fe40000000f00 */
[----:B------:R-:W-:Y:S01]  /*3740*/  MOV R46, R33 ;  /* 0x00000021002e7202 */ /* 0x000fe20000000f00 */
[----:B------:R-:W-:Y:S06]  /*3750*/  @!P6 BRA `(.L_x_30) ;  /* 0x00000000002ce947 */ /* 0x000fec0003800000 */
[----:B------:R-:W-:Y:S02]  /*3760*/  @P0 MOV R33, R26 ;  /* 0x0000001a00210202 */ /* 0x000fe40000000f00 */
[----:B------:R-:W-:Y:S02]  /*3770*/  ISETP.EQ.AND P0, PT, R35, 0x8, PT ;  /* 0x000000082300780c */ /* 0x000fe40003f02270 */
[----:B------:R-:W-:Y:S01]  /*3780*/  @P1 MOV R33, R27 ;  /* 0x0000001b00211202 */ /* 0x000fe20000000f00 */
[----:B------:R-:W-:Y:S01]  /*3790*/  @P2 IMAD.MOV.U32 R33, RZ, RZ, R28 ;  /* 0x000000ffff212224 */ /* 0x000fe200078e001c */
[----:B------:R-:W-:Y:S02]  /*37a0*/  @P3 MOV R33, R29 ;  /* 0x0000001d00213202 */ /* 0x000fe40000000f00 */
[----:B------:R-:W-:Y:S02]  /*37b0*/  @P4 MOV R33, R30 ;  /* 0x0000001e00214202 */ /* 0x000fe40000000f00 */
[----:B------:R-:W-:-:S02]  /*37c0*/  @P5 MOV R33, R31 ;  /* 0x0000001f00215202 */ /* 0x000fc40000000f00 */
[----:B------:R-:W-:-:S03]  /*37d0*/  LOP3.LUT R35, R32, 0x1f, RZ, 0xc0, !PT ;  /* 0x0000001f20237812 */ /* 0x000fc600078ec0ff */
[----:B------:R-:W-:Y:S02]  /*37e0*/  @P0 MOV R33, R51 ;  /* 0x0000003300210202 */ /* 0x000fe40000000f00 */
[-C--:B------:R-:W-:Y:S02]  /*37f0*/  SHF.L.W.U32.HI R46, R34, R35.reuse, R46 ;  /* 0x00000023222e7219 */ /* 0x080fe40000010e2e */
[----:B------:R-:W-:-:S07]  /*3800*/  SHF.L.W.U32.HI R34, R33, R35, R34 ;  /* 0x0000002321227219 */ /* 0x000fce0000010e22 */
.L_x_30:
[----:B------:R-:W-:Y:S05]  /*3810*/  BSYNC.RECONVERGENT B3 ;  /* 0x0000000000037941 */ /* 0x000fea0003800200 */
.L_x_29:
[C---:B------:R-:W-:Y:S01]  /*3820*/  SHF.L.W.U32.HI R51, R34.reuse, 0x2, R46 ;  /* 0x0000000222337819 */ /* 0x040fe20000010e2e */
[----:B------:R-:W-:Y:S01]  /*3830*/  IMAD.SHL.U32 R32, R34, 0x4, RZ ;  /* 0x0000000422207824 */ /* 0x000fe200078e00ff */
[----:B------:R-:W-:Y:S01]  /*3840*/  UMOV UR4, 0x54442d19 ;  /* 0x54442d1900047882 */ /* 0x000fe20000000000 */
        /* <DEDUP_REMOVED lines=15> */
.L_x_27:
[----:B------:R-:W-:Y:S05]  /*3940*/  BSYNC.RECONVERGENT B2 ;  /* 0x0000000000027941 */ /* 0x000fea0003800200 */
.L_x_26:
[----:B------:R-:W-:Y:S01]  /*3950*/  FMUL R46, R63, 4 ;  /* 0x408000003f2e7820 */ /* 0x000fe20000400000 */
[----:B------:R-:W-:Y:S03]  /*3960*/  BSSY.RECONVERGENT B2, `(.L_x_31) ;  /* 0x0000068000027945 */ /* 0x000fe60003800200 */
[C---:B------:R-:W-:Y:S01]  /*3970*/  FMUL R32, R46.reuse, 0.63661974668502807617 ;  /* 0x3f22f9832e207820 */ /* 0x040fe20000400000 */
[----:B------:R-:W-:-:S03]  /*3980*/  FSETP.GE.AND P0, PT, |R46|, 105615, PT ;  /* 0x47ce47802e00780b */ /* 0x000fc60003f06200 */
        /* <DEDUP_REMOVED lines=16> */
.L_x_33:
[----:B0-----:R-:W-:Y:S01]  /*3a90*/  IMAD.U32 R32, RZ, RZ, UR6 ;  /* 0x00000006ff207e24 */ /* 0x001fe2000f8e00ff */
        /* <DEDUP_REMOVED lines=15> */
[----:B------:R-:W-:Y:S02]  /*3b90*/  ISETP.EQ.AND P2, PT, R52, 0x8, PT ;  /* 0x000000083400780c */ /* 0x000fe40003f42270 */
[-C--:B------:R-:W-:Y:S02]  /*3ba0*/  @P0 MOV R26, R34.reuse ;  /* 0x00000022001a0202 */ /* 0x080fe40000000f00 */
[-C--:B------:R-:W-:Y:S02]  /*3bb0*/  @P1 MOV R27, R34.reuse ;  /* 0x00000022001b1202 */ /* 0x080fe40000000f00 */
[-C--:B------:R-:W-:Y:S02]  /*3bc0*/  @P4 MOV R30, R34.reuse ;  /* 0x00000022001e4202 */ /* 0x080fe40000000f00 */
[----:B------:R-:W-:-:S02]  /*3bd0*/  @P5 MOV R31, R34 ;  /* 0x00000022001f5202 */ /* 0x000fc40000000f00 */
        /* <DEDUP_REMOVED lines=8> */
[----:B------:R-:W-:-:S05]  /*3c60*/  SHF.R.U32.HI R33, RZ, 0x5, R33 ;  /* 0x00000005ff217819 */ /* 0x000fca0000011621 */
[----:B------:R-:W-:-:S05]  /*3c70*/  IMAD.U32 R35, R33, -0x4, RZ ;  /* 0xfffffffc21237824 */ /* 0x000fca00078e00ff */
        /* <DEDUP_REMOVED lines=8> */
[C---:B------:R-:W-:Y:S02]  /*3d00*/  ISETP.EQ.AND P3, PT, R35.reuse, -0x4, PT ;  /* 0xfffffffc2300780c */ /* 0x040fe40003f62270 */
[----:B------:R-:W-:Y:S01]  /*3d10*/  @P4 MOV R33, R27 ;  /* 0x0000001b00214202 */ /* 0x000fe20000000f00 */
[----:B------:R-:W-:Y:S01]  /*3d20*/  @P0 IMAD.MOV.U32 R33, RZ, RZ, R28 ;  /* 0x000000ffff210224 */ /* 0x000fe200078e001c */
[----:B------:R-:W-:Y:S02]  /*3d30*/  ISETP.EQ.AND P4, PT, R35, RZ, PT ;  /* 0x000000ff2300720c */ /* 0x000fe40003f82270 */
[----:B------:R-:W-:-:S02]  /*3d40*/  @P1 MOV R33, R29 ;  /* 0x0000001d00211202 */ /* 0x000fc40000000f00 */
[----:B------:R-:W-:Y:S02]  /*3d50*/  @P2 MOV R33, R30 ;  /* 0x0000001e00212202 */ /* 0x000fe40000000f00 */
[----:B------:R-:W-:Y:S02]  /*3d60*/  @P0 MOV R34, R27 ;  /* 0x0000001b00220202 */ /* 0x000fe40000000f00 */
[----:B------:R-:W-:Y:S02]  /*3d70*/  @P1 MOV R34, R28 ;  /* 0x0000001c00221202 */ /* 0x000fe40000000f00 */
[----:B------:R-:W-:Y:S02]  /*3d80*/  @P3 MOV R33, R31 ;  /* 0x0000001f00213202 */ /* 0x000fe40000000f00 */
[----:B------:R-:W-:Y:S01]  /*3d90*/  @P2 MOV R34, R29 ;  /* 0x0000001d00222202 */ /* 0x000fe20000000f00 */
[----:B------:R-:W-:Y:S01]  /*3da0*/  @P3 IMAD.MOV.U32 R34, RZ, RZ, R30 ;  /* 0x000000ffff223224 */ /* 0x000fe200078e001e */
[----:B------:R-:W-:-:S02]  /*3db0*/  @P4 MOV R33, R53 ;  /* 0x0000003500214202 */ /* 0x000fc40000000f00 */
[----:B------:R-:W-:Y:S02]  /*3dc0*/  @P4 MOV R34, R31 ;  /* 0x0000001f00224202 */ /* 0x000fe40000000f00 */
[----:B------:R-:W-:Y:S01]  /*3dd0*/  @P5 MOV R34, R53 ;  /* 0x0000003500225202 */ /* 0x000fe20000000f00 */
[----:B------:R-:W-:Y:S01]  /*3de0*/  IMAD.MOV.U32 R52, RZ, RZ, R33 ;  /* 0x000000ffff347224 */ /* 0x000fe200078e0021 */
[----:B------:R-:W-:Y:S06]  /*3df0*/  @!P6 BRA `(.L_x_35) ;  /* 0x00000000002ce947 */ /* 0x000fec0003800000 */
[----:B------:R-:W-:Y:S02]  /*3e00*/  @P0 MOV R33, R26 ;  /* 0x0000001a00210202 */ /* 0x000fe40000000f00 */
[----:B------:R-:W-:Y:S02]  /*3e10*/  ISETP.EQ.AND P0, PT, R35, 0x8, PT ;  /* 0x000000082300780c */ /* 0x000fe40003f02270 */
[----:B------:R-:W-:Y:S02]  /*3e20*/  @P1 MOV R33, R27 ;  /* 0x0000001b00211202 */ /* 0x000fe40000000f00 */
[----:B------:R-:W-:Y:S02]  /*3e30*/  @P2 MOV R33, R28 ;  /* 0x0000001c00212202 */ /* 0x000fe40000000f00 */
[----:B------:R-:W-:Y:S01]  /*3e40*/  @P3 MOV R33, R29 ;  /* 0x0000001d00213202 */ /* 0x000fe20000000f00 */
[----:B------:R-:W-:Y:S01]  /*3e50*/  @P4 IMAD.MOV.U32 R33, RZ, RZ, R30 ;  /* 0x000000ffff214224 */ /* 0x000fe200078e001e */
[----:B------:R-:W-:-:S02]  /*3e60*/  @P5 MOV R33, R31 ;  /* 0x0000001f00215202 */ /* 0x000fc40000000f00 */
[----:B------:R-:W-:-:S03]  /*3e70*/  LOP3.LUT R35, R32, 0x1f, RZ, 0xc0, !PT ;  /* 0x0000001f20237812 */ /* 0x000fc600078ec0ff */
[----:B------:R-:W-:Y:S02]  /*3e80*/  @P0 MOV R33, R53 ;  /* 0x0000003500210202 */ /* 0x000fe40000000f00 */
[-C--:B------:R-:W-:Y:S02]  /*3e90*/  SHF.L.W.U32.HI R52, R34, R35.reuse, R52 ;  /* 0x0000002322347219 */ /* 0x080fe40000010e34 */
[----:B------:R-:W-:-:S07]  /*3ea0*/  SHF.L.W.U32.HI R34, R33, R35, R34 ;  /* 0x0000002321227219 */ /* 0x000fce0000010e22 */
.L_x_35:
[----:B------:R-:W-:Y:S05]  /*3eb0*/  BSYNC.RECONVERGENT B3 ;  /* 0x0000000000037941 */ /* 0x000fea0003800200 */
.L_x_34:
        /* <DEDUP_REMOVED lines=13> */
[----:B------:R-:W-:-:S05]  /*3f90*/  IADD3 R46, PT, PT, -R52, RZ, RZ ;  /* 0x000000ff342e7210 */ /* 0x000fca0007ffe1ff */
[----:B------:R-:W-:Y:S01]  /*3fa0*/  @!P0 IMAD.MOV.U32 R52, RZ, RZ, R46 ;  /* 0x000000ffff348224 */ /* 0x000fe200078e002e */
[----:B0-----:R-:W-:-:S10]  /*3fb0*/  DMUL R34, R32, UR4 ;  /* 0x0000000420227c28 */ /* 0x001fd40008000000 */
[----:B------:R-:W0:Y:S02]  /*3fc0*/  F2F.F32.F64 R34, R34 ;  /* 0x0000002200227310 */ /* 0x000e240000301000 */
[----:B0-----:R-:W-:-:S07]  /*3fd0*/  FSEL R33, -R34, R34, !P1 ;  /* 0x0000002222217208 */ /* 0x001fce0004800100 */
.L_x_32:
[----:B------:R-:W-:Y:S05]  /*3fe0*/  BSYNC.RECONVERGENT B2 ;  /* 0x0000000000027941 */ /* 0x000fea0003800200 */
.L_x_31:
[----:B------:R-:W-:Y:S01]  /*3ff0*/  FMUL R67, R67, 4 ;  /* 0x4080000043437820 */ /* 0x000fe20000400000 */
[----:B------:R-:W-:Y:S01]  /*4000*/  LOP3.LUT R32, R52, 0x1, RZ, 0xc0, !PT ;  /* 0x0000000134207812 */ /* 0x000fe200078ec0ff */
[----:B------:R-:W-:Y:S01]  /*4010*/  FMUL R34, R33, R33 ;  /* 0x0000002121227220 */ /* 0x000fe20000400000 */
[----:B------:R-:W-:Y:S01]  /*4020*/  MOV R53, 0x3c0885e4 ;  /* 0x3c0885e400357802 */ /* 0x000fe20000000f00 */
[----:B------:R-:W-:Y:S01]  /*4030*/  FMUL R55, R67, 0.63661974668502807617 ;  /* 0x3f22f98343377820 */ /* 0x000fe20000400000 */
[----:B------:R-:W-:Y:S01]  /*4040*/  ISETP.NE.U32.AND P0, PT, R32, 0x1, PT ;  /* 0x000000012000780c */ /* 0x000fe20003f05070 */
[----:B------:R-:W-:Y:S01]  /*4050*/  FFMA R35, R34, R47, -0.0013887860113754868507 ;  /* 0xbab607ed22237423 */ /* 0x000fe2000000002f */
[----:B------:R-:W-:Y:S01]  /*4060*/  IADD3 R32, PT, PT, R52, 0x1, RZ ;  /* 0x0000000134207810 */ /* 0x000fe20007ffe0ff */
[----:B------:R-:W-:Y:S01]  /*4070*/  HFMA2 R52, -RZ, RZ, 1.541015625, -0.052001953125 ;  /* 0x3e2aaaa8ff347431 */ /* 0x000fe200000001ff */
[----:B------:R-:W-:Y:S01]  /*4080*/  FSEL R57, R53, 0.041666727513074874878, !P0 ;  /* 0x3d2aaabb35397808 */ /* 0x000fe20004000000 */
[----:B------:R-:W0:Y:S01]  /*4090*/  F2I.NTZ R55, R55 ;  /* 0x0000003700377305 */ /* 0x000e220000203100 */
[----:B------:R-:W-:Y:S01]  /*40a0*/  FSEL R35, R35, -0.00019574658654164522886, P0 ;  /* 0xb94d415323237808 */ /* 0x000fe20000000000 */
[----:B------:R-:W-:Y:S01]  /*40b0*/  BSSY.RECONVERGENT B2, `(.L_x_36) ;  /* 0x000006e000027945 */ /* 0x000fe20003800200 */
[----:B------:R-:W-:-:S02]  /*40c0*/  FSEL R46, R33, 1, !P0 ;  /* 0x3f800000212e7808 */ /* 0x000fc40004000000 */
[----:B------:R-:W-:Y:S01]  /*40d0*/  LOP3.LUT P1, RZ, R32, 0x2, RZ, 0xc0, !PT ;  /* 0x0000000220ff7812 */ /* 0x000fe2000782c0ff */
[----:B------:R-:W-:Y:S01]  /*40e0*/  FFMA R35, R34, R35, R57 ;  /* 0x0000002322237223 */ /* 0x000fe20000000039 */
[----:B------:R-:W-:Y:S01]  /*40f0*/  FSEL R57, -R52, -0.4999999701976776123, !P0 ;  /* 0xbeffffff34397808 */ /* 0x000fe20004000100 */
[----:B------:R-:W-:Y:S01]  /*4100*/  FFMA R33, R34, R46, RZ ;  /* 0x0000002e22217223 */ /* 0x000fe200000000ff */
[----:B------:R-:W-:-:S03]  /*4110*/  FSETP.GE.AND P0, PT, |R67|, 105615, PT ;  /* 0x47ce47804300780b */ /* 0x000fc60003f06200 */
[----:B------:R-:W-:Y:S01]  /*4120*/  FFMA R35, R34, R35, R57 ;  /* 0x0000002322237223 */ /* 0x000fe20000000039 */
[----:B0-----:R-:W-:-:S03]  /*4130*/  I2FP.F32.S32 R66, R55 ;  /* 0x0000003700427245 */ /* 0x001fc60000201400 */
[----:B------:R-:W-:Y:S02]  /*4140*/  FFMA R46, R33, R35, R46 ;  /* 0x00000023212e7223 */ /* 0x000fe4000000002e */
[C---:B------:R-:W-:Y:S02]  /*4150*/  FFMA R57, R66.reuse, -1.5707962512969970703, R67 ;  /* 0xbfc90fda42397823 */ /* 0x040fe40000000043 */
[----:B------:R-:W-:Y:S02]  /*4160*/  @P1 FADD R46, RZ, -R46 ;  /* 0x8000002eff2e1221 */ /* 0x000fe40000000000 */
        /* <DEDUP_REMOVED lines=13> */
.L_x_38:
        /* <DEDUP_REMOVED lines=42> */
[----:B------:R-:W-:Y:S02]  /*44e0*/  @P0 MOV R33, R28 ;  /* 0x0000001c00210202 */ /* 0x000fe40000000f00 */
[----:B------:R-:W-:-:S02]  /*44f0*/  @P1 MOV R33, R29 ;  /* 0x0000001d00211202 */ /* 0x000fc40000000f00 */
[----:B------:R-:W-:Y:S02]  /*4500*/  @P2 MOV R33, R30 ;  /* 0x0000001e00212202 */ /* 0x000fe40000000f00 */
[----:B------:R-:W-:Y:S02]  /*4510*/  @P0 MOV R34, R27 ;  /* 0x0000001b00220202 */ /* 0x000fe40000000f00 */
[----:B------:R-:W-:Y:S02]  /*4520*/  @P3 MOV R33, R31 ;  /* 0x0000001f00213202 */ /* 0x000fe40000000f00 */
[----:B------:R-:W-:Y:S01]  /*4530*/  @P1 MOV R34, R28 ;  /* 0x0000001c00221202 */ /* 0x000fe20000000f00 */
[----:B------:R-:W-:Y:S01]  /*4540*/  @P2 IMAD.MOV.U32 R34, RZ, RZ, R29 ;  /* 0x000000ffff222224 */ /* 0x000fe200078e001d */
        /* <DEDUP_REMOVED lines=17> */
.L_x_40:
[----:B------:R-:W-:Y:S05]  /*4660*/  BSYNC.RECONVERGENT B3 ;  /* 0x0000000000037941 */ /* 0x000fea0003800200 */
.L_x_39:
        /* <DEDUP_REMOVED lines=18> */
.L_x_37:
[----:B------:R-:W-:Y:S05]  /*4790*/  BSYNC.RECONVERGENT B2 ;  /* 0x0000000000027941 */ /* 0x000fea0003800200 */
.L_x_36:
[----:B------:R-:W-:Y:S01]  /*47a0*/  FMUL R34, R50, R50 ;  /* 0x0000003232227220 */ /* 0x000fe20000400000 */
[----:B------:R-:W-:Y:S01]  /*47b0*/  LOP3.LUT R35, R38, 0x1, RZ, 0xc0, !PT ;  /* 0x0000000126237812 */ /* 0x000fe200078ec0ff */
[----:B------:R-:W-:Y:S01]  /*47c0*/  FMUL R54, R36, R36 ;  /* 0x0000002424367220 */ /* 0x000fe20000400000 */
[C---:B------:R-:W-:Y:S01]  /*47d0*/  LOP3.LUT R32, R51.reuse, 0x1, RZ, 0xc0, !PT ;  /* 0x0000000133207812 */ /* 0x040fe200078ec0ff */
[C---:B------:R-:W-:Y:S01]  /*47e0*/  FFMA R33, R34.reuse, -R49, 0.0083327032625675201416 ;  /* 0x3c0885e422217423 */ /* 0x040fe20000000831 */
[C---:B------:R-:W-:Y:S01]  /*47f0*/  LOP3.LUT P0, RZ, R51.reuse, 0x2, RZ, 0xc0, !PT ;  /* 0x0000000233ff7812 */ /* 0x040fe2000780c0ff */
[----:B------:R-:W-:Y:S01]  /*4800*/  VIADD R51, R51, 0x1 ;  /* 0x0000000133337836 */ /* 0x000fe20000000000 */
[----:B------:R-:W-:Y:S01]  /*4810*/  ISETP.NE.U32.AND P4, PT, R35, 0x1, PT ;  /* 0x000000012300780c */ /* 0x000fe20003f85070 */
[----:B------:R-:W-:Y:S01]  /*4820*/  FFMA R35, R34, R50, RZ ;  /* 0x0000003222237223 */ /* 0x000fe200000000ff */
[----:B------:R-:W-:Y:S01]  /*4830*/  ISETP.NE.U32.AND P5, PT, R32, 0x1, PT ;  /* 0x000000012000780c */ /* 0x000fe20003fa5070 */
[----:B------:R-:W-:Y:S01]  /*4840*/  FFMA R33, R34, R33, -0.16666662693023681641 ;  /* 0xbe2aaaa822217423 */ /* 0x000fe20000000021 */
[----:B------:R-:W-:Y:S01]  /*4850*/  FMUL R32, R43, R43 ;  /* 0x0000002b2b207220 */ /* 0x000fe20000400000 */
[----:B------:R-:W-:Y:S01]  /*4860*/  LOP3.LUT P1, RZ, R45, 0x2, RZ, 0xc0, !PT ;  /* 0x000000022dff7812 */ /* 0x000fe2000782c0ff */
[----:B------:R-:W-:Y:S01]  /*4870*/  FADD R58, R25, R25 ;  /* 0x00000019193a7221 */ /* 0x000fe20000000000 */
[----:B------:R-:W-:Y:S01]  /*4880*/  LOP3.LUT P2, RZ, R51, 0x2, RZ, 0xc0, !PT ;  /* 0x0000000233ff7812 */ /* 0x000fe2000784c0ff */
[----:B------:R-:W-:Y:S01]  /*4890*/  FFMA R50, R33, R35, R50 ;  /* 0x0000002321327223 */ /* 0x000fe20000000032 */
[----:B------:R-:W-:Y:S01]  /*48a0*/  LOP3.LUT R45, R55, 0x1, RZ, 0xc0, !PT ;  /* 0x00000001372d7812 */ /* 0x000fe200078ec0ff */
[-C--:B------:R-:W-:Y:S01]  /*48b0*/  FFMA R35, R54, -R49.reuse, 0.0083327032625675201416 ;  /* 0x3c0885e436237423 */ /* 0x080fe20000000831 */
[----:B------:R-:W-:Y:S01]  /*48c0*/  FFMA R51, R32, -R49, 0.0083327032625675201416 ;  /* 0x3c0885e420337423 */ /* 0x000fe20000000831 */
[----:B------:R-:W-:Y:S01]  /*48d0*/  FFMA R33, R34, R47, -0.0013887860113754868507 ;  /* 0xbab607ed22217423 */ /* 0x000fe2000000002f */
[----:B------:R-:W-:Y:S01]  /*48e0*/  ISETP.NE.U32.AND P3, PT, R45, 0x1, PT ;  /* 0x000000012d00780c */ /* 0x000fe20003f65070 */
[C---:B------:R-:W-:Y:S01]  /*48f0*/  FFMA R49, R54.reuse, R36, RZ ;  /* 0x0000002436317223 */ /* 0x040fe200000000ff */
[----:B------:R-:W-:Y:S01]  /*4900*/  FFMA R45, R54, R35, -0.16666662693023681641 ;  /* 0xbe2aaaa8362d7423 */ /* 0x000fe20000000023 */
[C---:B------:R-:W-:Y:S01]  /*4910*/  FFMA R57, R32.reuse, R43, RZ ;  /* 0x0000002b20397223 */ /* 0x040fe200000000ff */
[----:B------:R-:W-:Y:S01]  /*4920*/  FFMA R56, R32, R51, -0.16666662693023681641 ;  /* 0xbe2aaaa820387423 */ /* 0x000fe20000000033 */
[----:B------:R-:W-:Y:S01]  /*4930*/  FFMA R35, R54, R47, -0.0013887860113754868507 ;  /* 0xbab607ed36237423 */ /* 0x000fe2000000002f */
[----:B------:R-:W-:Y:S01]  /*4940*/  FFMA R33, R34, R33, 0.041666727513074874878 ;  /* 0x3d2aaabb22217423 */ /* 0x000fe20000000021 */
[----:B------:R-:W-:Y:S01]  /*4950*/  FFMA R36, R45, R49, R36 ;  /* 0x000000312d247223 */ /* 0x000fe20000000024 */
[----:B------:R-:W-:Y:S01]  /*4960*/  FFMA R56, R56, R57, R43 ;  /* 0x0000003938387223 */ /* 0x000fe2000000002b */
[----:B------:R-:W-:Y:S01]  /*4970*/  FFMA R43, R54, R35, 0.041666727513074874878 ;  /* 0x3d2aaabb362b7423 */ /* 0x000fe20000000023 */
[----:B------:R-:W-:Y:S01]  /*4980*/  FFMA R45, R32, R47, -0.0013887860113754868507 ;  /* 0xbab607ed202d7423 */ /* 0x000fe2000000002f */
[----:B------:R-:W-:Y:S01]  /*4990*/  FFMA R35, R34, R33, -0.4999999701976776123 ;  /* 0xbeffffff22237423 */ /* 0x000fe20000000021 */
[----:B------:R-:W-:Y:S01]  /*49a0*/  FMUL R33, R66, R66 ;  /* 0x0000004242217220 */ /* 0x000fe20000400000 */
[----:B------:R-:W-:Y:S01]  /*49b0*/  FFMA R43, R54, R43, -0.4999999701976776123 ;  /* 0xbeffffff362b7423 */ /* 0x000fe2000000002b */
[----:B------:R-:W-:Y:S01]  /*49c0*/  FFMA R45, R32, R45, 0.041666727513074874878 ;  /* 0x3d2aaabb202d7423 */ /* 0x000fe2000000002d */
[----:B------:R-:W-:Y:S01]  /*49d0*/  FFMA R35, R34, R35, 1 ;  /* 0x3f80000022237423 */ /* 0x000fe20000000023 */
[----:B------:R-:W-:Y:S01]  /*49e0*/  FFMA R47, R33, R47, -0.0013887860113754868507 ;  /* 0xbab607ed212f7423 */ /* 0x000fe2000000002f */
[----:B------:R-:W-:Y:S01]  /*49f0*/  LOP3.LUT R51, R39, 0x1, RZ, 0xc0, !PT ;  /* 0x0000000127337812 */ /* 0x000fe200078ec0ff */
[----:B------:R-:W-:Y:S01]  /*4a00*/  FFMA R45, R32, R45, -0.4999999701976776123 ;  /* 0xbeffffff202d7423 */ /* 0x000fe2000000002d */
[----:B------:R-:W-:Y:S01]  /*4a10*/  FFMA R43, R54, R43, 1 ;  /* 0x3f800000362b7423 */ /* 0x000fe2000000002b */
[----:B------:R-:W-:Y:S01]  /*4a20*/  FSEL R54, R53, 0.041666727513074874878, !P3 ;  /* 0x3d2aaabb35367808 */ /* 0x000fe20005800000 */
[----:B------:R-:W-:Y:S01]  /*4a30*/  FMUL R60, R44, 4 ;  /* 0x408000002c3c7820 */ /* 0x000fe20000400000 */
[----:B------:R-:W-:Y:S01]  /*4a40*/  FSEL R34, R47, -0.00019574658654164522886, P3 ;  /* 0xb94d41532f227808 */ /* 0x000fe20001800000 */
[----:B------:R-:W-:Y:S01]  /*4a50*/  FFMA R45, R32, R45, 1 ;  /* 0x3f800000202d7423 */ /* 0x000fe2000000002d */
[----:B------:R-:W-:Y:S01]  /*4a60*/  FSEL R49, R35, R50, !P5 ;  /* 0x0000003223317208 */ /* 0x000fe20006800000 */
[----:B------:R-:W-:Y:S01]  /*4a70*/  FADD R70, R44, -1 ;  /* 0xbf8000002c467421 */ /* 0x000fe20000000000 */
[----:B------:R-:W-:Y:S01]  /*4a80*/  FSEL R47, R50, R35, !P5 ;  /* 0x00000023322f7208 */ /* 0x000fe20006800000 */
[----:B------:R-:W-:Y:S01]  /*4a90*/  FFMA R50, R33, R34, R54 ;  /* 0x0000002221327223 */ /* 0x000fe20000000036 */
[----:B------:R-:W-:Y:S01]  /*4aa0*/  ISETP.NE.U32.AND P5, PT, R51, 0x1, PT ;  /* 0x000000013300780c */ /* 0x000fe20003fa5070 */
[----:B------:R-:W-:Y:S01]  /*4ab0*/  FADD R54, R44, R44 ;  /* 0x0000002c2c367221 */ /* 0x000fe20000000000 */
[----:B------:R-:W-:Y:S01]  /*4ac0*/  FSEL R52, -R52, -0.4999999701976776123, !P3 ;  /* 0xbeffffff34347808 */ /* 0x000fe20005800100 */
[----:B------:R-:W-:Y:S01]  /*4ad0*/  BSSY.RECONVERGENT B2, `(.L_x_41) ;  /* 0x000012c000027945 */ /* 0x000fe20003800200 */
[----:B------:R-:W-:-:S02]  /*4ae0*/  FSEL R34, R45, R56, !P5 ;  /* 0x000000382d227208 */ /* 0x000fc40006800000 */
[----:B------:R-:W-:Y:S01]  /*4af0*/  FSEL R45, R56, R45, !P5 ;  /* 0x0000002d382d7208 */ /* 0x000fe20006800000 */
[----:B------:R-:W-:Y:S01]  /*4b00*/  FFMA R50, R33, R50, R52 ;  /* 0x0000003221327223 */ /* 0x000fe20000000034 */
[C---:B------:R-:W-:Y:S01]  /*4b10*/  LOP3.LUT P5, RZ, R39.reuse, 0x2, RZ, 0xc0, !PT ;  /* 0x0000000227ff7812 */ /* 0x040fe200078ac0ff */
[----:B------:R-:W-:Y:S01]  /*4b20*/  FADD R52, -R40, R41 ;  /* 0x0000002928347221 */ /* 0x000fe20000000100 */
[----:B------:R-:W-:Y:S02]  /*4b30*/  FSEL R66, R66, 1, !P3 ;  /* 0x3f80000042427808 */ /* 0x000fe40005800000 */
[----:B------:R-:W-:Y:S01]  /*4b40*/  FSEL R56, R34, -R34, !P5 ;  /* 0x8000002222387208 */ /* 0x000fe20006800000 */
[----:B------:R-:W-:Y:S01]  /*4b50*/  FADD R34, R54, -1 ;  /* 0xbf80000036227421 */ /* 0x000fe20000000000 */
[----:B------:R-:W-:Y:S01]  /*4b60*/  IADD3 R39, PT, PT, R39, 0x1, RZ ;  /* 0x0000000127277810 */ /* 0x000fe20007ffe0ff */
[----:B------:R-:W-:Y:S01]  /*4b70*/  FFMA R33, R33, R66, RZ ;  /* 0x0000004221217223 */ /* 0x000fe200000000ff */
[----:B------:R-:W-:Y:S01]  /*4b80*/  FSEL R32, R43, R36, !P4 ;  /* 0x000000242b207208 */ /* 0x000fe20006000000 */
[----:B------:R-:W-:Y:S01]  /*4b90*/  FFMA R34, R41, R34, -R40 ;  /* 0x0000002229227223 */ /* 0x000fe20000000828 */
[----:B------:R-:W-:Y:S01]  /*4ba0*/  FSEL R36, R36, R43, !P4 ;  /* 0x0000002b24247208 */ /* 0x000fe20006000000 */
[----:B------:R-:W-:Y:S01]  /*4bb0*/  FFMA R66, R33, R50, R66 ;  /* 0x0000003221427223 */ /* 0x000fe20000000042 */
[C---:B------:R-:W-:Y:S01]  /*4bc0*/  LOP3.LUT P4, RZ, R38.reuse, 0x2, RZ, 0xc0, !PT ;  /* 0x0000000226ff7812 */ /* 0x040fe2000788c0ff */
[----:B------:R-:W-:Y:S01]  /*4bd0*/  FFMA R33, R41, R44, R58 ;  /* 0x0000002c29217223 */ /* 0x000fe2000000003a */
[----:B------:R-:W-:Y:S01]  /*4be0*/  IADD3 R38, PT, PT, R38, 0x1, RZ ;  /* 0x0000000126267810 */ /* 0x000fe20007ffe0ff */
[----:B------:R-:W-:Y:S01]  /*4bf0*/  FFMA R34, R25, 4, R34 ;  /* 0x4080000019227823 */ /* 0x000fe20000000022 */
[----:B------:R-:W-:Y:S01]  /*4c00*/  LOP3.LUT P5, RZ, R39, 0x2, RZ, 0xc0, !PT ;  /* 0x0000000227ff7812 */ /* 0x000fe200078ac0ff */
[C---:B------:R-:W-:Y:S01]  /*4c10*/  FFMA R35, -R25.reuse, R54, R33 ;  /* 0x0000003619237223 */ /* 0x040fe20000000121 */
[----:B------:R-:W-:Y:S01]  /*4c20*/  LOP3.LUT P3, RZ, R38, 0x2, RZ, 0xc0, !PT ;  /* 0x0000000226ff7812 */ /* 0x000fe2000786c0ff */
[----:B------:R-:W-:Y:S01]  /*4c30*/  FFMA R50, -R25, R60, R34 ;  /* 0x0000003c19327223 */ /* 0x000fe20000000122 */
[----:B------:R-:W-:-:S02]  /*4c40*/  FSEL R45, R45, -R45, !P5 ;  /* 0x8000002d2d2d7208 */ /* 0x000fc40006800000 */
[----:B------:R-:W-:Y:S01]  /*4c50*/  FSEL R33, R32, -R32, !P4 ;  /* 0x8000002020217208 */ /* 0x000fe20006000000 */
[----:B------:R-:W-:Y:S01]  /*4c60*/  FMUL R32, R56, R56 ;  /* 0x0000003838207220 */ /* 0x000fe20000400000 */
[----:B------:R-:W-:Y:S01]  /*4c70*/  FSEL R36, R36, -R36, !P3 ;  /* 0x8000002424247208 */ /* 0x000fe20005800000 */
[----:B------:R-:W-:Y:S01]  /*4c80*/  FMUL R72, R45, R45 ;  /* 0x0000002d2d487220 */ /* 0x000fe20000400000 */
[----:B------:R-:W-:Y:S01]  /*4c90*/  FSEL R62, -R37, R37, !P1 ;  /* 0x00000025253e7208 */ /* 0x000fe20004800100 */
[----:B------:R-:W-:Y:S01]  /*4ca0*/  FFMA R39, R65, R50, R52 ;  /* 0x0000003241277223 */ /* 0x000fe20000000034 */
[----:B------:R-:W-:Y:S01]  /*4cb0*/  FMUL R74, R33, R33 ;  /* 0x00000021214a7220 */ /* 0x000fe20000400000 */
[-C--:B------:R-:W-:Y:S01]  /*4cc0*/  FMUL R73, R36, R36.reuse ;  /* 0x0000002424497220 */ /* 0x080fe20000400000 */
[-C--:B------:R-:W-:Y:S01]  /*4cd0*/  FMUL R34, R32, R35.reuse ;  /* 0x0000002320227220 */ /* 0x080fe20000400000 */
[----:B------:R-:W-:Y:S01]  /*4ce0*/  FMUL R37, R72, R35 ;  /* 0x0000002348257220 */ /* 0x000fe20000400000 */
[----:B------:R-:W-:Y:S01]  /*4cf0*/  IADD3 R55, PT, PT, R55, 0x1, RZ ;  /* 0x0000000137377810 */ /* 0x000fe20007ffe0ff */
[C---:B------:R-:W-:Y:S01]  /*4d00*/  FMUL R53, R33.reuse, R45 ;  /* 0x0000002d21357220 */ /* 0x040fe20000400000 */
[C---:B------:R-:W-:Y:S01]  /*4d10*/  FMUL R76, R33.reuse, R36 ;  /* 0x00000024214c7220 */ /* 0x040fe20000400000 */
[-C--:B------:R-:W-:Y:S01]  /*4d20*/  FMUL R33, R33, R39.reuse ;  /* 0x0000002721217220 */ /* 0x080fe20000400000 */
[----:B------:R-:W-:Y:S01]  /*4d30*/  FMUL R43, R36, R39 ;  /* 0x00000027242b7220 */ /* 0x000fe20000400000 */
[----:B------:R-:W-:Y:S01]  /*4d40*/  FMUL R35, R73, R74 ;  /* 0x0000004a49237220 */ /* 0x000fe20000400000 */
[----:B------:R-:W-:Y:S01]  /*4d50*/  FFMA R38, R41, R72, R34 ;  /* 0x0000004829267223 */ /* 0x000fe20000000022 */
[----:B------:R-:W-:Y:S01]  /*4d60*/  FMUL R39, R32, R37 ;  /* 0x0000002520277220 */ /* 0x000fe20000400000 */
[----:B------:R-:W-:Y:S01]  /*4d70*/  LOP3.LUT P5, RZ, R55, 0x2, RZ, 0xc0, !PT ;  /* 0x0000000237ff7812 */ /* 0x000fe200078ac0ff */
[----:B------:R-:W-:Y:S01]  /*4d80*/  FMUL R55, R36, R45 ;  /* 0x0000002d24377220 */ /* 0x000fe20000400000 */
[----:B------:R-:W-:Y:S01]  /*4d90*/  FMUL.D4 R33, R33, R62 ;  /* 0x0000003e21217220 */ /* 0x000fe20000200000 */
[----:B------:R-:W-:Y:S01]  /*4da0*/  FMUL.D4 R34, R62, R43 ;  /* 0x0000002b3e227220 */ /* 0x000fe20000200000 */
[C---:B------:R-:W-:Y:S01]  /*4db0*/  FMUL R36, R35.reuse, R38 ;  /* 0x0000002623247220 */ /* 0x040fe20000400000 */
[----:B------:R-:W-:Y:S01]  /*4dc0*/  FFMA R62, R32, R37, R39 ;  /* 0x00000025203e7223 */ /* 0x000fe20000000027 */
[C---:B------:R-:W-:Y:S01]  /*4dd0*/  FMUL R39, R72.reuse, R72 ;  /* 0x0000004848277220 */ /* 0x040fe20000400000 */
[----:B------:R-:W-:Y:S01]  /*4de0*/  FMUL R45, R72, R73 ;  /* 0x00000049482d7220 */ /* 0x000fe20000400000 */
[----:B------:R-:W-:Y:S01]  /*4df0*/  FFMA R38, R35, R38, R36 ;  /* 0x0000002623267223 */ /* 0x000fe20000000024 */
[----:B------:R-:W-:Y:S01]  /*4e00*/  FMUL R35, R32, R32 ;  /* 0x0000002020237220 */ /* 0x000fe20000400000 */
[C---:B------:R-:W-:Y:S01]  /*4e10*/  FFMA R37, R41.reuse, R39, R62 ;  /* 0x0000002729257223 */ /* 0x040fe2000000003e */
[----:B------:R-:W-:Y:S01]  /*4e20*/  FADD R43, R41, -R58 ;  /* 0x8000003a292b7221 */ /* 0x000fe20000000000 */
[C---:B------:R-:W-:Y:S01]  /*4e30*/  FMUL R62, R74.reuse, R74 ;  /* 0x0000004a4a3e7220 */ /* 0x040fe20000400000 */
[----:B------:R-:W-:Y:S01]  /*4e40*/  FMUL R51, R74, R45 ;  /* 0x0000002d4a337220 */ /* 0x000fe20000400000 */
[----:B------:R-:W-:Y:S01]  /*4e50*/  FMUL R68, R73, R73 ;  /* 0x0000004949447220 */ /* 0x000fe20000400000 */
[----:B------:R-:W-:Y:S01]  /*4e60*/  FFMA R45, R40, R35, R37 ;  /* 0x00000023282d7223 */ /* 0x000fe20000000025 */
[----:B------:R-:W-:Y:S01]  /*4e70*/  FMUL R36, R44, R43 ;  /* 0x0000002b2c247220 */ /* 0x000fe20000400000 */
[C-C-:B------:R-:W-:Y:S01]  /*4e80*/  FFMA R37, R41.reuse, R62, R38.reuse ;  /* 0x0000003e29257223 */ /* 0x140fe20000000026 */
[----:B------:R-:W-:Y:S01]  /*4e90*/  FFMA R57, R41, R68, R38 ;  /* 0x0000004429397223 */ /* 0x000fe20000000026 */
[----:B------:R-:W-:Y:S01]  /*4ea0*/  FFMA R51, R51, 2, R68 ;  /* 0x4000000033337823 */ /* 0x000fe20000000044 */
[----:B------:R-:W-:Y:S01]  /*4eb0*/  FADD R59, R58, R36 ;  /* 0x000000243a3b7221 */ /* 0x000fe20000000000 */
[-C--:B------:R-:W-:Y:S01]  /*4ec0*/  FFMA R38, R68, R45.reuse, R37 ;  /* 0x0000002d44267223 */ /* 0x080fe20000000025 */
[----:B------:R-:W-:Y:S01]  /*4ed0*/  FMUL R68, R44, 6 ;  /* 0x40c000002c447820 */ /* 0x000fe20000400000 */
[----:B------:R-:W-:Y:S01]  /*4ee0*/  FFMA R37, R62, R45, R57 ;  /* 0x0000002d3e257223 */ /* 0x000fe20000000039 */
[----:B------:R-:W-:Y:S01]  /*4ef0*/  FMUL R59, R72, R59 ;  /* 0x0000003b483b7220 */ /* 0x000fe20000400000 */
[----:B------:R-:W-:Y:S01]  /*4f00*/  FADD R51, R62, R51 ;  /* 0x000000333e337221 */ /* 0x000fe20000000000 */
[----:B------:R-:W-:Y:S01]  /*4f10*/  FFMA R45, R41, R68, R41 ;  /* 0x00000044292d7223 */ /* 0x000fe20000000029 */
[----:B------:R-:W-:Y:S01]  /*4f20*/  FMUL R62, R25, R44 ;  /* 0x0000002c193e7220 */ /* 0x000fe20000400000 */
[----:B------:R-:W-:Y:S01]  /*4f30*/  FMUL R57, R32, R59 ;  /* 0x0000003b20397220 */ /* 0x000fe20000400000 */
[----:B------:R-:W-:Y:S01]  /*4f40*/  FMUL R61, R70, R43 ;  /* 0x0000002b463d7220 */ /* 0x000fe20000400000 */
[----:B------:R-:W-:Y:S01]  /*4f50*/  FADD R68, R40, R45 ;  /* 0x0000002d28447221 */ /* 0x000fe20000000000 */
[----:B------:R-:W-:Y:S01]  /*4f60*/  FFMA R45, R41, R54, -R41 ;  /* 0x00000036292d7223 */ /* 0x000fe20000000829 */
[----:B------:R-:W-:Y:S01]  /*4f70*/  FFMA R59, R32, R59, R57 ;  /* 0x0000003b203b7223 */ /* 0x000fe20000000039 */
[----:B------:R-:W-:Y:S01]  /*4f80*/  FADD R43, R40, -R41 ;  /* 0x80000029282b7221 */ /* 0x000fe20000000000 */
[----:B------:R-:W-:Y:S01]  /*4f90*/  FFMA R57, R25, -4, R68 ;  /* 0xc080000019397823 */ /* 0x000fe20000000044 */
[----:B------:R-:W-:Y:S01]  /*4fa0*/  FMUL R68, R42, 4 ;  /* 0x408000002a447820 */ /* 0x000fe20000400000 */
[C---:B------:R-:W-:Y:S01]  /*4fb0*/  FADD R44, -R40.reuse, R45 ;  /* 0x0000002d282c7221 */ /* 0x040fe20000000100 */
[----:B------:R-:W-:Y:S01]  /*4fc0*/  FFMA R39, R40, R39, R59 ;  /* 0x0000002728277223 */ /* 0x000fe2000000003b */
[----:B------:R-:W-:Y:S01]  /*4fd0*/  FFMA R57, R62, -12, R57 ;  /* 0xc14000003e397823 */ /* 0x000fe20000000039 */
[----:B------:R-:W-:Y:S01]  /*4fe0*/  FADD R62, R42, -R62 ;  /* 0x8000003e2a3e7221 */ /* 0x000fe20000000000 */
[----:B------:R-:W-:Y:S01]  /*4ff0*/  FMUL R45, R41, R70 ;  /* 0x00000046292d7220 */ /* 0x000fe20000400000 */
[----:B------:R-:W-:Y:S01]  /*5000*/  FADD R52, -R68, R52 ;  /* 0x0000003444347221 */ /* 0x000fe20000000100 */
[C---:B------:R-:W-:Y:S01]  /*5010*/  FFMA R59, R25.reuse, 4, R44 ;  /* 0x40800000193b7823 */ /* 0x040fe2000000002c */
[----:B------:R-:W-:Y:S01]  /*5020*/  FFMA R44, R46, R50, R57 ;  /* 0x000000322e2c7223 */ /* 0x000fe20000000039 */
[----:B------:R-:W-:Y:S01]  /*5030*/  FFMA R45, R62, 2, R45 ;  /* 0x400000003e2d7823 */ /* 0x000fe2000000002d */
[C---:B------:R-:W-:Y:S01]  /*5040*/  FFMA R52, R25.reuse, 4, R52 ;  /* 0x4080000019347823 */ /* 0x040fe20000000034 */
[----:B------:R-:W-:Y:S01]  /*5050*/  FFMA R62, -R25, R60, R59 ;  /* 0x0000003c193e7223 */ /* 0x000fe2000000013b */
[CCC-:B------:R-:W-:Y:S01]  /*5060*/  FFMA R57, R65.reuse, R50.reuse, R43.reuse ;  /* 0x0000003241397223 */ /* 0x1c0fe2000000002b */
[C---:B------:R-:W-:Y:S01]  /*5070*/  FMUL R71, R74.reuse, R61 ;  /* 0x0000003d4a477220 */ /* 0x040fe20000400000 */
[C---:B------:R-:W-:Y:S01]  /*5080*/  FFMA R59, R65.reuse, R50, R52 ;  /* 0x00000032413b7223 */ /* 0x040fe20000000034 */
[----:B------:R-:W-:Y:S01]  /*5090*/  FFMA R50, R65, R62, R43 ;  /* 0x0000003e41327223 */ /* 0x000fe2000000002b */
[C---:B------:R-:W-:Y:S01]  /*50a0*/  FMUL R52, R73.reuse, R57 ;  /* 0x0000003949347220 */ /* 0x040fe20000400000 */
[C---:B------:R-:W-:Y:S01]  /*50b0*/  FMUL R61, R73.reuse, R61 ;  /* 0x0000003d493d7220 */ /* 0x040fe20000400000 */
[----:B------:R-:W-:Y:S01]  /*50c0*/  FMUL R57, R74, R57 ;  /* 0x000000394a397220 */ /* 0x000fe20000400000 */
[-C--:B------:R-:W-:Y:S01]  /*50d0*/  FMUL R69, R73, R50.reuse ;  /* 0x0000003249457220 */ /* 0x080fe20000400000 */
[----:B------:R-:W-:Y:S01]  /*50e0*/  FFMA R52, R52, 0.5, R71 ;  /* 0x3f00000034347823 */ /* 0x000fe20000000047 */
[----:B------:R-:W-:Y:S01]  /*50f0*/  FFMA R46, R65, 4, R46 ;  /* 0x40800000412e7823 */ /* 0x000fe2000000002e */
[----:B------:R-:W-:Y:S01]  /*5100*/  FFMA R39, R41, R35, R39 ;  /* 0x0000002329277223 */ /* 0x000fe20000000027 */
[----:B------:R-:W-:Y:S01]  /*5110*/  FFMA R71, R71, 2, R69 ;  /* 0x4000000047477823 */ /* 0x000fe20000000045 */
[----:B------:R-:W-:Y:S01]  /*5120*/  FMUL R69, R74, R50 ;  /* 0x000000324a457220 */ /* 0x000fe20000400000 */
[----:B------:R-:W-:Y:S01]  /*5130*/  FFMA R50, R57, 0.5, R61 ;  /* 0x3f00000039327823 */ /* 0x000fe2000000003d */
[----:B------:R-:W-:Y:S01]  /*5140*/  FFMA R57, R41, -R54, R41 ;  /* 0x8000003629397223 */ /* 0x000fe20000000029 */
[----:B------:R-:W-:Y:S01]  /*5150*/  FADD R54, R46, 11 ;  /* 0x413000002e367421 */ /* 0x000fe20000000000 */
[----:B------:R-:W-:Y:S01]  /*5160*/  FFMA R61, R61, 2, R69 ;  /* 0x400000003d3d7823 */ /* 0x000fe20000000045 */
[----:B------:R-:W-:Y:S01]  /*5170*/  FSEL R47, R47, -R47, !P2 ;  /* 0x8000002f2f2f7208 */ /* 0x000fe20005000000 */
[----:B------:R-:W-:Y:S01]  /*5180*/  FADD R46, R40, R57 ;  /* 0x00000039282e7221 */ /* 0x000fe20000000000 */
[----:B------:R-:W-:Y:S01]  /*5190*/  FADD R57, R42, R42 ;  /* 0x0000002a2a397221 */ /* 0x000fe20000000000 */
[C---:B------:R-:W-:Y:S01]  /*51a0*/  FMUL R54, R41.reuse, R54 ;  /* 0x0000003629367220 */ /* 0x040fe20000400000 */
[----:B------:R-:W-:Y:S01]  /*51b0*/  FMUL R61, R76, R61 ;  /* 0x0000003d4c3d7220 */ /* 0x000fe20000400000 */
[----:B------:R-:W-:Y:S01]  /*51c0*/  @P5 FADD R66, RZ, -R66 ;  /* 0x80000042ff425221 */ /* 0x000fe20000000000 */
[----:B------:R-:W-:Y:S01]  /*51d0*/  FADD R69, R41, -R57 ;  /* 0x8000003929457221 */ /* 0x000fe20000000000 */
[----:B------:R-:W-:Y:S01]  /*51e0*/  FADD R41, -R57, R46 ;  /* 0x0000002e39297221 */ /* 0x000fe20000000100 */
[----:B------:R-:W-:Y:S01]  /*51f0*/  FMUL R51, R36, R51 ;  /* 0x0000003324337220 */ /* 0x000fe20000400000 */
[----:B------:R-:W-:-:S02]  /*5200*/  FMUL.D2 R61, R32, R61 ;  /* 0x0000003d203d7220 */ /* 0x000fc40000300000 */
[----:B------:R-:W-:Y:S01]  /*5210*/  FADD R41, -R58, R41 ;  /* 0x000000293a297221 */ /* 0x000fe20000000100 */
[----:B------:R-:W-:Y:S01]  /*5220*/  FADD R58, R68, R43 ;  /* 0x0000002b443a7221 */ /* 0x000fe20000000000 */
[C---:B------:R-:W-:Y:S02]  /*5230*/  FMUL R43, R25.reuse, R70 ;  /* 0x00000046192b7220 */ /* 0x040fe40000400000 */
[CC--:B------:R-:W-:Y:S01]  /*5240*/  FFMA R70, R25.reuse, R60.reuse, R41 ;  /* 0x0000003c19467223 */ /* 0x0c0fe20000000029 */
[----:B------:R-:W-:Y:S01]  /*5250*/  FFMA R58, R25, -4, R58 ;  /* 0xc0800000193a7823 */ /* 0x000fe2000000003a */
[--C-:B------:R-:W-:Y:S01]  /*5260*/  FFMA R43, R43, 4, R46.reuse ;  /* 0x408000002b2b7823 */ /* 0x100fe2000000002e */
[----:B------:R-:W-:Y:S02]  /*5270*/  FFMA R41, R25, R60, R46 ;  /* 0x0000003c19297223 */ /* 0x000fe4000000002e */
[CC--:B------:R-:W-:Y:S01]  /*5280*/  FFMA R58, R65.reuse, R62.reuse, R58 ;  /* 0x0000003e413a7223 */ /* 0x0c0fe2000000003a */
[C-C-:B------:R-:W-:Y:S01]  /*5290*/  FFMA R62, R65.reuse, R62, R70.reuse ;  /* 0x0000003e413e7223 */ /* 0x140fe20000000046 */
[----:B------:R-:W-:Y:S01]  /*52a0*/  FFMA R43, R65, R43, R70 ;  /* 0x0000002b412b7223 */ /* 0x000fe20000000046 */
[----:B------:R-:W-:Y:S01]  /*52b0*/  FADD R70, -R25, R42 ;  /* 0x0000002a19467221 */ /* 0x000fe20000000100 */
[-C--:B------:R-:W-:Y:S01]  /*52c0*/  FMUL.D2 R57, R73, R58.reuse ;  /* 0x0000003a49397220 */ /* 0x080fe20000300000 */
[----:B------:R-:W-:Y:S01]  /*52d0*/  FMUL.D2 R58, R74, R58 ;  /* 0x0000003a4a3a7220 */ /* 0x000fe20000300000 */
[----:B------:R-:W-:-:S02]  /*52e0*/  FMUL R41, R72, R41 ;  /* 0x0000002948297220 */ /* 0x000fc40000400000 */
[CC--:B------:R-:W-:Y:S01]  /*52f0*/  FFMA R60, R74.reuse, R45.reuse, R57 ;  /* 0x0000002d4a3c7223 */ /* 0x0c0fe20000000039 */
[----:B------:R-:W-:Y:S01]  /*5300*/  FFMA R58, R73, R45, R58 ;  /* 0x0000002d493a7223 */ /* 0x000fe2000000003a */
[C---:B------:R-:W-:Y:S01]  /*5310*/  FMUL.D2 R45, R74.reuse, R62 ;  /* 0x0000003e4a2d7220 */ /* 0x040fe20000300000 */
[----:B------:R-:W-:-:S03]  /*5320*/  FMUL.D8 R57, R74, R44 ;  /* 0x0000002c4a397220 */ /* 0x000fc60000100000 */
[C---:B------:R-:W-:Y:S01]  /*5330*/  FFMA R70, R73.reuse, R70, -R45 ;  /* 0x0000004649467223 */ /* 0x040fe2000000082d */
[----:B------:R-:W-:Y:S01]  /*5340*/  FMUL.D2 R45, R73, R62 ;  /* 0x0000003e492d7220 */ /* 0x000fe20000300000 */
[----:B------:R-:W-:-:S04]  /*5350*/  FADD R62, R25, -R42 ;  /* 0x8000002a193e7221 */ /* 0x000fc80000000000 */
[----:B------:R-:W-:Y:S01]  /*5360*/  FFMA R62, R74, R62, R45 ;  /* 0x0000003e4a3e7223 */ /* 0x000fe2000000002d */
[----:B------:R-:W-:-:S03]  /*5370*/  FMUL R45, R32, R69 ;  /* 0x00000045202d7220 */ /* 0x000fc60000400000 */
[----:B------:R-:W-:Y:S01]  /*5380*/  FMUL R62, R53, R62 ;  /* 0x0000003e353e7220 */ /* 0x000fe20000400000 */
[----:B------:R-:W-:Y:S01]  /*5390*/  FFMA R46, R72, R36, R45 ;  /* 0x00000024482e7223 */ /* 0x000fe2000000002d */
[----:B------:R-:W-:-:S04]  /*53a0*/  FMUL.D8 R45, R73, R44 ;  /* 0x0000002c492d7220 */ /* 0x000fc80000100000 */
[-C--:B------:R-:W-:Y:S01]  /*53b0*/  FFMA R44, R74, R46.reuse, R45 ;  /* 0x0000002e4a2c7223 */ /* 0x080fe2000000002d */
[----:B------:R-:W-:Y:S01]  /*53c0*/  FFMA R45, R73, R46, R57 ;  /* 0x0000002e492d7223 */ /* 0x000fe20000000039 */
[----:B------:R-:W-:Y:S01]  /*53d0*/  FMUL R46, R65, R65 ;  /* 0x00000041412e7220 */ /* 0x000fe20000400000 */
[----:B------:R-:W-:-:S03]  /*53e0*/  FMUL R57, R47, R47 ;  /* 0x0000002f2f397220 */ /* 0x000fc60000400000 */
[----:B------:R-:W-:Y:S01]  /*53f0*/  FMUL R75, R25, R46 ;  /* 0x0000002e194b7220 */ /* 0x000fe20000400000 */
[C---:B------:R-:W-:Y:S01]  /*5400*/  FMUL R57, R42.reuse, R57 ;  /* 0x000000392a397220 */ /* 0x040fe20000400000 */
[----:B------:R-:W-:Y:S02]  /*5410*/  FMUL R42, R42, R32 ;  /* 0x000000202a2a7220 */ /* 0x000fe40000400000 */
[----:B------:R-:W-:Y:S01]  /*5420*/  FFMA R46, R32, R41, R75 ;  /* 0x00000029202e7223 */ /* 0x000fe2000000004b */
[----:B------:R-:W-:Y:S01]  /*5430*/  FMUL R41, R73, R68 ;  /* 0x0000004449297220 */ /* 0x000fe20000400000 */
[----:B------:R-:W-:Y:S01]  /*5440*/  FFMA R42, R25, R72, R42 ;  /* 0x00000048192a7223 */ /* 0x000fe2000000002a */
[----:B------:R-:W-:Y:S01]  /*5450*/  FMUL R75, R40, R73 ;  /* 0x00000049284b7220 */ /* 0x000fe20000400000 */
[-C--:B------:R-:W-:Y:S01]  /*5460*/  FMUL R68, R74, R46.reuse ;  /* 0x0000002e4a447220 */ /* 0x080fe20000400000 */
[----:B------:R-:W-:Y:S01]  /*5470*/  FMUL R77, R73, R46 ;  /* 0x0000002e494d7220 */ /* 0x000fe20000400000 */
[----:B------:R-:W-:-:S02]  /*5480*/  FMUL R41, R72, R41 ;  /* 0x0000002948297220 */ /* 0x000fc40000400000 */
[CC--:B------:R-:W-:Y:S01]  /*5490*/  FFMA R47, R73.reuse, R42.reuse, R68 ;  /* 0x0000002a492f7223 */ /* 0x0c0fe20000000044 */
[----:B------:R-:W-:Y:S01]  /*54a0*/  FMUL R73, R73, R69 ;  /* 0x0000004549497220 */ /* 0x000fe20000400000 */
[C---:B------:R-:W-:Y:S01]  /*54b0*/  FFMA R46, R74.reuse, R42, R77 ;  /* 0x0000002a4a2e7223 */ /* 0x040fe2000000004d */
[----:B------:R-:W-:Y:S01]  /*54c0*/  FMUL R42, R74, R41 ;  /* 0x000000294a2a7220 */ /* 0x000fe20000400000 */
[----:B------:R-:W-:Y:S01]  /*54d0*/  FMUL R41, R76, R71 ;  /* 0x000000474c297220 */ /* 0x000fe20000400000 */
[----:B------:R-:W-:Y:S01]  /*54e0*/  FMUL R73, R72, R73 ;  /* 0x0000004948497220 */ /* 0x000fe20000400000 */
[----:B------:R-:W-:-:S03]  /*54f0*/  FMUL R77, R53, R50 ;  /* 0x00000032354d7220 */ /* 0x000fc60000400000 */
[----:B------:R-:W-:-:S04]  /*5500*/  FMUL R40, R74, R73 ;  /* 0x000000494a287220 */ /* 0x000fc80000400000 */
[C---:B------:R-:W-:Y:S01]  /*5510*/  FFMA R73, R74.reuse, R73, R40 ;  /* 0x000000494a497223 */ /* 0x040fe20000000028 */
[----:B------:R-:W-:Y:S01]  /*5520*/  FADD R40, R63, R63 ;  /* 0x0000003f3f287221 */ /* 0x000fe20000000000 */
[----:B------:R-:W-:Y:S01]  /*5530*/  FMUL R74, R74, R75 ;  /* 0x0000004b4a4a7220 */ /* 0x000fe20000400000 */
[----:B------:R-:W-:Y:S01]  /*5540*/  FMUL R75, R53, R60 ;  /* 0x0000003c354b7220 */ /* 0x000fe20000400000 */
[----:B------:R-:W-:Y:S01]  /*5550*/  FFMA R57, R72, R57, -R73 ;  /* 0x0000003948397223 */ /* 0x000fe20000000849 */
[----:B------:R-:W-:Y:S01]  /*5560*/  FADD R67, -R40, R67 ;  /* 0x0000004328437221 */ /* 0x000fe20000000100 */
[----:B------:R-:W-:Y:S01]  /*5570*/  FADD R40, R66, 3 ;  /* 0x4040000042287421 */ /* 0x000fe20000000000 */
[----:B------:R-:W-:Y:S01]  /*5580*/  FMUL R50, R35, R74 ;  /* 0x0000004a23327220 */ /* 0x000fe20000400000 */
[----:B------:R-:W-:Y:S01]  /*5590*/  FMUL R53, R56, R75 ;  /* 0x0000004b38357220 */ /* 0x000fe20000400000 */
[----:B------:R-:W-:Y:S01]  /*55a0*/  FMUL R68, R67, 0.63661974668502807617 ;  /* 0x3f22f98343447820 */ /* 0x000fe20000400000 */
[----:B------:R-:W-:-:S04]  /*55b0*/  FMUL R69, R69, R40 ;  /* 0x0000002845457220 */ /* 0x000fc80000400000 */
[----:B------:R-:W-:Y:S01]  /*55c0*/  FMUL R69, R72, R69 ;  /* 0x0000004548457220 */ /* 0x000fe20000400000 */
[----:B------:R-:W0:Y:S03]  /*55d0*/  F2I.NTZ R68, R68 ;  /* 0x0000004400447305 */ /* 0x000e260000203100 */
[----:B------:R-:W-:Y:S01]  /*55e0*/  FFMA R73, R69, 0.25, -R42 ;  /* 0x3e80000045497823 */ /* 0x000fe2000000082a */
[----:B------:R-:W-:Y:S01]  /*55f0*/  FMUL R69, R55, R58 ;  /* 0x0000003a37457220 */ /* 0x000fe20000400000 */
[----:B0-----:R-:W-:-:S05]  /*5600*/  I2FP.F32.S32 R76, R68 ;  /* 0x00000044004c7245 */ /* 0x001fca0000201400 */
[----:B------:R-:W-:-:S04]  /*5610*/  FFMA R71, R76, -1.5707962512969970703, R67 ;  /* 0xbfc90fda4c477823 */ /* 0x000fc80000000043 */
[----:B------:R-:W-:-:S04]  /*5620*/  FFMA R71, R76, -7.5497894158615963534e-08, R71 ;  /* 0xb3a221684c477823 */ /* 0x000fc80000000047 */
[----:B------:R-:W-:Y:S01]  /*5630*/  FFMA R40, R76, -5.3903029534742383927e-15, R71 ;  /* 0xa7c234c54c287823 */ /* 0x000fe20000000047 */
[----:B------:R-:W-:Y:S01]  /*5640*/  FSEL R76, R49, -R49, !P0 ;  /* 0x80000031314c7208 */ /* 0x000fe20004000000 */
[----:B------:R-:W-:Y:S01]  /*5650*/  FMUL R71, R55, R52 ;  /* 0x0000003437477220 */ /* 0x000fe20000400000 */
[----:B------:R-:W-:Y:S01]  /*5660*/  FSETP.GE.AND P0, PT, |R67|, 105615, PT ;  /* 0x47ce47804300780b */ /* 0x000fe20003f06200 */
[----:B------:R-:W-:Y:S02]  /*5670*/  FMUL R55, R55, R70 ;  /* 0x0000004637377220 */ /* 0x000fe40000400000 */
[C---:B------:R-:W-:Y:S01]  /*5680*/  FMUL R49, R76.reuse, R76 ;  /* 0x0000004c4c317220 */ /* 0x040fe20000400000 */
[C---:B------:R-:W-:Y:S01]  /*5690*/  FMUL R59, R76.reuse, R59 ;  /* 0x0000003b4c3b7220 */ /* 0x040fe20000400000 */
[----:B------:R-:W-:Y:S01]  /*56a0*/  FMUL R43, R76, R43 ;  /* 0x0000002b4c2b7220 */ /* 0x000fe20000400000 */
[C---:B------:R-:W-:Y:S01]  /*56b0*/  FMUL R52, R56.reuse, R71 ;  /* 0x0000004738347220 */ /* 0x040fe20000400000 */
[----:B------:R-:W-:Y:S01]  /*56c0*/  FMUL R42, R49, R54 ;  /* 0x00000036312a7220 */ /* 0x000fe20000400000 */
[----:B------:R-:W-:Y:S01]  /*56d0*/  FMUL R60, R25, R49 ;  /* 0x00000031193c7220 */ /* 0x000fe20000400000 */
[C---:B------:R-:W-:Y:S01]  /*56e0*/  FMUL R54, R56.reuse, R69 ;  /* 0x0000004538367220 */ /* 0x040fe20000400000 */
[----:B------:R-:W-:Y:S01]  /*56f0*/  FMUL R55, R56, -R55 ;  /* 0x8000003738377220 */ /* 0x000fe20000400000 */
[C---:B------:R-:W-:Y:S01]  /*5700*/  FFMA R73, R42.reuse, 0.03125, R73 ;  /* 0x3d0000002a497823 */ /* 0x040fe20000000049 */
[----:B------:R-:W-:Y:S01]  /*5710*/  FFMA R57, R42, 0.03125, R57 ;  /* 0x3d0000002a397823 */ /* 0x000fe20000000039 */
[----:B------:R-:W-:-:S02]  /*5720*/  FMUL.D4 R59, R32, -R59 ;  /* 0x8000003b203b7220 */ /* 0x000fc40000200000 */
[----:B------:R-:W-:Y:S01]  /*5730*/  FFMA R73, R32, R51, R73 ;  /* 0x0000003320497223 */ /* 0x000fe20000000049 */
[C---:B------:R-:W-:Y:S01]  /*5740*/  FMUL R51, R56.reuse, R77 ;  /* 0x0000004d38337220 */ /* 0x040fe20000400000 */
[----:B------:R-:W-:Y:S01]  /*5750*/  FMUL R56, R56, R62 ;  /* 0x0000003e38387220 */ /* 0x000fe20000400000 */
[----:B------:R-:W-:Y:S01]  /*5760*/  FMUL.D2 R62, R32, R41 ;  /* 0x00000029203e7220 */ /* 0x000fe20000300000 */
[----:B------:R-:W-:-:S04]  /*5770*/  FADD R58, R73, R50 ;  /* 0x00000032493a7221 */ /* 0x000fc80000000000 */
[----:B------:R-:W-:Y:S01]  /*5780*/  FFMA R58, -R35, R60, R58 ;  /* 0x0000003c233a7223 */ /* 0x000fe2000000013a */
[----:B------:R-:W-:Y:S01]  /*5790*/  FMUL.D4 R60, R32, R43 ;  /* 0x0000002b203c7220 */ /* 0x000fe20000200000 */
        /* <DEDUP_REMOVED lines=11> */
.L_x_43:
        /* <DEDUP_REMOVED lines=40> */
[-C--:B------:R-:W-:Y:S02]  /*5ad0*/  @P4 MOV R68, R27.reuse ;  /* 0x0000001b00444202 */ /* 0x080fe40000000f00 */
[----:B------:R-:W-:Y:S02]  /*5ae0*/  ISETP.EQ.AND P4, PT, R43, RZ, PT ;  /* 0x000000ff2b00720c */ /* 0x000fe40003f82270 */
[----:B------:R-:W-:Y:S02]  /*5af0*/  @P0 MOV R41, R27 ;  /* 0x0000001b00290202 */ /* 0x000fe40000000f00 */
[----:B------:R-:W-:-:S02]  /*5b00*/  @P0 MOV R68, R28 ;  /* 0x0000001c00440202 */ /* 0x000fc40000000f00 */
[----:B------:R-:W-:Y:S01]  /*5b10*/  @P1 MOV R41, R28 ;  /* 0x0000001c00291202 */ /* 0x000fe20000000f00 */
[----:B------:R-:W-:Y:S01]  /*5b20*/  @P2 IMAD.MOV.U32 R41, RZ, RZ, R29 ;  /* 0x000000ffff292224 */ /* 0x000fe200078e001d */
[----:B------:R-:W-:Y:S02]  /*5b30*/  @P1 MOV R68, R29 ;  /* 0x0000001d00441202 */ /* 0x000fe40000000f00 */
[-C--:B------:R-:W-:Y:S02]  /*5b40*/  @P2 MOV R68, R30.reuse ;  /* 0x0000001e00442202 */ /* 0x080fe40000000f00 */
[----:B------:R-:W-:Y:S02]  /*5b50*/  @P3 MOV R41, R30 ;  /* 0x0000001e00293202 */ /* 0x000fe40000000f00 */
[-C--:B------:R-:W-:Y:S02]  /*5b60*/  @P3 MOV R68, R31.reuse ;  /* 0x0000001f00443202 */ /* 0x080fe40000000f00 */
[----:B------:R-:W-:Y:S01]  /*5b70*/  @P4 MOV R41, R31 ;  /* 0x0000001f00294202 */ /* 0x000fe20000000f00 */
[----:B------:R-:W-:Y:S01]  /*5b80*/  @P5 IMAD.MOV.U32 R41, RZ, RZ, R69 ;  /* 0x000000ffff295224 */ /* 0x000fe200078e0045 */
[----:B------:R-:W-:Y:S01]  /*5b90*/  @P4 MOV R68, R69 ;  /* 0x0000004500444202 */ /* 0x000fe20000000f00 */
[----:B------:R-:W-:Y:S06]  /*5ba0*/  @!P6 BRA `(.L_x_45) ;  /* 0x00000000002ce947 */ /* 0x000fec0003800000 */
[----:B------:R-:W-:Y:S02]  /*5bb0*/  @P0 MOV R42, R26 ;  /* 0x0000001a002a0202 */ /* 0x000fe40000000f00 */
        /* <DEDUP_REMOVED lines=10> */
.L_x_45:
[----:B------:R-:W-:Y:S05]  /*5c60*/  BSYNC.RECONVERGENT B3 ;  /* 0x0000000000037941 */ /* 0x000fea0003800200 */
.L_x_44:
        /* <DEDUP_REMOVED lines=18> */
.L_x_42:
[----:B------:R-:W-:Y:S05]  /*5d90*/  BSYNC.RECONVERGENT B2 ;  /* 0x0000000000027941 */ /* 0x000fea0003800200 */
.L_x_41:
[----:B------:R-:W-:Y:S01]  /*5da0*/  FADD R64, R63, R64 ;  /* 0x000000403f407221 */ /* 0x000fe20000000000 */
[----:B------:R-:W-:Y:S02]  /*5db0*/  HFMA2 R67, -RZ, RZ, 0.487060546875, -0.0625 ;  /* 0x37cbac00ff437431 */ /* 0x000fe400000001ff */
[----:B------:R-:W-:Y:S01]  /*5dc0*/  FMUL R41, R40, R40 ;  /* 0x0000002828297220 */ /* 0x000fe20000400000 */
[----:B------:R-:W-:Y:S01]  /*5dd0*/  LOP3.LUT R42, R68, 0x1, RZ, 0xc0, !PT ;  /* 0x00000001442a7812 */ /* 0x000fe200078ec0ff */
[----:B------:R-:W-:Y:S01]  /*5de0*/  FADD R64, R64, R64 ;  /* 0x0000004040407221 */ /* 0x000fe20000000000 */
[----:B------:R-:W-:Y:S01]  /*5df0*/  IMAD.MOV.U32 R63, RZ, RZ, 0x3c0885e4 ;  /* 0x3c0885e4ff3f7424 */ /* 0x000fe200078e00ff */
[----:B------:R-:W-:Y:S01]  /*5e00*/  BSSY.RECONVERGENT B2, `(.L_x_46) ;  /* 0x000007a000027945 */ /* 0x000fe20003800200 */
[----:B------:R-:W-:Y:S01]  /*5e10*/  ISETP.NE.U32.AND P0, PT, R42, 0x1, PT ;  /* 0x000000012a00780c */ /* 0x000fe20003f05070 */
[----:B------:R-:W-:Y:S01]  /*5e20*/  FMUL R69, R64, 0.63661974668502807617 ;  /* 0x3f22f98340457820 */ /* 0x000fe20000400000 */
[----:B------:R-:W-:Y:S01]  /*5e30*/  IADD3 R42, PT, PT, R68, 0x1, RZ ;  /* 0x00000001442a7810 */ /* 0x000fe20007ffe0ff */
[----:B------:R-:W-:Y:S01]  /*5e40*/  FFMA R43, R41, R67, -0.0013887860113754868507 ;  /* 0xbab607ed292b7423 */ /* 0x000fe20000000043 */
[----:B------:R-:W-:-:S03]  /*5e50*/  FSEL R72, R63, 0.041666727513074874878, !P0 ;  /* 0x3d2aaabb3f487808 */ /* 0x000fc60004000000 */
[----:B------:R-:W0:Y:S01]  /*5e60*/  F2I.NTZ R69, R69 ;  /* 0x0000004500457305 */ /* 0x000e220000203100 */
[----:B------:R-:W-:Y:S02]  /*5e70*/  MOV R68, 0x3e2aaaa8 ;  /* 0x3e2aaaa800447802 */ /* 0x000fe40000000f00 */
[----:B------:R-:W-:Y:S02]  /*5e80*/  FSEL R70, R43, -0.00019574658654164522886, P0 ;  /* 0xb94d41532b467808 */ /* 0x000fe40000000000 */
[----:B------:R-:W-:Y:S02]  /*5e90*/  FSEL R43, -R68, -0.4999999701976776123, !P0 ;  /* 0xbeffffff442b7808 */ /* 0x000fe40004000100 */
[----:B------:R-:W-:Y:S01]  /*5ea0*/  LOP3.LUT P1, RZ, R42, 0x2, RZ, 0xc0, !PT ;  /* 0x000000022aff7812 */ /* 0x000fe2000782c0ff */
[C---:B------:R-:W-:Y:S01]  /*5eb0*/  FFMA R70, R41.reuse, R70, R72 ;  /* 0x0000004629467223 */ /* 0x040fe20000000048 */
[----:B------:R-:W-:Y:S02]  /*5ec0*/  FSEL R40, R40, 1, !P0 ;  /* 0x3f80000028287808 */ /* 0x000fe40004000000 */
[----:B------:R-:W-:Y:S01]  /*5ed0*/  FSETP.GE.AND P0, PT, |R64|, 105615, PT ;  /* 0x47ce47804000780b */ /* 0x000fe20003f06200 */
[----:B------:R-:W-:-:S02]  /*5ee0*/  FFMA R43, R41, R70, R43 ;  /* 0x00000046292b7223 */ /* 0x000fc4000000002b */
[----:B------:R-:W-:Y:S01]  /*5ef0*/  FFMA R41, R41, R40, RZ ;  /* 0x0000002829297223 */ /* 0x000fe200000000ff */
[----:B0-----:R-:W-:-:S03]  /*5f00*/  I2FP.F32.S32 R71, R69 ;  /* 0x0000004500477245 */ /* 0x001fc60000201400 */
[----:B------:R-:W-:Y:S01]  /*5f10*/  FFMA R40, R41, R43, R40 ;  /* 0x0000002b29287223 */ /* 0x000fe20000000028 */
[----:B------:R-:W-:Y:S01]  /*5f20*/  FADD R41, R66, R66 ;  /* 0x0000004242297221 */ /* 0x000fe20000000000 */
[C---:B------:R-:W-:Y:S02]  /*5f30*/  FFMA R42, R71.reuse, -1.5707962512969970703, R64 ;  /* 0xbfc90fda472a7823 */ /* 0x040fe40000000040 */
[----:B------:R-:W-:Y:S02]  /*5f40*/  @P1 FADD R40, RZ, -R40 ;  /* 0x80000028ff281221 */ /* 0x000fe40000000000 */
[----:B------:R-:W-:Y:S02]  /*5f50*/  FFMA R42, R71, -7.5497894158615963534e-08, R42 ;  /* 0xb3a22168472a7823 */ /* 0x000fe4000000002a */
[----:B------:R-:W-:Y:S01]  /*5f60*/  FADD R41, R40, -R41 ;  /* 0x8000002928297221 */ /* 0x000fe20000000000 */
[----:B------:R-:W-:Y:S01]  /*5f70*/  FADD R40, R65, R65 ;  /* 0x0000004141287221 */ /* 0x000fe20000000000 */
[----:B------:R-:W-:-:S03]  /*5f80*/  FFMA R71, R71, -5.3903029534742383927e-15, R42 ;  /* 0xa7c234c547477823 */ /* 0x000fc6000000002a */
[----:B------:R-:W-:Y:S01]  /*5f90*/  FADD R65, R41, -R40 ;  /* 0x8000002829417221 */ /* 0x000fe20000000000 */
[----:B------:R-:W-:Y:S06]  /*5fa0*/  @!P0 BRA `(.L_x_47) ;  /* 0x00000004007c8947 */ /* 0x000fec0003800000 */
[----:B------:R-:W-:-:S13]  /*5fb0*/  FSETP.NEU.AND P0, PT, |R64|, +INF , PT ;  /* 0x7f8000004000780b */ /* 0x000fda0003f0d200 */
[----:B------:R-:W-:Y:S01]  /*5fc0*/  @!P0 FMUL R71, RZ, R64 ;  /* 0x00000040ff478220 */ /* 0x000fe20000400000 */
[----:B------:R-:W-:Y:S01]  /*5fd0*/  @!P0 MOV R69, RZ ;  /* 0x000000ff00458202 */ /* 0x000fe20000000f00 */
[----:B------:R-:W-:Y:S06]  /*5fe0*/  @!P0 BRA `(.L_x_47) ;  /* 0x00000004006c8947 */ /* 0x000fec0003800000 */
[----:B------:R-:W-:Y:S01]  /*5ff0*/  SHF.L.U32 R40, R64, 0x8, RZ ;  /* 0x0000000840287819 */ /* 0x000fe200000006ff */
[----:B------:R-:W-:Y:S02]  /*6000*/  HFMA2 R69, -RZ, RZ, 0, 0 ;  /* 0x00000000ff457431 */ /* 0x000fe400000001ff */
[----:B------:R-:W-:Y:S01]  /*6010*/  IMAD.MOV.U32 R66, RZ, RZ, RZ ;  /* 0x000000ffff427224 */ /* 0x000fe200078e00ff */
[----:B------:R-:W0:Y:S01]  /*6020*/  LDCU.64 UR6, c[0x4][URZ] ;  /* 0x01000000ff0677ac */ /* 0x000e220008000a00 */
[----:B------:R-:W-:Y:S01]  /*6030*/  LOP3.LUT R71, R40, 0x80000000, RZ, 0xfc, !PT ;  /* 0x8000000028477812 */ /* 0x000fe200078efcff */
[----:B------:R-:W-:Y:S01]  /*6040*/  UMOV UR5, URZ ;  /* 0x000000ff00057c82 */ /* 0x000fe20008000000 */
[----:B------:R-:W-:-:S05]  /*6050*/  UMOV UR4, URZ ;  /* 0x000000ff00047c82 */ /* 0x000fca0008000000 */
.L_x_48:
        /* <DEDUP_REMOVED lines=40> */
[-C--:B------:R-:W-:Y:S02]  /*62e0*/  @P4 MOV R66, R27.reuse ;  /* 0x0000001b00424202 */ /* 0x080fe40000000f00 */
[----:B------:R-:W-:Y:S02]  /*62f0*/  ISETP.EQ.AND P4, PT, R43, RZ, PT ;  /* 0x000000ff2b00720c */ /* 0x000fe40003f82270 */
[----:B------:R-:W-:Y:S02]  /*6300*/  @P0 MOV R41, R27 ;  /* 0x0000001b00290202 */ /* 0x000fe40000000f00 */
[-C--:B------:R-:W-:Y:S01]  /*6310*/  @P0 MOV R66, R28.reuse ;  /* 0x0000001c00420202 */ /* 0x080fe20000000f00 */
[----:B------:R-:W-:Y:S01]  /*6320*/  @P1 IMAD.MOV.U32 R66, RZ, RZ, R29 ;  /* 0x000000ffff421224 */ /* 0x000fe200078e001d */
[----:B------:R-:W-:-:S02]  /*6330*/  @P1 MOV R41, R28 ;  /* 0x0000001c00291202 */ /* 0x000fc40000000f00 */
[----:B------:R-:W-:Y:S02]  /*6340*/  @P2 MOV R41, R29 ;  /* 0x0000001d00292202 */ /* 0x000fe40000000f00 */
[-C--:B------:R-:W-:Y:S02]  /*6350*/  @P2 MOV R66, R30.reuse ;  /* 0x0000001e00422202 */ /* 0x080fe40000000f00 */
[----:B------:R-:W-:Y:S02]  /*6360*/  @P3 MOV R41, R30 ;  /* 0x0000001e00293202 */ /* 0x000fe40000000f00 */
[-C--:B------:R-:W-:Y:S01]  /*6370*/  @P3 MOV R66, R31.reuse ;  /* 0x0000001f00423202 */ /* 0x080fe20000000f00 */
[----:B------:R-:W-:Y:S01]  /*6380*/  @P4 IMAD.MOV.U32 R66, RZ, RZ, R69 ;  /* 0x000000ffff424224 */ /* 0x000fe200078e0045 */
[----:B------:R-:W-:Y:S02]  /*6390*/  @P4 MOV R41, R31 ;  /* 0x0000001f00294202 */ /* 0x000fe40000000f00 */
[----:B------:R-:W-:Y:S01]  /*63a0*/  @P5 MOV R41, R69 ;  /* 0x0000004500295202 */ /* 0x000fe20000000f00 */
        /* <DEDUP_REMOVED lines=12> */
.L_x_50:
[----:B------:R-:W-:Y:S05]  /*6470*/  BSYNC.RECONVERGENT B3 ;  /* 0x0000000000037941 */ /* 0x000fea0003800200 */
.L_x_49:
        /* <DEDUP_REMOVED lines=18> */
.L_x_47:
[----:B------:R-:W-:Y:S05]  /*65a0*/  BSYNC.RECONVERGENT B2 ;  /* 0x0000000000027941 */ /* 0x000fea0003800200 */
.L_x_46:
[----:B------:R-:W-:Y:S01]  /*65b0*/  FMUL R41, R71, R71 ;  /* 0x0000004747297220 */ /* 0x000fe20000400000 */
[C---:B------:R-:W-:Y:S01]  /*65c0*/  LOP3.LUT R40, R69.reuse, 0x1, RZ, 0xc0, !PT ;  /* 0x0000000145287812 */ /* 0x040fe200078ec0ff */
[----:B------:R-:W-:Y:S02]  /*65d0*/  VIADD R69, R69, 0x1 ;  /* 0x0000000145457836 */ /* 0x000fe40000000000 */
[----:B------:R-:W-:Y:S01]  /*65e0*/  FMUL R36, R49, R36 ;  /* 0x0000002431247220 */ /* 0x000fe20000400000 */
[----:B------:R-:W-:Y:S01]  /*65f0*/  FFMA R67, R41, R67, -0.0013887860113754868507 ;  /* 0xbab607ed29437423 */ /* 0x000fe20000000043 */
[----:B------:R-:W-:Y:S02]  /*6600*/  ISETP.NE.U32.AND P0, PT, R40, 0x1, PT ;  /* 0x000000012800780c */ /* 0x000fe40003f05070 */
[----:B------:R-:W-:Y:S01]  /*6610*/  LOP3.LUT P1, RZ, R69, 0x2, RZ, 0xc0, !PT ;  /* 0x0000000245ff7812 */ /* 0x000fe2000782c0ff */
[----:B------:R-:W-:Y:S01]  /*6620*/  FMUL R36, R35, R36 ;  /* 0x0000002423247220 */ /* 0x000fe20000400000 */
[----:B------:R-:W-:-:S02]  /*6630*/  FSEL R64, R63, 0.041666727513074874878, !P0 ;  /* 0x3d2aaabb3f407808 */ /* 0x000fc40004000000 */
[----:B------:R-:W-:Y:S02]  /*6640*/  FSEL R42, R67, -0.00019574658654164522886, P0 ;  /* 0xb94d4153432a7808 */ /* 0x000fe40000000000 */
[----:B------:R-:W-:Y:S02]  /*6650*/  FSEL R40, R71, 1, !P0 ;  /* 0x3f80000047287808 */ /* 0x000fe40004000000 */
[----:B------:R-:W-:Y:S01]  /*6660*/  FSEL R63, -R68, -0.4999999701976776123, !P0 ;  /* 0xbeffffff443f7808 */ /* 0x000fe20004000100 */
[C---:B------:R-:W-:Y:S02]  /*6670*/  FFMA R42, R41.reuse, R42, R64 ;  /* 0x0000002a292a7223 */ /* 0x040fe40000000040 */
[C---:B------:R-:W-:Y:S02]  /*6680*/  FFMA R43, R41.reuse, R40, RZ ;  /* 0x00000028292b7223 */ /* 0x040fe400000000ff */
[----:B------:R-:W-:-:S04]  /*6690*/  FFMA R42, R41, R42, R63 ;  /* 0x0000002a292a7223 */ /* 0x000fc8000000003f */
[----:B------:R-:W-:Y:S01]  /*66a0*/  FFMA R40, R43, R42, R40 ;  /* 0x0000002a2b287223 */ /* 0x000fe20000000028 */
[----:B------:R-:W-:-:S03]  /*66b0*/  FMUL R42, R13, R58 ;  /* 0x0000003a0d2a7220 */ /* 0x000fc60000400000 */
[----:B------:R-:W-:Y:S01]  /*66c0*/  @P1 FADD R40, RZ, -R40 ;  /* 0x80000028ff281221 */ /* 0x000fe20000000000 */
[----:B------:R-:W-:-:S03]  /*66d0*/  FFMA R42, R15, R61, R42 ;  /* 0x0000003d0f2a7223 */ /* 0x000fc6000000002a */
[----:B------:R-:W-:Y:S01]  /*66e0*/  FADD R65, R65, R40 ;  /* 0x0000002841417221 */ /* 0x000fe20000000000 */
[----:B------:R-:W-:-:S03]  /*66f0*/  FFMA R42, R14, R37, R42 ;  /* 0x000000250e2a7223 */ /* 0x000fc6000000002a */
[----:B------:R-:W-:-:S04]  /*6700*/  FADD R40, R65, -6 ;  /* 0xc0c0000041287421 */ /* 0x000fc80000000000 */
[----:B------:R-:W-:Y:S01]  /*6710*/  FMUL R25, R25, R40 ;  /* 0x0000002819197220 */ /* 0x000fe20000400000 */
[----:B------:R-:W-:-:S03]  /*6720*/  FMUL R40, R15, R62 ;  /* 0x0000003e0f287220 */ /* 0x000fc60000400000 */
[----:B------:R-:W-:Y:S01]  /*6730*/  FMUL R32, R32, R25 ;  /* 0x0000001920207220 */ /* 0x000fe20000400000 */
[----:B------:R-:W-:Y:S01]  /*6740*/  FFMA R25, R13, R38, R40 ;  /* 0x000000260d197223 */ /* 0x000fe20000000028 */
[C---:B------:R-:W-:Y:S02]  /*6750*/  FMUL R40, R15.reuse, R55 ;  /* 0x000000370f287220 */ /* 0x040fe40000400000 */
[----:B------:R-:W-:Y:S01]  /*6760*/  FFMA R57, R32, -0.125, R57 ;  /* 0xbe00000020397823 */ /* 0x000fe20000000039 */
[----:B------:R-:W-:Y:S01]  /*6770*/  FMUL R32, R15, R56 ;  /* 0x000000380f207220 */ /* 0x000fe20000400000 */
[C---:B------:R-:W-:Y:S01]  /*6780*/  FFMA R37, R13.reuse, R53, R40 ;  /* 0x000000350d257223 */ /* 0x040fe20000000028 */
[----:B------:R-:W-:Y:S01]  /*6790*/  FFMA R58, R14, R58, R25 ;  /* 0x0000003a0e3a7223 */ /* 0x000fe20000000019 */
[----:B------:R-:W-:Y:S01]  /*67a0*/  FADD R57, R50, R57 ;  /* 0x0000003932397221 */ /* 0x000fe20000000000 */
[C---:B------:R-:W-:Y:S01]  /*67b0*/  FFMA R35, R13.reuse, R52, R32 ;  /* 0x000000340d237223 */ /* 0x040fe20000000020 */
[----:B------:R-:W-:Y:S01]  /*67c0*/  FMUL R32, R13, R44 ;  /* 0x0000002c0d207220 */ /* 0x000fe20000400000 */
[----:B------:R-:W-:Y:S01]  /*67d0*/  FFMA R25, R17, R52, R58 ;  /* 0x0000003411197223 */ /* 0x000fe2000000003a */
[----:B------:R-:W-:Y:S01]  /*67e0*/  FFMA R36, R36, -0.5, R57 ;  /* 0xbf00000024247823 */ /* 0x000fe20000000039 */
[CC--:B------:R-:W-:Y:S01]  /*67f0*/  FFMA R38, R14.reuse, R54.reuse, R35 ;  /* 0x000000360e267223 */ /* 0x0c0fe20000000023 */
[----:B------:R-:W-:Y:S01]  /*6800*/  FFMA R32, R15, R59, R32 ;  /* 0x0000003b0f207223 */ /* 0x000fe20000000020 */
[----:B------:R-:W-:Y:S01]  /*6810*/  FFMA R35, R17, R54, R42 ;  /* 0x0000003611237223 */ /* 0x000fe2000000002a */
[----:B------:R-:W-:Y:S01]  /*6820*/  FMUL R36, R15, R36 ;  /* 0x000000240f247220 */ /* 0x000fe20000400000 */
[----:B------:R-:W-:Y:S01]  /*6830*/  FFMA R15, R17, R46, R38 ;  /* 0x0000002e110f7223 */ /* 0x000fe20000000026 */
[----:B------:R-:W-:Y:S01]  /*6840*/  FFMA R38, R14, R51, R37 ;  /* 0x000000330e267223 */ /* 0x000fe20000000025 */
[----:B------:R-:W-:Y:S01]  /*6850*/  FFMA R25, R18, R53, R25 ;  /* 0x0000003512197223 */ /* 0x000fe20000000019 */
[----:B------:R-:W-:Y:S01]  /*6860*/  FFMA R36, R13, R62, R36 ;  /* 0x0000003e0d247223 */ /* 0x000fe20000000024 */
[----:B------:R-:W-:Y:S01]  /*6870*/  FFMA R13, R14, R45, R32 ;  /* 0x0000002d0e0d7223 */ /* 0x000fe20000000020 */
[C---:B------:R-:W-:Y:S01]  /*6880*/  FFMA R38, R17.reuse, R60, R38 ;  /* 0x0000003c11267223 */ /* 0x040fe20000000026 */
[----:B------:R-:W-:Y:S01]  /*6890*/  FFMA R32, R18, R51, R35 ;  /* 0x0000003312207223 */ /* 0x000fe20000000023 */
[----:B------:R-:W-:Y:S01]  /*68a0*/  FFMA R61, R14, R61, R36 ;  /* 0x0000003d0e3d7223 */ /* 0x000fe20000000024 */
[C---:B------:R-:W-:Y:S01]  /*68b0*/  FFMA R14, R17.reuse, R34, R13 ;  /* 0x00000022110e7223 */ /* 0x040fe2000000000d */
[C---:B------:R-:W-:Y:S01]  /*68c0*/  FFMA R15, R18.reuse, R60, R15 ;  /* 0x0000003c120f7223 */ /* 0x040fe2000000000f */
[C---:B------:R-:W-:Y:S01]  /*68d0*/  FFMA R38, R18.reuse, R47, R38 ;  /* 0x0000002f12267223 */ /* 0x040fe20000000026 */
        /* <DEDUP_REMOVED lines=8> */
[----:B------:R-:W-:-:S07]  /*6960*/  FFMA R59, R16, R59, R56 ;  /* 0x0000003b103b7223 */ /* 0x000fce0000000038 */
.L_x_9:
[----:B------:R-:W-:Y:S05]  /*6970*/  BSYNC.RECONVERGENT B0 ;  /* 0x0000000000007941 */ /* 0x000fea0003800200 */
.L_x_7:
[----:B------:R-:W0:Y:S01]  /*6980*/  LDCU UR4, c[0x0][0x494] ;  /* 0x00009280ff0477ac */ /* 0x000e220008000800 */
[CC--:B------:R-:W-:Y:S01]  /*6990*/  FMUL R13, R10.reuse, R6.reuse ;  /* 0x000000060a0d7220 */ /* 0x0c0fe20000400000 */
[----:B------:R-:W-:Y:S01]  /*69a0*/  FMUL R14, R11, R6 ;  /* 0x000000060b0e7220 */ /* 0x000fe20000400000 */
[----:B------:R-:W-:Y:S01]  /*69b0*/  FMUL R15, R10, R5 ;  /* 0x000000050a0f7220 */ /* 0x000fe20000400000 */
[----:B------:R-:W1:Y:S01]  /*69c0*/  S2R R34, SR_TID.X ;  /* 0x0000000000227919 */ /* 0x000e620000002100 */
[-C--:B------:R-:W-:Y:S01]  /*69d0*/  FFMA R13, R4, R12.reuse, -R13 ;  /* 0x0000000c040d7223 */ /* 0x080fe2000000080d */
[----:B------:R-:W-:Y:S01]  /*69e0*/  FFMA R14, R5, R12, -R14 ;  /* 0x0000000c050e7223 */ /* 0x000fe2000000080e */
[----:B------:R-:W-:Y:S02]  /*69f0*/  BSSY.RECONVERGENT B0, `(.L_x_51) ;  /* 0x000003c000007945 */ /* 0x000fe40003800200 */
[----:B------:R-:W-:Y:S01]  /*6a00*/  FMUL R16, R8, R13 ;  /* 0x0000000d08107220 */ /* 0x000fe20000400000 */
[----:B------:R-:W-:-:S03]  /*6a10*/  FFMA R13, R4, R11, -R15 ;  /* 0x0000000b040d7223 */ /* 0x000fc6000000080f */
[----:B------:R-:W-:-:S04]  /*6a20*/  FFMA R14, R7, R14, -R16 ;  /* 0x0000000e070e7223 */ /* 0x000fc80000000810 */
[----:B------:R-:W-:Y:S01]  /*6a30*/  FFMA R13, R9, R13, R14 ;  /* 0x0000000d090d7223 */ /* 0x000fe2000000000e */
[----:B0-----:R-:W-:-:S04]  /*6a40*/  ISETP.NE.AND P0, PT, RZ, UR4, PT ;  /* 0x00000004ff007c0c */ /* 0x001fc8000bf05270 */
[----:B------:R-:W-:Y:S02]  /*6a50*/  ISETP.EQ.OR P0, PT, R24, RZ, P0 ;  /* 0x000000ff1800720c */ /* 0x000fe40000702670 */
[----:B------:R-:W-:-:S04]  /*6a60*/  IADD3 R14, PT, PT, R13, 0x1800000, RZ ;  /* 0x018000000d0e7810 */ /* 0x000fc80007ffe0ff */
[----:B------:R-:W-:-:S04]  /*6a70*/  LOP3.LUT R14, R14, 0x7f800000, RZ, 0xc0, !PT ;  /* 0x7f8000000e0e7812 */ /* 0x000fc800078ec0ff */
[----:B------:R-:W-:-:S03]  /*6a80*/  ISETP.GT.U32.AND P1, PT, R14, 0x1ffffff, PT ;  /* 0x01ffffff0e00780c */ /* 0x000fc60003f24070 */
[----:B------:R-:W-:Y:S10]  /*6a90*/  @P0 BRA `(.L_x_52) ;  /* 0x0000000000c40947 */ /* 0x000ff40003800000 */
[----:B------:R-:W0:Y:S01]  /*6aa0*/  LDC.64 R14, c[0x0][0x4b0] ;  /* 0x00012c00ff0e7b82 */ /* 0x000e220000000a00 */
[----:B-1----:R-:W-:-:S05]  /*6ab0*/  LEA R40, R3, R34, 0x7 ;  /* 0x0000002203287211 */ /* 0x002fca00078e38ff */
[----:B------:R-:W-:Y:S02]  /*6ac0*/  IMAD R33, R3, -0x3, R40 ;  /* 0xfffffffd03217824 */ /* 0x000fe400078e0228 */
[----:B------:R-:W1:Y:S02]  /*6ad0*/  LDC.64 R24, c[0x0][0x4b8] ;  /* 0x00012e00ff187b82 */ /* 0x000e640000000a00 */
[----:B------:R-:W-:-:S06]  /*6ae0*/  IMAD R33, R33, 0x3, RZ ;  /* 0x0000000321217824 */ /* 0x000fcc00078e02ff */
[----:B------:R-:W2:Y:S08]  /*6af0*/  LDC.64 R38, c[0x0][0x4c0] ;  /* 0x00013000ff267b82 */ /* 0x000eb00000000a00 */
[----:B------:R-:W3:Y:S01]  /*6b00*/  LDC.64 R36, c[0x0][0x4c8] ;  /* 0x00013200ff247b82 */ /* 0x000ee20000000a00 */
[----:B0-----:R-:W-:-:S05]  /*6b10*/  IMAD.WIDE R14, R33, 0x4, R14 ;  /* 0x00000004210e7825 */ /* 0x001fca00078e020e */
[----:B------:R-:W4:Y:S02]  /*6b20*/  LDG.E R40, desc[UR8][R14.64] ;  /* 0x000000080e287981 */ /* 0x000f24000c1e1900 */
[----:B------:R-:W0:Y:S01]  /*6b30*/  LDC.64 R16, c[0x0][0x4d0] ;  /* 0x00013400ff107b82 */ /* 0x000e220000000a00 */
[C---:B-1----:R-:W-:Y:S01]  /*6b40*/  IMAD.WIDE R24, R33.reuse, 0x4, R24 ;  /* 0x0000000421187825 */ /* 0x042fe200078e0218 */
[----:B------:R-:W5:Y:S04]  /*6b50*/  LDG.E R47, desc[UR8][R14.64+0x4] ;  /* 0x000004080e2f7981 */ /* 0x000f68000c1e1900 */
[----:B------:R-:W5:Y:S01]  /*6b60*/  LDG.E R45, desc[UR8][R24.64] ;  /* 0x00000008182d7981 */ /* 0x000f62000c1e1900 */
[----:B--2---:R-:W-:-:S03]  /*6b70*/  IMAD.WIDE R38, R33, 0x4, R38 ;  /* 0x0000000421267825 */ /* 0x004fc600078e0226 */
[----:B------:R-:W2:Y:S04]  /*6b80*/  LDG.E R49, desc[UR8][R24.64+0x4] ;  /* 0x0000040818317981 */ /* 0x000ea8000c1e1900 */
[----:B------:R-:W2:Y:S01]  /*6b90*/  LDG.E R44, desc[UR8][R38.64] ;  /* 0x00000008262c7981 */ /* 0x000ea2000c1e1900 */
[----:B---3--:R-:W-:-:S03]  /*6ba0*/  IMAD.WIDE R36, R33, 0x4, R36 ;  /* 0x0000000421247825 */ /* 0x008fc600078e0224 */
[----:B------:R-:W3:Y:S04]  /*6bb0*/  LDG.E R52, desc[UR8][R14.64+0x8] ;  /* 0x000008080e347981 */ /* 0x000ee8000c1e1900 */
[----:B------:R-:W3:Y:S01]  /*6bc0*/  LDG.E R46, desc[UR8][R36.64] ;  /* 0x00000008242e7981 */ /* 0x000ee2000c1e1900 */
[----:B0-----:R-:W-:-:S03]  /*6bd0*/  IMAD.WIDE R16, R33, 0x4, R16 ;  /* 0x0000000421107825 */ /* 0x001fc600078e0210 */
[----:B------:R-:W3:Y:S04]  /*6be0*/  LDG.E R51, desc[UR8][R38.64+0x4] ;  /* 0x0000040826337981 */ /* 0x000ee8000c1e1900 */
[----:B------:R-:W3:Y:S04]  /*6bf0*/  LDG.E R33, desc[UR8][R16.64] ;  /* 0x0000000810217981 */ /* 0x000ee8000c1e1900 */
[----:B------:R-:W3:Y:S04]  /*6c00*/  LDG.E R53, desc[UR8][R36.64+0x4] ;  /* 0x0000040824357981 */ /* 0x000ee8000c1e1900 */
[----:B------:R-:W3:Y:S04]  /*6c10*/  LDG.E R50, desc[UR8][R16.64+0x4] ;  /* 0x0000040810327981 */ /* 0x000ee8000c1e1900 */
[----:B------:R-:W3:Y:S04]  /*6c20*/  LDG.E R55, desc[UR8][R24.64+0x8] ;  /* 0x0000080818377981 */ /* 0x000ee8000c1e1900 */
[----:B------:R-:W3:Y:S04]  /*6c30*/  LDG.E R57, desc[UR8][R38.64+0x8] ;  /* 0x0000080826397981 */ /* 0x000ee8000c1e1900 */
[----:B------:R-:W3:Y:S04]  /*6c40*/  LDG.E R61, desc[UR8][R36.64+0x8] ;  /* 0x00000808243d7981 */ /* 0x000ee8000c1e1900 */
[----:B------:R-:W3:Y:S01]  /*6c50*/  LDG.E R54, desc[UR8][R16.64+0x8] ;  /* 0x0000080810367981 */ /* 0x000ee2000c1e1900 */
[----:B----4-:R-:W-:-:S04]  /*6c60*/  FADD R42, R43, R40 ;  /* 0x000000282b2a7221 */ /* 0x010fc80000000000 */
[----:B-----5:R-:W-:-:S04]  /*6c70*/  FADD R42, R45, R42 ;  /* 0x0000002a2d2a7221 */ /* 0x020fc80000000000 */
[----:B------:R-:W-:Y:S01]  /*6c80*/  FADD R42, R42, R47 ;  /* 0x0000002f2a2a7221 */ /* 0x000fe20000000000 */
[----:B------:R-:W-:Y:S01]  /*6c90*/  FADD R35, R35, -R40 ;  /* 0x8000002823237221 */ /* 0x000fe20000000000 */
[----:B------:R-:W-:Y:S02]  /*6ca0*/  FADD R32, R32, -R45 ;  /* 0x8000002d20207221 */ /* 0x000fe40000000000 */
[----:B--2---:R-:W-:Y:S01]  /*6cb0*/  FADD R42, R49, R42 ;  /* 0x0000002a312a7221 */ /* 0x004fe20000000000 */
[----:B------:R-:W-:Y:S01]  /*6cc0*/  FADD R44, R59, -R44 ;  /* 0x8000002c3b2c7221 */ /* 0x000fe20000000000 */
[----:B------:R-:W-:Y:S01]  /*6cd0*/  FADD R35, R35, -R47 ;  /* 0x8000002f23237221 */ /* 0x000fe20000000000 */
[----:B------:R-:W-:Y:S01]  /*6ce0*/  FADD R32, R32, -R49 ;  /* 0x8000003120207221 */ /* 0x000fe20000000000 */
[----:B---3--:R-:W-:Y:S01]  /*6cf0*/  FADD R42, R42, R52 ;  /* 0x000000342a2a7221 */ /* 0x008fe20000000000 */
[----:B------:R-:W-:Y:S01]  /*6d00*/  FADD R46, R41, -R46 ;  /* 0x8000002e292e7221 */ /* 0x000fe20000000000 */
[----:B------:R-:W-:Y:S01]  /*6d10*/  FADD R44, R44, -R51 ;  /* 0x800000332c2c7221 */ /* 0x000fe20000000000 */
[----:B------:R-:W-:-:S02]  /*6d20*/  FADD R33, R18, -R33 ;  /* 0x8000002112217221 */ /* 0x000fc40000000000 */
[----:B------:R-:W-:Y:S02]  /*6d30*/  FADD R46, R46, -R53 ;  /* 0x800000352e2e7221 */ /* 0x000fe40000000000 */
[----:B------:R-:W-:Y:S01]  /*6d40*/  FADD R33, R33, -R50 ;  /* 0x8000003221217221 */ /* 0x000fe20000000000 */
[----:B------:R-:W-:Y:S01]  /*6d50*/  FADD R35, R35, -R52 ;  /* 0x8000003423237221 */ /* 0x000fe20000000000 */
[----:B------:R-:W-:Y:S01]  /*6d60*/  FADD R32, R32, -R55 ;  /* 0x8000003720207221 */ /* 0x000fe20000000000 */
[----:B------:R-:W-:Y:S01]  /*6d70*/  FADD R43, R55, R42 ;  /* 0x0000002a372b7221 */ /* 0x000fe20000000000 */
[----:B------:R-:W-:Y:S01]  /*6d80*/  FADD R59, R44, -R57 ;  /* 0x800000392c3b7221 */ /* 0x000fe20000000000 */
[----:B------:R-:W-:Y:S01]  /*6d90*/  FADD R41, R46, -R61 ;  /* 0x8000003d2e297221 */ /* 0x000fe20000000000 */
[----:B------:R-:W-:-:S07]  /*6da0*/  FADD R18, R33, -R54 ;  /* 0x8000003621127221 */ /* 0x000fce0000000000 */
.L_x_52:
[----:B------:R-:W-:Y:S05]  /*6db0*/  BSYNC.RECONVERGENT B0 ;  /* 0x0000000000007941 */ /* 0x000fea0003800200 */
.L_x_51:
[----:B------:R-:W-:Y:S04]  /*6dc0*/  BSSY.RECONVERGENT B0, `(.L_x_53) ;  /* 0x0000009000007945 */ /* 0x000fe80003800200 */
[----:B------:R-:W-:Y:S05]  /*6dd0*/  @P1 BRA `(.L_x_54) ;  /* 0x00000000000c1947 */ /* 0x000fea0003800000 */
[----:B------:R-:W-:-:S07]  /*6de0*/  MOV R25, 0x6e00 ;  /* 0x00006e0000197802 */ /* 0x000fce0000000f00 */
[----:B-1----:R-:W-:Y:S05]  /*6df0*/  CALL.REL.NOINC `($__internal_0_$__cuda_sm20_rcp_rn_f32_slowpath) ;  /* 0x0000003400887944 */ /* 0x002fea0003c00000 */
[----:B------:R-:W-:Y:S05]  /*6e00*/  BRA `(.L_x_55) ;  /* 0x0000000000107947 */ /* 0x000fea0003800000 */
.L_x_54:
[----:B------:R-:W0:Y:S02]  /*6e10*/  MUFU.RCP R16, R13 ;  /* 0x0000000d00107308 */ /* 0x000e240000001000 */
[----:B0-----:R-:W-:-:S04]  /*6e20*/  FFMA R14, R13, R16, -1 ;  /* 0xbf8000000d0e7423 */ /* 0x001fc80000000010 */
[----:B------:R-:W-:-:S04]  /*6e30*/  FADD.FTZ R15, -R14, -RZ ;  /* 0x800000ff0e0f7221 */ /* 0x000fc80000010100 */
[----:B------:R-:W-:-:S07]  /*6e40*/  FFMA R16, R16, R15, R16 ;  /* 0x0000000f10107223 */ /* 0x000fce0000000010 */
.L_x_55:
[----:B------:R-:W-:Y:S05]  /*6e50*/  BSYNC.RECONVERGENT B0 ;  /* 0x0000000000007941 */ /* 0x000fea0003800200 */
.L_x_53:
[----:B------:R-:W0:Y:S01]  /*6e60*/  LDCU UR4, c[0x0][0x5a0] ;  /* 0x0000b400ff0477ac */ /* 0x000e220008000800 */
[----:B------:R-:W-:Y:S02]  /*6e70*/  MOV R24, R59 ;  /* 0x0000003b00187202 */ /* 0x000fe40000000f00 */
[----:B------:R-:W-:Y:S02]  /*6e80*/  MOV R17, R41 ;  /* 0x0000002900117202 */ /* 0x000fe40000000f00 */
[----:B------:R-:W-:Y:S01]  /*6e90*/  MOV R33, R18 ;  /* 0x0000001200217202 */ /* 0x000fe20000000f00 */
[----:B0-----:R-:W-:-:S09]  /*6ea0*/  UISETP.NE.AND UP0, UPT, UR4, URZ, UPT ;  /* 0x000000ff0400728c */ /* 0x001fd2000bf05270 */
[----:B------:R-:W-:Y:S05]  /*6eb0*/  BRA.U !UP0, `(.L_x_56) ;  /* 0x0000001508a07547 */ /* 0x000fea000b800000 */
[----:B------:R-:W0:Y:S08]  /*6ec0*/  LDC.64 R14, c[0x0][0x5b0] ;  /* 0x00016c00ff0e7b82 */ /* 0x000e300000000a00 */
[----:B------:R-:W2:Y:S01]  /*6ed0*/  LDC.64 R24, c[0x0][0x5a8] ;  /* 0x00016a00ff187b82 */ /* 0x000ea20000000a00 */
[----:B0-----:R-:W-:-:S07]  /*6ee0*/  IMAD.WIDE R36, R2, 0x4, R14 ;  /* 0x0000000402247825 */ /* 0x001fce00078e020e */
[----:B------:R-:W0:Y:S01]  /*6ef0*/  LDC.64 R14, c[0x0][0x5b8] ;  /* 0x00016e00ff0e7b82 */ /* 0x000e220000000a00 */
[----:B------:R-:W3:Y:S01]  /*6f00*/  LDG.E.CONSTANT R13, desc[UR8][R36.64] ;  /* 0x00000008240d7981 */ /* 0x000ee2000c1e9900 */
[----:B--2---:R-:W-:-:S04]  /*6f10*/  IMAD.WIDE R24, R2, 0x4, R24 ;  /* 0x0000000402187825 */ /* 0x004fc800078e0218 */
[----:B0-----:R-:W-:Y:S02]  /*6f20*/  IMAD.WIDE R38, R2, 0x4, R14 ;  /* 0x0000000402267825 */ /* 0x001fe400078e020e */
[----:B------:R0:W5:Y:S04]  /*6f30*/  LDG.E.CONSTANT R14, desc[UR8][R24.64] ;  /* 0x00000008180e7981 */ /* 0x000168000c1e9900 */
[----:B------:R0:W5:Y:S01]  /*6f40*/  LDG.E.CONSTANT R15, desc[UR8][R38.64] ;  /* 0x00000008260f7981 */ /* 0x000162000c1e9900 */
[----:B------:R-:W-:Y:S01]  /*6f50*/  BSSY.RECONVERGENT B0, `(.L_x_57) ;  /* 0x0000068000007945 */ /* 0x000fe20003800200 */
[C---:B---3--:R-:W-:Y:S01]  /*6f60*/  FMUL R17, R13.reuse, 0.63661974668502807617 ;  /* 0x3f22f9830d117820 */ /* 0x048fe20000400000 */
[----:B------:R-:W-:-:S05]  /*6f70*/  FSETP.GE.AND P0, PT, |R13|, 105615, PT ;  /* 0x47ce47800d00780b */ /* 0x000fca0003f06200 */
[----:B------:R-:W2:Y:S02]  /*6f80*/  F2I.NTZ R17, R17 ;  /* 0x0000001100117305 */ /* 0x000ea40000203100 */
[----:B--2---:R-:W-:-:S05]  /*6f90*/  I2FP.F32.S32 R2, R17 ;  /* 0x0000001100027245 */ /* 0x004fca0000201400 */
[----:B------:R-:W-:-:S04]  /*6fa0*/  FFMA R33, R2, -1.5707962512969970703, R13 ;  /* 0xbfc90fda02217823 */ /* 0x000fc8000000000d */
[----:B------:R-:W-:-:S04]  /*6fb0*/  FFMA R33, R2, -7.5497894158615963534e-08, R33 ;  /* 0xb3a2216802217823 */ /* 0x000fc80000000021 */
[----:B------:R-:W-:Y:S01]  /*6fc0*/  FFMA R2, R2, -5.3903029534742383927e-15, R33 ;  /* 0xa7c234c502027823 */ /* 0x000fe20000000021 */
[----:B0-----:R-:W-:Y:S06]  /*6fd0*/  @!P0 BRA `(.L_x_58) ;  /* 0x00000004007c8947 */ /* 0x001fec0003800000 */
[----:B------:R-:W-:-:S13]  /*6fe0*/  FSETP.NEU.AND P0, PT, |R13|, +INF , PT ;  /* 0x7f8000000d00780b */ /* 0x000fda0003f0d200 */
[----:B------:R-:W-:Y:S01]  /*6ff0*/  @!P0 FMUL R2, RZ, R13 ;  /* 0x0000000dff028220 */ /* 0x000fe20000400000 */
[----:B------:R-:W-:Y:S01]  /*7000*/  @!P0 IMAD.MOV.U32 R17, RZ, RZ, RZ ;  /* 0x000000ffff118224 */ /* 0x000fe200078e00ff */
[----:B------:R-:W-:Y:S06]  /*7010*/  @!P0 BRA `(.L_x_58) ;  /* 0x00000004006c8947 */ /* 0x000fec0003800000 */
[----:B------:R-:W-:Y:S01]  /*7020*/  SHF.L.U32 R2, R13, 0x8, RZ ;  /* 0x000000080d027819 */ /* 0x000fe200000006ff */
[----:B------:R-:W-:Y:S01]  /*7030*/  HFMA2 R33, -RZ, RZ, 0, 0 ;  /* 0x00000000ff217431 */ /* 0x000fe200000001ff */
[----:B------:R-:W-:Y:S01]  /*7040*/  MOV R38, RZ ;  /* 0x000000ff00267202 */ /* 0x000fe20000000f00 */
[----:B------:R-:W0:Y:S01]  /*7050*/  LDCU.64 UR6, c[0x4][URZ] ;  /* 0x01000000ff0677ac */ /* 0x000e220008000a00 */
[----:B------:R-:W-:Y:S01]  /*7060*/  LOP3.LUT R17, R2, 0x80000000, RZ, 0xfc, !PT ;  /* 0x8000000002117812 */ /* 0x000fe200078efcff */
[----:B------:R-:W-:Y:S01]  /*7070*/  UMOV UR5, URZ ;  /* 0x000000ff00057c82 */ /* 0x000fe20008000000 */
[----:B------:R-:W-:-:S05]  /*7080*/  UMOV UR4, URZ ;  /* 0x000000ff00047c82 */ /* 0x000fca0008000000 */
.L_x_59:
        /* <DEDUP_REMOVED lines=44> */
[----:B------:R-:W-:Y:S02]  /*7350*/  @P1 MOV R24, R28 ;  /* 0x0000001c00181202 */ /* 0x000fe40000000f00 */
[-C--:B------:R-:W-:Y:S02]  /*7360*/  @P1 MOV R17, R29.reuse ;  /* 0x0000001d00111202 */ /* 0x080fe40000000f00 */
[----:B------:R-:W-:Y:S01]  /*7370*/  @P2 MOV R24, R29 ;  /* 0x0000001d00182202 */ /* 0x000fe20000000f00 */
[----:B------:R-:W-:Y:S01]  /*7380*/  @P3 IMAD.MOV.U32 R24, RZ, RZ, R30 ;  /* 0x000000ffff183224 */ /* 0x000fe200078e001e */
[----:B------:R-:W-:Y:S02]  /*7390*/  @P2 MOV R17, R30 ;  /* 0x0000001e00112202 */ /* 0x000fe40000000f00 */
[-C--:B------:R-:W-:Y:S02]  /*73a0*/  @P3 MOV R17, R31.reuse ;  /* 0x0000001f00113202 */ /* 0x080fe40000000f00 */
[----:B------:R-:W-:-:S02]  /*73b0*/  @P4 MOV R24, R31 ;  /* 0x0000001f00184202 */ /* 0x000fc40000000f00 */
[-C--:B------:R-:W-:Y:S02]  /*73c0*/  @P4 MOV R17, R33.reuse ;  /* 0x0000002100114202 */ /* 0x080fe40000000f00 */
[----:B------:R-:W-:Y:S01]  /*73d0*/  @P5 MOV R24, R33 ;  /* 0x0000002100185202 */ /* 0x000fe20000000f00 */
        /* <DEDUP_REMOVED lines=9> */
[----:B------:R-:W-:Y:S02]  /*7470*/  @P0 MOV R25, R33 ;  /* 0x0000002100190202 */ /* 0x000fe40000000f00 */
[-C--:B------:R-:W-:Y:S02]  /*7480*/  SHF.L.W.U32.HI R17, R24, R2.reuse, R17 ;  /* 0x0000000218117219 */ /* 0x080fe40000010e11 */
[----:B------:R-:W-:-:S07]  /*7490*/  SHF.L.W.U32.HI R24, R25, R2, R24 ;  /* 0x0000000219187219 */ /* 0x000fce0000010e18 */
.L_x_61:
[----:B------:R-:W-:Y:S05]  /*74a0*/  BSYNC.RECONVERGENT B2 ;  /* 0x0000000000027941 */ /* 0x000fea0003800200 */
.L_x_60:
        /* <DEDUP_REMOVED lines=9> */
[----:B------:R-:W0:Y:S01]  /*7540*/  I2F.F64.S64 R24, R36 ;  /* 0x0000002400187312 */ /* 0x000e220000301c00 */
[C---:B------:R-:W-:Y:S02]  /*7550*/  LOP3.LUT R13, R2.reuse, R13, RZ, 0x3c, !PT ;  /* 0x0000000d020d7212 */ /* 0x040fe400078e3cff */
[----:B------:R-:W-:Y:S02]  /*7560*/  LEA.HI R17, R2, R17, RZ, 0x1 ;  /* 0x0000001102117211 */ /* 0x000fe400078f08ff */
[----:B------:R-:W-:Y:S02]  /*7570*/  ISETP.GE.AND P1, PT, R13, RZ, PT ;  /* 0x000000ff0d00720c */ /* 0x000fe40003f26270 */
[----:B------:R-:W-:-:S04]  /*7580*/  IADD3 R2, PT, PT, -R17, RZ, RZ ;  /* 0x000000ff11027210 */ /* 0x000fc80007ffe1ff */
[----:B------:R-:W-:Y:S01]  /*7590*/  @!P0 MOV R17, R2 ;  /* 0x0000000200118202 */ /* 0x000fe20000000f00 */
[----:B0-----:R-:W-:-:S10]  /*75a0*/  DMUL R24, R24, UR4 ;  /* 0x0000000418187c28 */ /* 0x001fd40008000000 */
[----:B------:R-:W0:Y:S02]  /*75b0*/  F2F.F32.F64 R24, R24 ;  /* 0x0000001800187310 */ /* 0x000e240000301000 */
[----:B0-----:R-:W-:-:S07]  /*75c0*/  FSEL R2, -R24, R24, !P1 ;  /* 0x0000001818027208 */ /* 0x001fce0004800100 */
.L_x_58:
[----:B------:R-:W-:Y:S05]  /*75d0*/  BSYNC.RECONVERGENT B0 ;  /* 0x0000000000007941 */ /* 0x000fea0003800200 */
.L_x_57:
[C---:B-----5:R-:W-:Y:S01]  /*75e0*/  FMUL R25, R15.reuse, 0.63661974668502807617 ;  /* 0x3f22f9830f197820 */ /* 0x060fe20000400000 */
        /* <DEDUP_REMOVED lines=18> */
.L_x_64:
        /* <DEDUP_REMOVED lines=14> */
[----:B------:R-:W-:-:S05]  /*77f0*/  IADD3.X R39, PT, PT, R25, UR5, RZ, P2, !PT ;  /* 0x0000000519277c10 */ /* 0x000fca00097fe4ff */
        /* <DEDUP_REMOVED lines=28> */
[----:B------:R-:W-:Y:S01]  /*79c0*/  @P1 MOV R24, R29 ;  /* 0x0000001d00181202 */ /* 0x000fe20000000f00 */
[----:B------:R-:W-:Y:S01]  /*79d0*/  @P2 IMAD.MOV.U32 R24, RZ, RZ, R30 ;  /* 0x000000ffff182224 */ /* 0x000fe200078e001e */
[----:B------:R-:W-:-:S02]  /*79e0*/  @P0 MOV R25, R27 ;  /* 0x0000001b00190202 */ /* 0x000fc40000000f00 */
[----:B------:R-:W-:Y:S02]  /*79f0*/  @P1 MOV R25, R28 ;  /* 0x0000001c00191202 */ /* 0x000fe40000000f00 */
[----:B------:R-:W-:Y:S02]  /*7a00*/  @P2 MOV R25, R29 ;  /* 0x0000001d00192202 */ /* 0x000fe40000000f00 */
[----:B------:R-:W-:Y:S02]  /*7a10*/  @P3 MOV R24, R31 ;  /* 0x0000001f00183202 */ /* 0x000fe40000000f00 */
[----:B------:R-:W-:Y:S02]  /*7a20*/  @P4 MOV R24, R39 ;  /* 0x0000002700184202 */ /* 0x000fe40000000f00 */
[----:B------:R-:W-:Y:S02]  /*7a30*/  @P3 MOV R25, R30 ;  /* 0x0000001e00193202 */ /* 0x000fe40000000f00 */
[----:B------:R-:W-:Y:S01]  /*7a40*/  @P4 MOV R25, R31 ;  /* 0x0000001f00194202 */ /* 0x000fe20000000f00 */
[----:B------:R-:W-:Y:S01]  /*7a50*/  IMAD.MOV.U32 R33, RZ, RZ, R24 ;  /* 0x000000ffff217224 */ /* 0x000fe200078e0018 */
[----:B------:R-:W-:Y:S01]  /*7a60*/  @P5 MOV R25, R39 ;  /* 0x0000002700195202 */ /* 0x000fe20000000f00 */
[----:B------:R-:W-:Y:S06]  /*7a70*/  @!P6 BRA `(.L_x_66) ;  /* 0x000000000028e947 */ /* 0x000fec0003800000 */
[----:B------:R-:W-:Y:S02]  /*7a80*/  ISETP.EQ.AND P0, PT, R36, 0x8, PT ;  /* 0x000000082400780c */ /* 0x000fe40003f02270 */
[----:B------:R-:W-:Y:S02]  /*7a90*/  @P1 MOV R26, R27 ;  /* 0x0000001b001a1202 */ /* 0x000fe40000000f00 */
[----:B------:R-:W-:Y:S02]  /*7aa0*/  @P2 MOV R26, R28 ;  /* 0x0000001c001a2202 */ /* 0x000fe40000000f00 */
[----:B------:R-:W-:Y:S02]  /*7ab0*/  @P3 MOV R26, R29 ;  /* 0x0000001d001a3202 */ /* 0x000fe40000000f00 */
[----:B------:R-:W-:Y:S02]  /*7ac0*/  @P4 MOV R26, R30 ;  /* 0x0000001e001a4202 */ /* 0x000fe40000000f00 */
[----:B------:R-:W-:-:S02]  /*7ad0*/  @P5 MOV R26, R31 ;  /* 0x0000001f001a5202 */ /* 0x000fc40000000f00 */
[----:B------:R-:W-:Y:S01]  /*7ae0*/  LOP3.LUT R24, R13, 0x1f, RZ, 0xc0, !PT ;  /* 0x0000001f0d187812 */ /* 0x000fe200078ec0ff */
[----:B------:R-:W-:-:S03]  /*7af0*/  @P0 IMAD.MOV.U32 R26, RZ, RZ, R39 ;  /* 0x000000ffff1a0224 */ /* 0x000fc600078e0027 */
[-C--:B------:R-:W-:Y:S02]  /*7b00*/  SHF.L.W.U32.HI R33, R25, R24.reuse, R33 ;  /* 0x0000001819217219 */ /* 0x080fe40000010e21 */
[----:B------:R-:W-:-:S07]  /*7b10*/  SHF.L.W.U32.HI R25, R26, R24, R25 ;  /* 0x000000181a197219 */ /* 0x000fce0000010e19 */
.L_x_66:
[----:B------:R-:W-:Y:S05]  /*7b20*/  BSYNC.RECONVERGENT B2 ;  /* 0x0000000000027941 */ /* 0x000fea0003800200 */
.L_x_65:
        /* <DEDUP_REMOVED lines=8> */
[----:B------:R-:W-:Y:S02]  /*7bb0*/  LOP3.LUT R15, R30, R15, RZ, 0x3c, !PT ;  /* 0x0000000f1e0f7212 */ /* 0x000fe400078e3cff */
[----:B------:R-:W0:Y:S02]  /*7bc0*/  I2F.F64.S64 R24, R28 ;  /* 0x0000001c00187312 */ /* 0x000e240000301c00 */
[----:B------:R-:W-:Y:S01]  /*7bd0*/  ISETP.GE.AND P1, PT, R15, RZ, PT ;  /* 0x000000ff0f00720c */ /* 0x000fe20003f26270 */
[----:B0-----:R-:W-:Y:S01]  /*7be0*/  DMUL R26, R24, UR4 ;  /* 0x00000004181a7c28 */ /* 0x001fe20008000000 */
[----:B------:R-:W-:-:S04]  /*7bf0*/  SHF.R.U32.HI R25, RZ, 0x1e, R33 ;  /* 0x0000001eff197819 */ /* 0x000fc80000011621 */
[----:B------:R-:W-:-:S05]  /*7c00*/  LEA.HI R25, R30, R25, RZ, 0x1 ;  /* 0x000000191e197211 */ /* 0x000fca00078f08ff */
[----:B------:R-:W0:Y:S01]  /*7c10*/  F2F.F32.F64 R26, R26 ;  /* 0x0000001a001a7310 */ /* 0x000e220000301000 */
[----:B------:R-:W-:-:S04]  /*7c20*/  IADD3 R13, PT, PT, -R25, RZ, RZ ;  /* 0x000000ff190d7210 */ /* 0x000fc80007ffe1ff */
[----:B------:R-:W-:Y:S02]  /*7c30*/  @!P0 MOV R25, R13 ;  /* 0x0000000d00198202 */ /* 0x000fe40000000f00 */
[----:B0-----:R-:W-:-:S07]  /*7c40*/  FSEL R13, -R26, R26, !P1 ;  /* 0x0000001a1a0d7208 */ /* 0x001fce0004800100 */
.L_x_63:
[----:B------:R-:W-:Y:S05]  /*7c50*/  BSYNC.RECONVERGENT B0 ;  /* 0x0000000000007941 */ /* 0x000fea0003800200 */
.L_x_62:
[----:B------:R-:W-:Y:S01]  /*7c60*/  FMNMX.NAN R15, R14, 1.5696123227826319635e-05, !PT ;  /* 0x3783ab2b0e0f7809 */ /* 0x000fe20007820000 */
[----:B------:R-:W0:Y:S04]  /*7c70*/  LDC.64 R28, c[0x0][0x5c0] ;  /* 0x00017000ff1c7b82 */ /* 0x000e280000000a00 */
[----:B------:R-:W-:-:S04]  /*7c80*/  FMUL R14, R15, 6371 ;  /* 0x45c718000f0e7820 */ /* 0x000fc80000400000 */
[----:B------:R-:W-:Y:S01]  /*7c90*/  FMUL R24, R14, 10 ;  /* 0x412000000e187820 */ /* 0x000fe20000400000 */
[----:B------:R-:W2:Y:S05]  /*7ca0*/  LDC.64 R30, c[0x0][0x5c8] ;  /* 0x00017200ff1e7b82 */ /* 0x000eaa0000000a00 */
[----:B------:R-:W3:Y:S03]  /*7cb0*/  FRND R24, R24 ;  /* 0x0000001800187307 */ /* 0x000ee60000201000 */
[----:B------:R-:W4:Y:S01]  /*7cc0*/  LDC.64 R26, c[0x0][0x5d0] ;  /* 0x00017400ff1a7b82 */ /* 0x000f220000000a00 */
[----:B---3--:R-:W-:-:S06]  /*7cd0*/  FADD R33, R24, -1 ;  /* 0xbf80000018217421 */ /* 0x008fcc0000000000 */
[----:B------:R-:W3:Y:S02]  /*7ce0*/  F2I.TRUNC.NTZ R33, R33 ;  /* 0x0000002100217305 */ /* 0x000ee4000020f100 */
[----:B---3--:R-:W-:-:S05]  /*7cf0*/  VIMNMX R37, PT, PT, RZ, R33, !PT ;  /* 0x00000021ff257248 */ /* 0x008fca0007fe0100 */
[----:B0-----:R-:W-:-:S05]  /*7d00*/  IMAD.WIDE.U32 R28, R37, 0x4, R28 ;  /* 0x00000004251c7825 */ /* 0x001fca00078e001c */
[----:B------:R0:W3:Y:S01]  /*7d10*/  LDG.E.CONSTANT R14, desc[UR8][R28.64] ;  /* 0x000000081c0e7981 */ /* 0x0000e2000c1e9900 */
[----:B--2---:R-:W-:-:S04]  /*7d20*/  IMAD.WIDE.U32 R30, R37, 0x4, R30 ;  /* 0x00000004251e7825 */ /* 0x004fc800078e001e */
[----:B----4-:R-:W-:-:S04]  /*7d30*/  IMAD.WIDE.U32 R26, R37, 0x4, R26 ;  /* 0x00000004251a7825 */ /* 0x010fc800078e001a */
[----:B------:R-:W-:Y:S01]  /*7d40*/  HFMA2 R37, -RZ, RZ, 0.487060546875, -0.0625 ;  /* 0x37cbac00ff257431 */ /* 0x000fe200000001ff */
[C---:B------:R-:W-:Y:S02]  /*7d50*/  LOP3.LUT P2, RZ, R17.reuse, 0x2, RZ, 0xc0, !PT ;  /* 0x0000000211ff7812 */ /* 0x040fe4000784c0ff */
[C---:B------:R-:W-:Y:S01]  /*7d60*/  IADD3 R36, PT, PT, R17.reuse, 0x1, RZ ;  /* 0x0000000111247810 */ /* 0x040fe20007ffe0ff */
[----:B------:R-:W-:Y:S01]  /*7d70*/  IMAD.MOV.U32 R39, RZ, RZ, 0x394d4153 ;  /* 0x394d4153ff277424 */ /* 0x000fe200078e00ff */
[----:B------:R-:W-:Y:S01]  /*7d80*/  LOP3.LUT R33, R17, 0x1, RZ, 0xc0, !PT ;  /* 0x0000000111217812 */ /* 0x000fe200078ec0ff */
[----:B------:R-:W-:Y:S01]  /*7d90*/  FMUL R17, R2, R2 ;  /* 0x0000000202117220 */ /* 0x000fe20000400000 */
[----:B------:R-:W2:Y:S01]  /*7da0*/  MUFU.RCP R38, R15 ;  /* 0x0000000f00267308 */ /* 0x000ea20000001000 */
[----:B------:R4:W5:Y:S02]  /*7db0*/  LDG.E.CONSTANT R24, desc[UR8][R30.64] ;  /* 0x000000081e187981 */ /* 0x000964000c1e9900 */
[----:B0-----:R-:W-:-:S02]  /*7dc0*/  FFMA R28, R17, R37, -0.0013887860113754868507 ;  /* 0xbab607ed111c7423 */ /* 0x001fc40000000025 */
[----:B------:R0:W5:Y:S01]  /*7dd0*/  LDG.E.CONSTANT R26, desc[UR8][R26.64] ;  /* 0x000000081a1a7981 */ /* 0x000162000c1e9900 */
[----:B------:R-:W-:Y:S01]  /*7de0*/  LOP3.LUT P3, RZ, R36, 0x2, RZ, 0xc0, !PT ;  /* 0x0000000224ff7812 */ /* 0x000fe2000786c0ff */
[----:B------:R-:W-:Y:S01]  /*7df0*/  FFMA R28, R17, R28, 0.041666727513074874878 ;  /* 0x3d2aaabb111c7423 */ /* 0x000fe2000000001c */
[----:B------:R-:W-:Y:S01]  /*7e00*/  FMUL R36, R13, R13 ;  /* 0x0000000d0d247220 */ /* 0x000fe20000400000 */
[----:B------:R-:W-:Y:S01]  /*7e10*/  ISETP.NE.U32.AND P1, PT, R33, 0x1, PT ;  /* 0x000000012100780c */ /* 0x000fe20003f25070 */
[C---:B------:R-:W-:Y:S01]  /*7e20*/  FFMA R29, R17.reuse, R2, RZ ;  /* 0x00000002111d7223 */ /* 0x040fe200000000ff */
[----:B----4-:R-:W-:Y:S01]  /*7e30*/  FFMA R30, R17, -R39, 0.0083327032625675201416 ;  /* 0x3c0885e4111e7423 */ /* 0x010fe20000000827 */
[----:B------:R-:W-:Y:S01]  /*7e40*/  LOP3.LUT R31, R25, 0x1, RZ, 0xc0, !PT ;  /* 0x00000001191f7812 */ /* 0x000fe200078ec0ff */
[----:B------:R-:W-:Y:S01]  /*7e50*/  FFMA R28, R17, R28, -0.4999999701976776123 ;  /* 0xbeffffff111c7423 */ /* 0x000fe2000000001c */
[----:B------:R-:W-:Y:S01]  /*7e60*/  LOP3.LUT P5, RZ, R25, 0x2, RZ, 0xc0, !PT ;  /* 0x0000000219ff7812 */ /* 0x000fe200078ac0ff */
[----:B0-----:R-:W-:Y:S01]  /*7e70*/  FFMA R27, R17, R30, -0.16666662693023681641 ;  /* 0xbe2aaaa8111b7423 */ /* 0x001fe2000000001e */
[----:B------:R-:W-:Y:S01]  /*7e80*/  ISETP.NE.U32.AND P4, PT, R31, 0x1, PT ;  /* 0x000000011f00780c */ /* 0x000fe20003f85070 */
[----:B------:R-:W-:Y:S01]  /*7e90*/  FFMA R28, R17, R28, 1 ;  /* 0x3f800000111c7423 */ /* 0x000fe2000000001c */
[C---:B------:R-:W-:Y:S01]  /*7ea0*/  FFMA R31, R36.reuse, R37, -0.0013887860113754868507 ;  /* 0xbab607ed241f7423 */ /* 0x040fe20000000025 */
[C---:B------:R-:W-:Y:S01]  /*7eb0*/  FFMA R17, R36.reuse, -R39, 0.0083327032625675201416 ;  /* 0x3c0885e424117423 */ /* 0x040fe20000000827 */
[----:B------:R-:W-:Y:S01]  /*7ec0*/  FFMA R27, R27, R29, R2 ;  /* 0x0000001d1b1b7223 */ /* 0x000fe20000000002 */
[C---:B------:R-:W-:Y:S01]  /*7ed0*/  FFMA R2, R36.reuse, R13, RZ ;  /* 0x0000000d24027223 */ /* 0x040fe200000000ff */
[C---:B------:R-:W-:Y:S01]  /*7ee0*/  FFMA R31, R36.reuse, R31, 0.041666727513074874878 ;  /* 0x3d2aaabb241f7423 */ /* 0x040fe2000000001f */
[C---:B------:R-:W-:Y:S01]  /*7ef0*/  FFMA R17, R36.reuse, R17, -0.16666662693023681641 ;  /* 0xbe2aaaa824117423 */ /* 0x040fe20000000011 */
[----:B------:R-:W-:Y:S01]  /*7f00*/  IADD3 R25, PT, PT, R25, 0x1, RZ ;  /* 0x0000000119197810 */ /* 0x000fe20007ffe0ff */
[----:B--2---:R-:W-:Y:S01]  /*7f10*/  FFMA R29, -R15, R38, 1 ;  /* 0x3f8000000f1d7423 */ /* 0x004fe20000000126 */
[----:B------:R-:W-:Y:S01]  /*7f20*/  FFMA R31, R36, R31, -0.4999999701976776123 ;  /* 0xbeffffff241f7423 */ /* 0x000fe2000000001f */
[----:B------:R-:W-:Y:S01]  /*7f30*/  FFMA R2, R2, R17, R13 ;  /* 0x0000001102027223 */ /* 0x000fe2000000000d */
[----:B------:R-:W-:Y:S01]  /*7f40*/  FSEL R17, R28, R27, !P1 ;  /* 0x0000001b1c117208 */ /* 0x000fe20004800000 */
[----:B------:R-:W-:Y:S01]  /*7f50*/  BSSY.RECONVERGENT B0, `(.L_x_67) ;  /* 0x0000017000007945 */ /* 0x000fe20003800200 */
[----:B------:R-:W-:Y:S01]  /*7f60*/  FSEL R27, R27, R28, !P1 ;  /* 0x0000001c1b1b7208 */ /* 0x000fe20004800000 */
[----:B------:R-:W-:Y:S01]  /*7f70*/  FFMA R31, R36, R31, 1 ;  /* 0x3f800000241f7423 */ /* 0x000fe2000000001f */
[----:B------:R-:W-:Y:S01]  /*7f80*/  LOP3.LUT P0, RZ, R25, 0x2, RZ, 0xc0, !PT ;  /* 0x0000000219ff7812 */ /* 0x000fe2000780c0ff */
[----:B------:R-:W-:Y:S01]  /*7f90*/  FFMA R25, R38, R29, R38 ;  /* 0x0000001d26197223 */ /* 0x000fe20000000026 */
[----:B------:R-:W-:-:S02]  /*7fa0*/  FSEL R17, R17, -R17, !P2 ;  /* 0x8000001111117208 */ /* 0x000fc40005000000 */
[----:B------:R-:W-:Y:S02]  /*7fb0*/  FSEL R13, R31, R2, !P4 ;  /* 0x000000021f0d7208 */ /* 0x000fe40006000000 */
[----:B------:R-:W-:Y:S02]  /*7fc0*/  FSEL R2, R2, R31, !P4 ;  /* 0x0000001f02027208 */ /* 0x000fe40006000000 */
[----:B------:R-:W-:Y:S02]  /*7fd0*/  FSEL R29, R27, -R27, !P3 ;  /* 0x8000001b1b1d7208 */ /* 0x000fe40005800000 */
[----:B------:R-:W-:Y:S02]  /*7fe0*/  FSEL R27, R13, -R13, !P5 ;  /* 0x8000000d0d1b7208 */ /* 0x000fe40006800000 */
[----:B------:R-:W-:Y:S01]  /*7ff0*/  FSEL R36, R2, -R2, !P0 ;  /* 0x8000000202247208 */ /* 0x000fe20004000000 */
[----:B---3--:R-:W0:Y:S01]  /*8000*/  FCHK P1, R14, R15 ;  /* 0x0000000f0e007302 */ /* 0x008e220000020000 */
[----:B------:R-:W-:Y:S01]  /*8010*/  FFMA R30, R14, R25, RZ ;  /* 0x000000190e1e7223 */ /* 0x000fe200000000ff */
[----:B------:R-:W-:-:S03]  /*8020*/  FMUL R28, R17, R14 ;  /* 0x0000000e111c7220 */ /* 0x000fc60000400000 */
[----:B------:R-:W-:-:S04]  /*8030*/  FFMA R13, -R15, R30, R14 ;  /* 0x0000001e0f0d7223 */ /* 0x000fc8000000010e */
[----:B------:R-:W-:Y:S01]  /*8040*/  FFMA R31, R25, R13, R30 ;  /* 0x0000000d191f7223 */ /* 0x000fe2000000001e */
[----:B------:R-:W-:Y:S01]  /*8050*/  FMUL R30, R36, R28 ;  /* 0x0000001c241e7220 */ /* 0x000fe20000400000 */
[----:B------:R-:W-:Y:S01]  /*8060*/  FMUL R25, R29, R14 ;  /* 0x0000000e1d197220 */ /* 0x000fe20000400000 */
[----:B------:R-:W-:Y:S01]  /*8070*/  FMUL R28, R27, R28 ;  /* 0x0000001c1b1c7220 */ /* 0x000fe20000400000 */
[----:B0-----:R-:W-:Y:S06]  /*8080*/  @!P1 BRA `(.L_x_68) ;  /* 0x00000000000c9947 */ /* 0x001fec0003800000 */
[----:B------:R-:W-:-:S07]  /*8090*/  MOV R38, 0x80b0 ;  /* 0x000080b000267802 */ /* 0x000fce0000000f00 */
[----:B-1---5:R-:W-:Y:S05]  /*80a0*/  CALL.REL.NOINC `($__internal_1_$__cuda_sm3x_div_rn_noftz_f32_slowpath) ;  /* 0x0000002400b47944 */ /* 0x022fea0003c00000 */
[----:B------:R-:W-:-:S07]  /*80b0*/  MOV R31, R15 ;  /* 0x0000000f001f7202 */ /* 0x000fce0000000f00 */
.L_x_68:
[----:B------:R-:W-:Y:S05]  /*80c0*/  BSYNC.RECONVERGENT B0 ;  /* 0x0000000000007941 */ /* 0x000fea0003800200 */
.L_x_67:
[----:B------:R-:W1:Y:S02]  /*80d0*/  LDC.64 R14, c[0x0][0x5d8] ;  /* 0x00017600ff0e7b82 */ /* 0x000e640000000a00 */
[----:B-1----:R-:W-:-:S05]  /*80e0*/  IMAD.WIDE.U32 R14, R34, 0x4, R14 ;  /* 0x00000004220e7825 */ /* 0x002fca00078e000e */
[----:B------:R0:W2:Y:S01]  /*80f0*/  LDG.E.CONSTANT R13, desc[UR8][R14.64] ;  /* 0x000000080e0d7981 */ /* 0x0000a2000c1e9900 */
[----:B------:R-:W1:Y:S01]  /*8100*/  S2UR UR5, SR_CgaCtaId ;  /* 0x00000000000579c3 */ /* 0x000e620000008800 */
[----:B------:R-:W-:Y:S01]  /*8110*/  UMOV UR4, 0x400 ;  /* 0x0000040000047882 */ /* 0x000fe20000000000 */
[-C--:B------:R-:W-:Y:S01]  /*8120*/  FMUL R38, R36, R36.reuse ;  /* 0x0000002424267220 */ /* 0x080fe20000400000 */
[----:B------:R-:W-:Y:S01]  /*8130*/  UIADD3 UR6, UPT, UPT, UR4, 0x1f4, URZ ;  /* 0x000001f404067890 */ /* 0x000fe2000fffe0ff */
[----:B------:R-:W-:Y:S01]  /*8140*/  FMUL R33, R27, R27 ;  /* 0x0000001b1b217220 */ /* 0x000fe20000400000 */
[C---:B-----5:R-:W-:Y:S01]  /*8150*/  FADD R2, R24.reuse, -R31 ;  /* 0x8000001f18027221 */ /* 0x060fe20000000000 */
[C---:B------:R-:W-:Y:S02]  /*8160*/  FMUL R39, R29.reuse, R36 ;  /* 0x000000241d277220 */ /* 0x040fe40000400000 */
[----:B------:R-:W-:Y:S01]  /*8170*/  FMUL R44, R24, R33 ;  /* 0x00000021182c7220 */ /* 0x000fe20000400000 */
[----:B0-----:R-:W-:Y:S01]  /*8180*/  FMUL R15, R29, R29 ;  /* 0x0000001d1d0f7220 */ /* 0x001fe20000400000 */
[----:B------:R-:W-:Y:S01]  /*8190*/  FMUL R14, R17, R17 ;  /* 0x00000011110e7220 */ /* 0x000fe20000400000 */
[----:B------:R-:W-:-:S02]  /*81a0*/  FMUL R36, R36, R2 ;  /* 0x0000000224247220 */ /* 0x000fc40000400000 */
[CC--:B------:R-:W-:Y:S01]  /*81b0*/  FFMA R40, R15.reuse, R38.reuse, R33 ;  /* 0x000000260f287223 */ /* 0x0c0fe20000000021 */
[----:B------:R-:W-:Y:S01]  /*81c0*/  FFMA R42, R15, R33, R38 ;  /* 0x000000210f2a7223 */ /* 0x000fe20000000026 */
[----:B------:R-:W-:Y:S02]  /*81d0*/  FMUL R38, R24, R38 ;  /* 0x0000002618267220 */ /* 0x000fe40000400000 */
[-C--:B------:R-:W-:Y:S01]  /*81e0*/  FMUL R33, R40, R31.reuse ;  /* 0x0000001f28217220 */ /* 0x080fe20000400000 */
[-C--:B------:R-:W-:Y:S01]  /*81f0*/  FMUL R37, R42, R31.reuse ;  /* 0x0000001f2a257220 */ /* 0x080fe20000400000 */
[----:B------:R-:W-:Y:S01]  /*8200*/  FMUL R31, R14, R31 ;  /* 0x0000001f0e1f7220 */ /* 0x000fe20000400000 */
[----:B------:R-:W-:Y:S01]  /*8210*/  FMUL R40, R2, R39 ;  /* 0x0000002702287220 */ /* 0x000fe20000400000 */
[C---:B------:R-:W-:Y:S01]  /*8220*/  FFMA R33, R14.reuse, R38, R33 ;  /* 0x000000260e217223 */ /* 0x040fe20000000021 */
[----:B------:R-:W-:Y:S01]  /*8230*/  FFMA R37, R14, R44, R37 ;  /* 0x0000002c0e257223 */ /* 0x000fe20000000025 */
[----:B------:R-:W-:Y:S01]  /*8240*/  FFMA R31, R24, R15, R31 ;  /* 0x0000000f181f7223 */ /* 0x000fe2000000001f */
[----:B-1----:R-:W-:Y:S01]  /*8250*/  ULEA UR7, UR5, UR4, 0x18 ;  /* 0x0000000405077291 */ /* 0x002fe2000f8ec0ff */
[----:B------:R-:W-:Y:S01]  /*8260*/  FMUL R15, R27, R36 ;  /* 0x000000241b0f7220 */ /* 0x000fe20000400000 */
[----:B------:R-:W-:Y:S01]  /*8270*/  ULEA UR6, UR5, UR6, 0x18 ;  /* 0x0000000605067291 */ /* 0x000fe2000f8ec0ff */
[----:B------:R-:W-:Y:S01]  /*8280*/  FMUL R2, R29, R2 ;  /* 0x000000021d027220 */ /* 0x000fe20000400000 */
[----:B------:R-:W-:Y:S01]  /*8290*/  UIADD3 UR4, UPT, UPT, UR4, 0x3e8, URZ ;  /* 0x000003e804047890 */ /* 0x000fe2000fffe0ff */
[----:B------:R-:W-:Y:S01]  /*82a0*/  FMUL R15, R14, R15 ;  /* 0x0000000f0e0f7220 */ /* 0x000fe20000400000 */
[C---:B------:R-:W-:Y:S01]  /*82b0*/  LEA R45, R34.reuse, UR7, 0x2 ;  /* 0x00000007222d7c11 */ /* 0x040fe2000f8e10ff */
[----:B------:R-:W-:Y:S01]  /*82c0*/  FMUL R2, R27, R2 ;  /* 0x000000021b027220 */ /* 0x000fe20000400000 */
[C---:B------:R-:W-:Y:S01]  /*82d0*/  LEA R47, R34.reuse, UR6, 0x2 ;  /* 0x00000006222f7c11 */ /* 0x040fe2000f8e10ff */
[----:B------:R-:W-:Y:S01]  /*82e0*/  ULEA UR4, UR5, UR4, 0x18 ;  /* 0x0000000405047291 */ /* 0x000fe2000f8ec0ff */
[C---:B------:R-:W-:Y:S01]  /*82f0*/  FMUL R40, R17.reuse, R40 ;  /* 0x0000002811287220 */ /* 0x040fe20000400000 */
[----:B------:R-:W-:Y:S01]  /*8300*/  FMUL R2, R17, R2 ;  /* 0x0000000211027220 */ /* 0x000fe20000400000 */
[----:B------:R-:W0:Y:S03]  /*8310*/  LDS R45, [R45] ;  /* 0x000000002d2d7984 */ /* 0x000e260000000800 */
[----:B------:R-:W-:Y:S01]  /*8320*/  LEA R49, R34, UR4, 0x2 ;  /* 0x0000000422317c11 */ /* 0x000fe2000f8e10ff */
[----:B------:R-:W1:Y:S05]  /*8330*/  LDS R47, [R47] ;  /* 0x000000002f2f7984 */ /* 0x000e6a0000000800 */
[----:B------:R-:W3:Y:S01]  /*8340*/  LDS R49, [R49] ;  /* 0x0000000031317984 */ /* 0x000ee20000000800 */
[C---:B0-----:R-:W-:Y:S01]  /*8350*/  FMUL R24, R26.reuse, R45 ;  /* 0x0000002d1a187220 */ /* 0x041fe20000400000 */
[----:B-1----:R-:W-:-:S03]  /*8360*/  FMUL R47, R26, R47 ;  /* 0x0000002f1a2f7220 */ /* 0x002fc60000400000 */
[-C--:B------:R-:W-:Y:S01]  /*8370*/  FMUL R14, R33, R24.reuse ;  /* 0x00000018210e7220 */ /* 0x080fe20000400000 */
[CC--:B------:R-:W-:Y:S01]  /*8380*/  FFMA R32, R30.reuse, R24.reuse, R32 ;  /* 0x000000181e207223 */ /* 0x0c0fe20000000020 */
[-C--:B------:R-:W-:Y:S01]  /*8390*/  FFMA R43, R30, R24.reuse, R43 ;  /* 0x000000181e2b7223 */ /* 0x080fe2000000002b */
[-C--:B------:R-:W-:Y:S01]  /*83a0*/  FMUL R37, R37, R47.reuse ;  /* 0x0000002f25257220 */ /* 0x080fe20000400000 */
[C---:B------:R-:W-:Y:S01]  /*83b0*/  FFMA R29, R15.reuse, R47, R14 ;  /* 0x0000002f0f1d7223 */ /* 0x040fe2000000000e */
[----:B---3--:R-:W-:Y:S01]  /*83c0*/  FMUL R49, R26, R49 ;  /* 0x000000311a317220 */ /* 0x008fe20000400000 */
[-C--:B------:R-:W-:Y:S01]  /*83d0*/  FFMA R26, R28, -R24.reuse, R59 ;  /* 0x800000181c1a7223 */ /* 0x080fe2000000003b */
[-C--:B------:R-:W-:Y:S01]  /*83e0*/  FFMA R37, R15, R24.reuse, R37 ;  /* 0x000000180f257223 */ /* 0x080fe20000000025 */
[-C--:B------:R-:W-:Y:S01]  /*83f0*/  FMUL R15, R40, R24.reuse ;  /* 0x00000018280f7220 */ /* 0x080fe20000400000 */
[C---:B------:R-:W-:Y:S01]  /*8400*/  FFMA R27, -R25.reuse, R24, R41 ;  /* 0x00000018191b7223 */ /* 0x040fe20000000129 */
[C---:B------:R-:W-:Y:S01]  /*8410*/  FFMA R24, R30.reuse, -R47, R59 ;  /* 0x8000002f1e187223 */ /* 0x040fe2000000003b */
[----:B------:R-:W-:Y:S01]  /*8420*/  FFMA R17, R30, -R49, R41 ;  /* 0x800000311e117223 */ /* 0x000fe20000000029 */
[-C--:B------:R-:W-:Y:S01]  /*8430*/  FFMA R30, R2, R47.reuse, R15 ;  /* 0x0000002f021e7223 */ /* 0x080fe2000000000f */
[CC--:B------:R-:W-:Y:S01]  /*8440*/  FFMA R14, R28.reuse, R47.reuse, R35 ;  /* 0x0000002f1c0e7223 */ /* 0x0c0fe20000000023 */
[CC--:B------:R-:W-:Y:S01]  /*8450*/  FFMA R43, R28.reuse, R47.reuse, R43 ;  /* 0x0000002f1c2b7223 */ /* 0x0c0fe2000000002b */
[--C-:B------:R-:W-:Y:S01]  /*8460*/  FFMA R47, -R25, R47, R18.reuse ;  /* 0x0000002f192f7223 */ /* 0x100fe20000000112 */
[-C--:B------:R-:W-:Y:S01]  /*8470*/  FFMA R33, R28, -R49.reuse, R18 ;  /* 0x800000311c217223 */ /* 0x080fe20000000012 */
[-C--:B------:R-:W-:Y:S01]  /*8480*/  FFMA R15, R40, R49.reuse, R29 ;  /* 0x00000031280f7223 */ /* 0x080fe2000000001d */
[-C--:B------:R-:W-:Y:S01]  /*8490*/  FFMA R31, R31, R49.reuse, R30 ;  /* 0x000000311f1f7223 */ /* 0x080fe2000000001e */
[-C--:B------:R-:W-:Y:S01]  /*84a0*/  FFMA R37, R2, R49.reuse, R37 ;  /* 0x0000003102257223 */ /* 0x080fe20000000025 */
[CC--:B------:R-:W-:Y:S01]  /*84b0*/  FFMA R35, R25.reuse, R49.reuse, R14 ;  /* 0x0000003119237223 */ /* 0x0c0fe2000000000e */
[----:B------:R-:W-:Y:S01]  /*84c0*/  FFMA R32, R25, R49, R32 ;  /* 0x0000003119207223 */ /* 0x000fe20000000020 */
[----:B------:R-:W-:-:S02]  /*84d0*/  MOV R59, R26 ;  /* 0x0000001a003b7202 */ /* 0x000fc40000000f00 */
[----:B------:R-:W-:Y:S01]  /*84e0*/  MOV R41, R27 ;  /* 0x0000001b00297202 */ /* 0x000fe20000000f00 */
[----:B--2---:R-:W-:-:S04]  /*84f0*/  FMUL R18, R13, R16 ;  /* 0x000000100d127220 */ /* 0x004fc80000400000 */
[C---:B------:R-:W-:Y:S01]  /*8500*/  FMUL R15, R18.reuse, R15 ;  /* 0x0000000f120f7220 */ /* 0x040fe20000400000 */
[C---:B------:R-:W-:Y:S01]  /*8510*/  FMUL R13, R18.reuse, R31 ;  /* 0x0000001f120d7220 */ /* 0x040fe20000400000 */
[----:B------:R-:W-:Y:S01]  /*8520*/  FMUL R14, R18, R37 ;  /* 0x00000025120e7220 */ /* 0x000fe20000400000 */
[----:B------:R-:W-:-:S07]  /*8530*/  MOV R18, R47 ;  /* 0x0000002f00127202 */ /* 0x000fce0000000f00 */
.L_x_56:
[----:B------:R-:W0:Y:S01]  /*8540*/  S2UR UR15, SR_CgaCtaId ;  /* 0x00000000000f79c3 */ /* 0x000e220000008800 */
[CC--:B------:R-:W-:Y:S01]  /*8550*/  FMUL R2, R8.reuse, R24.reuse ;  /* 0x0000001808027220 */ /* 0x0c0fe20000400000 */
[----:B------:R-:W-:Y:S01]  /*8560*/  UMOV UR14, 0x400 ;  /* 0x00000400000e7882 */ /* 0x000fe20000000000 */
[C---:B------:R-:W-:Y:S01]  /*8570*/  FMUL R25, R5.reuse, R24 ;  /* 0x0000001805197220 */ /* 0x040fe20000400000 */
[C---:B------:R-:W-:Y:S01]  /*8580*/  FMUL R28, R5.reuse, R32 ;  /* 0x00000020051c7220 */ /* 0x040fe20000400000 */
[----:B------:R-:W-:Y:S01]  /*8590*/  FMUL R30, R5, R18 ;  /* 0x00000012051e7220 */ /* 0x000fe20000400000 */
[----:B------:R-:W-:Y:S01]  /*85a0*/  UIADD3 UR4, UPT, UPT, UR14, 0x5dc, URZ ;  /* 0x000005dc0e047890 */ /* 0x000fe2000fffe0ff */
[C---:B------:R-:W-:Y:S01]  /*85b0*/  FMUL R26, R8.reuse, R32 ;  /* 0x00000020081a7220 */ /* 0x040fe20000400000 */
[----:B------:R-:W-:Y:S01]  /*85c0*/  FMUL R5, R11, R24 ;  /* 0x000000180b057220 */ /* 0x000fe20000400000 */
[----:B------:R-:W-:Y:S01]  /*85d0*/  FMUL R8, R8, R18 ;  /* 0x0000001208087220 */ /* 0x000fe20000400000 */
[CC--:B------:R-:W-:Y:S01]  /*85e0*/  FFMA R2, R7.reuse, R35.reuse, R2 ;  /* 0x0000002307027223 */ /* 0x0c0fe20000000002 */
[----:B------:R-:W-:Y:S01]  /*85f0*/  UIADD3 UR5, UPT, UPT, UR14, 0xbb8, URZ ;  /* 0x00000bb80e057890 */ /* 0x000fe2000fffe0ff */
[----:B------:R-:W-:Y:S01]  /*8600*/  FFMA R25, R4, R35, R25 ;  /* 0x0000002304197223 */ /* 0x000fe20000000019 */
[----:B------:R-:W-:Y:S01]  /*8610*/  UIADD3 UR6, UPT, UPT, UR14, 0x1194, URZ ;  /* 0x000011940e067890 */ /* 0x000fe2000fffe0ff */
[----:B------:R-:W-:Y:S01]  /*8620*/  FFMA R26, R7, R59, R26 ;  /* 0x0000003b071a7223 */ /* 0x000fe2000000001a */
[----:B------:R-:W-:Y:S01]  /*8630*/  UIADD3 UR7, UPT, UPT, UR14, 0x7d0, URZ ;  /* 0x000007d00e077890 */ /* 0x000fe2000fffe0ff */
[----:B------:R-:W-:Y:S01]  /*8640*/  FFMA R35, R10, R35, R5 ;  /* 0x000000230a237223 */ /* 0x000fe20000000005 */
[C---:B------:R-:W-:Y:S01]  /*8650*/  FMUL R32, R11.reuse, R32 ;  /* 0x000000200b207220 */ /* 0x040fe20000400000 */
[----:B------:R-:W-:Y:S01]  /*8660*/  FMUL R18, R11, R18 ;  /* 0x000000120b127220 */ /* 0x000fe20000400000 */
[----:B------:R-:W-:Y:S01]  /*8670*/  FFMA R8, R7, R41, R8 ;  /* 0x0000002907087223 */ /* 0x000fe20000000008 */
[----:B------:R-:W-:Y:S01]  /*8680*/  UIADD3 UR10, UPT, UPT, UR14, 0xdac, URZ ;  /* 0x00000dac0e0a7890 */ /* 0x000fe2000fffe0ff */
[C---:B------:R-:W-:Y:S01]  /*8690*/  FFMA R5, R9.reuse, R17, R2 ;  /* 0x0000001109057223 */ /* 0x040fe20000000002 */
[----:B------:R-:W-:Y:S01]  /*86a0*/  UIADD3 UR11, UPT, UPT, UR14, 0x1388, URZ ;  /* 0x000013880e0b7890 */ /* 0x000fe2000fffe0ff */
[C---:B------:R-:W-:Y:S01]  /*86b0*/  FFMA R28, R4.reuse, R59, R28 ;  /* 0x0000003b041c7223 */ /* 0x040fe2000000001c */
[----:B0-----:R-:W-:Y:S01]  /*86c0*/  ULEA UR4, UR15, UR4, 0x18 ;  /* 0x000000040f047291 */ /* 0x001fe2000f8ec0ff */
[----:B------:R-:W-:Y:S01]  /*86d0*/  FFMA R30, R4, R41, R30 ;  /* 0x00000029041e7223 */ /* 0x000fe2000000001e */
[----:B------:R-:W-:Y:S01]  /*86e0*/  ULEA UR5, UR15, UR5, 0x18 ;  /* 0x000000050f057291 */ /* 0x000fe2000f8ec0ff */
[C---:B------:R-:W-:Y:S01]  /*86f0*/  FFMA R7, R9.reuse, R33, R26 ;  /* 0x0000002109077223 */ /* 0x040fe2000000001a */
[----:B------:R-:W-:Y:S01]  /*8700*/  UIADD3 UR12, UPT, UPT, UR14, 0x9c4, URZ ;  /* 0x000009c40e0c7890 */ /* 0x000fe2000fffe0ff */
[C---:B------:R-:W-:Y:S01]  /*8710*/  FFMA R32, R10.reuse, R59, R32 ;  /* 0x0000003b0a207223 */ /* 0x040fe20000000020 */
[----:B------:R-:W-:Y:S01]  /*8720*/  ULEA UR6, UR15, UR6, 0x18 ;  /* 0x000000060f067291 */ /* 0x000fe2000f8ec0ff */
[----:B------:R-:W-:Y:S01]  /*8730*/  FFMA R18, R10, R41, R18 ;  /* 0x000000290a127223 */ /* 0x000fe20000000012 */
[----:B------:R-:W-:Y:S01]  /*8740*/  UIADD3 UR13, UPT, UPT, UR14, 0xfa0, URZ ;  /* 0x00000fa00e0d7890 */ /* 0x000fe2000fffe0ff */
[----:B------:R-:W-:Y:S01]  /*8750*/  FFMA R9, R9, R43, R8 ;  /* 0x0000002b09097223 */ /* 0x000fe20000000008 */
[----:B------:R-:W-:Y:S01]  /*8760*/  ULEA UR7, UR15, UR7, 0x18 ;  /* 0x000000070f077291 */ /* 0x000fe2000f8ec0ff */
[-C--:B------:R-:W-:Y:S01]  /*8770*/  FMUL R5, R5, R16.reuse ;  /* 0x0000001005057220 */ /* 0x080fe20000400000 */
[----:B------:R-:W-:Y:S01]  /*8780*/  UIADD3 UR14, UPT, UPT, UR14, 0x157c, URZ ;  /* 0x0000157c0e0e7890 */ /* 0x000fe2000fffe0ff */
[----:B-1----:R-:W-:Y:S01]  /*8790*/  LEA R2, R34, UR4, 0x2 ;  /* 0x0000000422027c11 */ /* 0x002fe2000f8e10ff */
[----:B------:R-:W-:Y:S01]  /*87a0*/  ULEA UR10, UR15, UR10, 0x18 ;  /* 0x0000000a0f0a7291 */ /* 0x000fe2000f8ec0ff */
[C---:B------:R-:W-:Y:S01]  /*87b0*/  FFMA R25, R6.reuse, R17, R25 ;  /* 0x0000001106197223 */ /* 0x040fe20000000019 */
[----:B------:R-:W-:Y:S01]  /*87c0*/  ULEA UR11, UR15, UR11, 0x18 ;  /* 0x0000000b0f0b7291 */ /* 0x000fe2000f8ec0ff */
[C---:B------:R-:W-:Y:S01]  /*87d0*/  FFMA R11, R6.reuse, R33, R28 ;  /* 0x00000021060b7223 */ /* 0x040fe2000000001c */
[----:B------:R-:W-:Y:S01]  /*87e0*/  ULEA UR12, UR15, UR12, 0x18 ;  /* 0x0000000c0f0c7291 */ /* 0x000fe2000f8ec0ff */
[----:B------:R-:W-:Y:S01]  /*87f0*/  FFMA R27, R6, R43, R30 ;  /* 0x0000002b061b7223 */ /* 0x000fe2000000001e */
[-C--:B------:R-:W-:Y:S01]  /*8800*/  FMUL R7, R7, R16.reuse ;  /* 0x0000001007077220 */ /* 0x080fe20000400000 */
[----:B------:R-:W-:Y:S01]  /*8810*/  LEA R4, R34, UR5, 0x2 ;  /* 0x0000000522047c11 */ /* 0x000fe2000f8e10ff */
[----:B------:R-:W-:Y:S01]  /*8820*/  ULEA UR13, UR15, UR13, 0x18 ;  /* 0x0000000d0f0d7291 */ /* 0x000fe2000f8ec0ff */
[C---:B------:R-:W-:Y:S01]  /*8830*/  FFMA R35, R12.reuse, R17, R35 ;  /* 0x000000110c237223 */ /* 0x040fe20000000023 */
[C---:B------:R-:W-:Y:S01]  /*8840*/  FFMA R33, R12.reuse, R33, R32 ;  /* 0x000000210c217223 */ /* 0x040fe20000000020 */
[----:B------:R-:W-:Y:S01]  /*8850*/  FFMA R43, R12, R43, R18 ;  /* 0x0000002b0c2b7223 */ /* 0x000fe20000000012 */
[-C--:B------:R-:W-:Y:S01]  /*8860*/  FMUL R9, R9, R16.reuse ;  /* 0x0000001009097220 */ /* 0x080fe20000400000 */
[C---:B------:R-:W-:Y:S01]  /*8870*/  LEA R6, R34.reuse, UR6, 0x2 ;  /* 0x0000000622067c11 */ /* 0x040fe2000f8e10ff */
[----:B------:R-:W-:Y:S01]  /*8880*/  ULEA UR14, UR15, UR14, 0x18 ;  /* 0x0000000e0f0e7291 */ /* 0x000fe2000f8ec0ff */
[-C--:B------:R-:W-:Y:S01]  /*8890*/  FMUL R25, R25, R16.reuse ;  /* 0x0000001019197220 */ /* 0x080fe20000400000 */
[----:B------:R0:W-:Y:S01]  /*88a0*/  STS [R2], R5 ;  /* 0x0000000502007388 */ /* 0x0001e20000000800 */
[C---:B------:R-:W-:Y:S01]  /*88b0*/  LEA R8, R34.reuse, UR7, 0x2 ;  /* 0x0000000722087c11 */ /* 0x040fe2000f8e10ff */
[-C--:B------:R-:W-:Y:S01]  /*88c0*/  FMUL R11, R11, R16.reuse ;  /* 0x000000100b0b7220 */ /* 0x080fe20000400000 */
[-C--:B------:R-:W-:Y:S01]  /*88d0*/  FMUL R27, R27, R16.reuse ;  /* 0x000000101b1b7220 */ /* 0x080fe20000400000 */
[C---:B------:R-:W-:Y:S01]  /*88e0*/  LEA R10, R34.reuse, UR11, 0x2 ;  /* 0x0000000b220a7c11 */ /* 0x040fe2000f8e10ff */
[-C--:B------:R-:W-:Y:S01]  /*88f0*/  FMUL R35, R35, R16.reuse ;  /* 0x0000001023237220 */ /* 0x080fe20000400000 */
[-C--:B------:R-:W-:Y:S01]  /*8900*/  FMUL R33, R33, R16.reuse ;  /* 0x0000001021217220 */ /* 0x080fe20000400000 */
[----:B------:R-:W-:Y:S01]  /*8910*/  FMUL R43, R43, R16 ;  /* 0x000000102b2b7220 */ /* 0x000fe20000400000 */
[----:B------:R1:W-:Y:S01]  /*8920*/  STS [R4], R7 ;  /* 0x0000000704007388 */ /* 0x0003e20000000800 */
[----:B------:R-:W-:-:S02]  /*8930*/  LEA R12, R34, UR12, 0x2 ;  /* 0x0000000c220c7c11 */ /* 0x000fc4000f8e10ff */
[C---:B0-----:R-:W-:Y:S01]  /*8940*/  LEA R2, R34.reuse, UR10, 0x2 ;  /* 0x0000000a22027c11 */ /* 0x041fe2000f8e10ff */
[----:B------:R1:W-:Y:S01]  /*8950*/  STS [R6], R9 ;  /* 0x0000000906007388 */ /* 0x0003e20000000800 */
[C---:B------:R-:W-:Y:S02]  /*8960*/  LEA R16, R34.reuse, UR13, 0x2 ;  /* 0x0000000d22107c11 */ /* 0x040fe4000f8e10ff */
[----:B------:R-:W-:Y:S01]  /*8970*/  LEA R34, R34, UR14, 0x2 ;  /* 0x0000000e22227c11 */ /* 0x000fe2000f8e10ff */
[----:B------:R1:W-:Y:S04]  /*8980*/  STS [R8], R25 ;  /* 0x0000001908007388 */ /* 0x0003e80000000800 */
[----:B------:R1:W-:Y:S04]  /*8990*/  STS [R2], R11 ;  /* 0x0000000b02007388 */ /* 0x0003e80000000800 */
[----:B------:R1:W-:Y:S04]  /*89a0*/  STS [R10], R27 ;  /* 0x0000001b0a007388 */ /* 0x0003e80000000800 */
[----:B------:R1:W-:Y:S04]  /*89b0*/  STS [R12], R35 ;  /* 0x000000230c007388 */ /* 0x0003e80000000800 */
[----:B------:R1:W-:Y:S04]  /*89c0*/  STS [R16], R33 ;  /* 0x0000002110007388 */ /* 0x0003e80000000800 */
[----:B------:R1:W-:Y:S02]  /*89d0*/  STS [R34], R43 ;  /* 0x0000002b22007388 */ /* 0x0003e40000000800 */
.L_x_5:
[----:B------:R-:W-:Y:S05]  /*89e0*/  BSYNC.RECONVERGENT B1 ;  /* 0x0000000000017941 */ /* 0x000fea0003800200 */
.L_x_4:
[----:B------:R-:W-:Y:S01]  /*89f0*/  BAR.SYNC.DEFER_BLOCKING 0x0 ;  /* 0x0000000000007b1d */ /* 0x000fe20000010000 */
[----:B------:R-:W-:-:S13]  /*8a00*/  ISETP.NE.AND P0, PT, R48, RZ, PT ;  /* 0x000000ff3000720c */ /* 0x000fda0003f05270 */
[----:B------:R-:W-:Y:S05]  /*8a10*/  @!P0 EXIT ;  /* 0x000000000000894d */ /* 0x000fea0003800000 */
[----:B-1----:R-:W0:Y:S01]  /*8a20*/  S2R R6, SR_TID.X ;  /* 0x0000000000067919 */ /* 0x002e220000002100 */
[----:B------:R-:W1:Y:S01]  /*8a30*/  LDCU UR4, c[0x0][0x3ac] ;  /* 0x00007580ff0477ac */ /* 0x000e620008000800 */
[----:B------:R-:W2:Y:S08]  /*8a40*/  LDC.64 R28, c[0x0][0x420] ;  /* 0x00010800ff1c7b82 */ /* 0x000eb00000000a00 */
[----:B------:R-:W3:Y:S08]  /*8a50*/  LDC.64 R24, c[0x0][0x428] ;  /* 0x00010a00ff187b82 */ /* 0x000ef00000000a00 */
[----:B------:R-:W4:Y:S01]  /*8a60*/  LDC.64 R30, c[0x0][0x418] ;  /* 0x00010600ff1e7b82 */ /* 0x000f220000000a00 */
[----:B-1----:R-:W-:Y:S01]  /*8a70*/  ISETP.NE.AND P0, PT, RZ, UR4, PT ;  /* 0x00000004ff007c0c */ /* 0x002fe2000bf05270 */
[----:B------:R-:W1:Y:S01]  /*8a80*/  S2R R38, SR_CgaCtaId ;  /* 0x0000000000267919 */ /* 0x000e620000008800 */
[----:B------:R-:W-:Y:S01]  /*8a90*/  MOV R37, 0x400 ;  /* 0x0000040000257802 */ /* 0x000fe20000000f00 */
[----:B------:R-:W5:Y:S01]  /*8aa0*/  LDCU UR4, c[0x0][0x5a0] ;  /* 0x0000b400ff0477ac */ /* 0x000f620008000800 */
[----:B0-----:R-:W-:-:S09]  /*8ab0*/  LOP3.LUT R2, R6, 0xffff, RZ, 0xc0, !PT ;  /* 0x0000ffff06027812 */ /* 0x001fd200078ec0ff */
[----:B------:R-:W0:Y:S01]  /*8ac0*/  @P0 LDC.64 R10, c[0x0][0x3b8] ;  /* 0x0000ee00ff0a0b82 */ /* 0x000e220000000a00 */
[----:B------:R-:W-:-:S05]  /*8ad0*/  IMAD R2, R2, 0xa3e, RZ ;  /* 0x00000a3e02027824 */ /* 0x000fca00078e02ff */
[----:B------:R-:W-:-:S05]  /*8ae0*/  SHF.R.U32.HI R27, RZ, 0x10, R2 ;  /* 0x00000010ff1b7819 */ /* 0x000fca0000011602 */
[----:B------:R-:W-:-:S05]  /*8af0*/  IMAD R2, R27, -0x19, R6 ;  /* 0xffffffe71b027824 */ /* 0x000fca00078e0206 */
[----:B------:R-:W-:-:S05]  /*8b00*/  PRMT R2, R2, 0x9910, RZ ;  /* 0x0000991002027816 */ /* 0x000fca00000000ff */
[----:B------:R-:W-:-:S05]  /*8b10*/  IMAD R2, R2, 0x6667, RZ ;  /* 0x0000666702027824 */ /* 0x000fca00078e02ff */
[----:B------:R-:W-:-:S04]  /*8b20*/  SHF.R.S32.HI R4, RZ, 0x10, R2 ;  /* 0x00000010ff047819 */ /* 0x000fc80000011402 */
[----:B------:R-:W-:-:S04]  /*8b30*/  LOP3.LUT R4, R4, 0xffff, RZ, 0xc0, !PT ;  /* 0x0000ffff04047812 */ /* 0x000fc800078ec0ff */
[----:B------:R-:W-:Y:S01]  /*8b40*/  SHF.R.U32.HI R5, RZ, 0xf, R4 ;  /* 0x0000000fff057819 */ /* 0x000fe20000011604 */
[----:B------:R-:W-:-:S03]  /*8b50*/  IMAD R4, R27, -0x19, R6 ;  /* 0xffffffe71b047824 */ /* 0x000fc600078e0206 */
[----:B------:R-:W-:Y:S01]  /*8b60*/  LEA.HI.SX32 R5, R2, R5, 0xf ;  /* 0x0000000502057211 */ /* 0x000fe200078f7aff */
[----:B------:R-:W-:-:S03]  /*8b70*/  IMAD R2, R27, 0x19, RZ ;  /* 0x000000191b027824 */ /* 0x000fc600078e02ff */
[----:B------:R-:W-:-:S05]  /*8b80*/  PRMT R7, R5, 0x9910, RZ ;  /* 0x0000991005077816 */ /* 0x000fca00000000ff */
[----:B------:R-:W-:-:S04]  /*8b90*/  IMAD R26, R7, -0x5, R4 ;  /* 0xfffffffb071a7824 */ /* 0x000fc800078e0204 */
[----:B------:R-:W-:-:S04]  /*8ba0*/  IMAD.IADD R4, R26, 0x1, R2 ;  /* 0x000000011a047824 */ /* 0x000fc800078e0202 */
[----:B------:R-:W-:-:S04]  /*8bb0*/  IMAD R5, R27, -0x14, R4 ;  /* 0xffffffec1b057824 */ /* 0x000fc800078e0204 */
[----:B--2---:R-:W-:-:S04]  /*8bc0*/  IMAD.WIDE R28, R5, 0x4, R28 ;  /* 0x00000004051c7825 */ /* 0x004fc800078e021c */
[----:B------:R-:W-:Y:S01]  /*8bd0*/  IMAD R5, R27, 0x5, R7 ;  /* 0x000000051b057824 */ /* 0x000fe200078e0207 */
[----:B------:R2:W5:Y:S01]  /*8be0*/  LDG.E.CONSTANT R18, desc[UR8][R28.64] ;  /* 0x000000081c127981 */ /* 0x000562000c1e9900 */
[----:B------:R-:W-:Y:S02]  /*8bf0*/  IMAD R42, R7, 0x5, R26 ;  /* 0x00000005072a7824 */ /* 0x000fe400078e021a */
[----:B---3--:R-:W-:-:S04]  /*8c00*/  IMAD.WIDE R24, R5, 0x4, R24 ;  /* 0x0000000405187825 */ /* 0x008fc800078e0218 */
[----:B----4-:R-:W-:Y:S02]  /*8c10*/  IMAD.WIDE R30, R42, 0x4, R30 ;  /* 0x000000042a1e7825 */ /* 0x010fe400078e021e */
[----:B------:R-:W3:Y:S01]  /*8c20*/  LDG.E.CONSTANT R25, desc[UR8][R24.64] ;  /* 0x0000000818197981 */ /* 0x000ee2000c1e9900 */
[----:B------:R-:W-:-:S03]  /*8c30*/  @P0 MOV R5, 0x3 ;  /* 0x0000000300050802 */ /* 0x000fc60000000f00 */
[----:B------:R4:W3:Y:S02]  /*8c40*/  LDG.E.CONSTANT R17, desc[UR8][R30.64] ;  /* 0x000000081e117981 */ /* 0x0008e4000c1e9900 */
[----:B------:R-:W-:-:S04]  /*8c50*/  @P0 IMAD R5, R0, R5, -0x3 ;  /* 0xfffffffd00050424 */ /* 0x000fc800078e0205 */
[----:B0-----:R-:W-:-:S05]  /*8c60*/  @P0 IMAD.WIDE R10, R5, 0x4, R10 ;  /* 0x00000004050a0825 */ /* 0x001fca00078e020a */
[----:B------:R-:W3:Y:S04]  /*8c70*/  @P0 LDG.E R8, desc[UR8][R10.64] ;  /* 0x000000080a080981 */ /* 0x000ee8000c1e1900 */
[----:B------:R-:W3:Y:S04]  /*8c80*/  @P0 LDG.E R12, desc[UR8][R10.64+0x4] ;  /* 0x000004080a0c0981 */ /* 0x000ee8000c1e1900 */
[----:B------:R-:W3:Y:S01]  /*8c90*/  @P0 LDG.E R16, desc[UR8][R10.64+0x8] ;  /* 0x000008080a100981 */ /* 0x000ee2000c1e1900 */
[----:B------:R-:W-:Y:S01]  /*8ca0*/  IADD3 R9, PT, PT, R37, 0x5dc, RZ ;  /* 0x000005dc25097810 */ /* 0x000fe20007ffe0ff */
[----:B------:R-:W-:Y:S01]  /*8cb0*/  IMAD R56, R7, 0x5, R2 ;  /* 0x0000000507387824 */ /* 0x000fe200078e0202 */
[C---:B------:R-:W-:Y:S01]  /*8cc0*/  IADD3 R5, PT, PT, R37.reuse, 0x17d4, RZ ;  /* 0x000017d425057810 */ /* 0x040fe20007ffe0ff */
[----:B------:R-:W-:Y:S01]  /*8cd0*/  VIADD R45, R37, 0x9c4 ;  /* 0x000009c4252d7836 */ /* 0x000fe20000000000 */
[----:B-1----:R-:W-:-:S02]  /*8ce0*/  LEA R9, R38, R9, 0x18 ;  /* 0x0000000926097211 */ /* 0x002fc400078ec0ff */
[----:B------:R-:W-:Y:S02]  /*8cf0*/  LEA R40, R38, R5, 0x18 ;  /* 0x0000000526287211 */ /* 0x000fe400078ec0ff */
[----:B------:R-:W-:Y:S01]  /*8d00*/  LEA R55, R56, R9, 0x2 ;  /* 0x0000000938377211 */ /* 0x000fe200078e10ff */
[C---:B------:R-:W-:Y:S01]  /*8d10*/  VIADD R9, R37.reuse, 0x1194 ;  /* 0x0000119425097836 */ /* 0x040fe20000000000 */
[C---:B------:R-:W-:Y:S01]  /*8d20*/  IADD3 R5, PT, PT, R37.reuse, 0xbb8, RZ ;  /* 0x00000bb825057810 */ /* 0x040fe20007ffe0ff */
[--C-:B------:R-:W-:Y:S01]  /*8d30*/  IMAD R26, R26, 0x14, R40.reuse ;  /* 0x000000141a1a7824 */ /* 0x100fe200078e0228 */
[----:B------:R-:W-:Y:S01]  /*8d40*/  IADD3 R39, PT, PT, R37, 0x7d0, RZ ;  /* 0x000007d025277810 */ /* 0x000fe20007ffe0ff */
[----:B--2---:R-:W-:Y:S01]  /*8d50*/  LDS R29, [R55] ;  /* 0x00000000371d7984 */ /* 0x004fe20000000800 */
[C---:B------:R-:W-:Y:S01]  /*8d60*/  LEA R5, R38.reuse, R5, 0x18 ;  /* 0x0000000526057211 */ /* 0x040fe200078ec0ff */
[----:B------:R-:W-:Y:S01]  /*8d70*/  IMAD R44, R27, 0x14, R40 ;  /* 0x000000141b2c7824 */ /* 0x000fe200078e0228 */
[----:B----4-:R-:W-:Y:S01]  /*8d80*/  LEA R31, R38, R9, 0x18 ;  /* 0x00000009261f7211 */ /* 0x010fe200078ec0ff */
[----:B------:R-:W0:Y:S01]  /*8d90*/  LDS R2, [R26] ;  /* 0x000000001a027984 */ /* 0x000e220000000800 */
[----:B------:R-:W-:-:S02]  /*8da0*/  LEA R9, R56, R5, 0x2 ;  /* 0x0000000538097211 */ /* 0x000fc400078e10ff */
[----:B------:R-:W-:Y:S01]  /*8db0*/  LEA R56, R56, R31, 0x2 ;  /* 0x0000001f38387211 */ /* 0x000fe200078e10ff */
[----:B------:R-:W-:Y:S01]  /*8dc0*/  LDS R28, [R26+0x4] ;  /* 0x000004001a1c7984 */ /* 0x000fe20000000800 */
[C---:B------:R-:W-:Y:S02]  /*8dd0*/  IADD3 R41, PT, PT, R37.reuse, 0xdac, RZ ;  /* 0x00000dac25297810 */ /* 0x040fe40007ffe0ff */
[C---:B------:R-:W-:Y:S01]  /*8de0*/  IADD3 R43, PT, PT, R37.reuse, 0x1388, RZ ;  /* 0x00001388252b7810 */ /* 0x040fe20007ffe0ff */
[----:B------:R-:W1:Y:S01]  /*8df0*/  LDS R31, [R9] ;  /* 0x00000000091f7984 */ /* 0x000e620000000800 */
[C---:B------:R-:W-:Y:S02]  /*8e00*/  IADD3 R47, PT, PT, R37.reuse, 0xfa0, RZ ;  /* 0x00000fa0252f7810 */ /* 0x040fe40007ffe0ff */
[----:B------:R-:W-:Y:S01]  /*8e10*/  IADD3 R37, PT, PT, R37, 0x157c, RZ ;  /* 0x0000157c25257810 */ /* 0x000fe20007ffe0ff */
[----:B------:R-:W2:Y:S01]  /*8e20*/  LDS R5, [R56] ;  /* 0x0000000038057984 */ /* 0x000ea20000000800 */
[----:B------:R-:W-:-:S02]  /*8e30*/  LEA R39, R38, R39, 0x18 ;  /* 0x0000002726277211 */ /* 0x000fc400078ec0ff */
[C---:B------:R-:W-:Y:S01]  /*8e40*/  LEA R41, R38.reuse, R41, 0x18 ;  /* 0x0000002926297211 */ /* 0x040fe200078ec0ff */
[----:B------:R-:W4:Y:S01]  /*8e50*/  LDS R32, [R9+0x4] ;  /* 0x0000040009207984 */ /* 0x000f220000000800 */
[C---:B------:R-:W-:Y:S02]  /*8e60*/  LEA R43, R38.reuse, R43, 0x18 ;  /* 0x0000002b262b7211 */ /* 0x040fe400078ec0ff */
[C---:B------:R-:W-:Y:S01]  /*8e70*/  LEA R45, R38.reuse, R45, 0x18 ;  /* 0x0000002d262d7211 */ /* 0x040fe200078ec0ff */
[----:B------:R-:W4:Y:S01]  /*8e80*/  LDS R33, [R56+0x4] ;  /* 0x0000040038217984 */ /* 0x000f220000000800 */
[C---:B------:R-:W-:Y:S02]  /*8e90*/  LEA R47, R38.reuse, R47, 0x18 ;  /* 0x0000002f262f7211 */ /* 0x040fe400078ec0ff */
[----:B------:R-:W-:Y:S01]  /*8ea0*/  LEA R37, R38, R37, 0x18 ;  /* 0x0000002526257211 */ /* 0x000fe200078ec0ff */
[----:B------:R-:W4:Y:S01]  /*8eb0*/  LDS R30, [R55+0x4] ;  /* 0x00000400371e7984 */ /* 0x000f220000000800 */
[----:B------:R-:W-:Y:S01]  /*8ec0*/  IMAD R38, R7, 0x14, R40 ;  /* 0x0000001407267824 */ /* 0x000fe200078e0228 */
[----:B------:R-:W-:Y:S01]  /*8ed0*/  LEA R57, R4, R39, 0x2 ;  /* 0x0000002704397211 */ /* 0x000fe200078e10ff */
[----:B------:R-:W-:Y:S01]  /*8ee0*/  IMAD R46, R42, 0x4, R45 ;  /* 0x000000042a2e7824 */ /* 0x000fe200078e022d */
[----:B------:R-:W-:Y:S01]  /*8ef0*/  LDS R54, [R26+0x8] ;  /* 0x000008001a367984 */ /* 0x000fe20000000800 */
[----:B------:R-:W-:-:S02]  /*8f00*/  LEA R59, R4, R41, 0x2 ;  /* 0x00000029043b7211 */ /* 0x000fc400078e10ff */
[----:B------:R-:W-:Y:S01]  /*8f10*/  LEA R61, R4, R43, 0x2 ;  /* 0x0000002b043d7211 */ /* 0x000fe200078e10ff */
[----:B------:R-:W4:Y:S01]  /*8f20*/  LDS R35, [R9+0x8] ;  /* 0x0000080009237984 */ /* 0x000f220000000800 */
[C---:B------:R-:W-:Y:S02]  /*8f30*/  LEA R40, R42.reuse, R47, 0x2 ;  /* 0x0000002f2a287211 */ /* 0x040fe400078e10ff */
[----:B------:R-:W-:Y:S01]  /*8f40*/  LEA R42, R42, R37, 0x2 ;  /* 0x000000252a2a7211 */ /* 0x000fe200078e10ff */
[----:B------:R-:W4:Y:S01]  /*8f50*/  LDS R34, [R55+0x8] ;  /* 0x0000080037227984 */ /* 0x000f220000000800 */
[----:B-----5:R-:W-:-:S03]  /*8f60*/  ISETP.NE.AND P1, PT, RZ, UR4, PT ;  /* 0x00000004ff007c0c */ /* 0x020fc6000bf25270 */
[----:B------:R-:W-:Y:S01]  /*8f70*/  LDS R24, [R26+0xc] ;  /* 0x00000c001a187984 */ /* 0x000fe20000000800 */
[----:B0-----:R-:W-:-:S03]  /*8f80*/  FFMA R29, R2, R29, RZ ;  /* 0x0000001d021d7223 */ /* 0x001fc600000000ff */
[----:B------:R-:W0:Y:S04]  /*8f90*/  LDS R36, [R55+0xc] ;  /* 0x00000c0037247984 */ /* 0x000e280000000800 */
[----:B------:R-:W-:Y:S01]  /*8fa0*/  LDS R26, [R26+0x10] ;  /* 0x000010001a1a7984 */ /* 0x000fe20000000800 */
[----:B-1----:R-:W-:-:S03]  /*8fb0*/  FFMA R31, R2, R31, RZ ;  /* 0x0000001f021f7223 */ /* 0x002fc600000000ff */
[----:B------:R-:W1:Y:S01]  /*8fc0*/  LDS R55, [R55+0x10] ;  /* 0x0000100037377984 */ /* 0x000e620000000800 */
[----:B--2---:R-:W-:-:S03]  /*8fd0*/  FFMA R5, R2, R5, RZ ;  /* 0x0000000502057223 */ /* 0x004fc600000000ff */
[----:B------:R-:W2:Y:S01]  /*8fe0*/  LDS R75, [R56+0x8] ;  /* 0x00000800384b7984 */ /* 0x000ea20000000800 */
[C---:B----4-:R-:W-:Y:S01]  /*8ff0*/  FFMA R31, R28.reuse, R32, R31 ;  /* 0x000000201c1f7223 */ /* 0x050fe2000000001f */
[C---:B------:R-:W-:Y:S02]  /*9000*/  FFMA R63, R28.reuse, R33, R5 ;  /* 0x000000211c3f7223 */ /* 0x040fe40000000005 */
[----:B------:R-:W-:Y:S01]  /*9010*/  LDS R4, [R38] ;  /* 0x0000000026047984 */ /* 0x000fe20000000800 */
[----:B------:R-:W-:-:S03]  /*9020*/  FFMA R29, R28, R30, R29 ;  /* 0x0000001e1c1d7223 */ /* 0x000fc6000000001d */
[----:B------:R-:W4:Y:S04]  /*9030*/  LDS R33, [R57] ;  /* 0x0000000039217984 */ /* 0x000f280000000800 */
[----:B------:R-:W5:Y:S01]  /*9040*/  LDS R32, [R9+0xc] ;  /* 0x00000c0009207984 */ /* 0x000f620000000800 */
[----:B------:R-:W-:-:S03]  /*9050*/  FFMA R31, R54, R35, R31 ;  /* 0x00000023361f7223 */ /* 0x000fc6000000001f */
[----:B------:R-:W-:Y:S01]  /*9060*/  LDS R30, [R38+0x4] ;  /* 0x00000400261e7984 */ /* 0x000fe20000000800 */
[----:B------:R-:W-:-:S03]  /*9070*/  FFMA R29, R54, R34, R29 ;  /* 0x00000022361d7223 */ /* 0x000fc6000000001d */
[----:B------:R-:W5:Y:S04]  /*9080*/  LDS R35, [R57+0x14] ;  /* 0x0000140039237984 */ /* 0x000f680000000800 */
[----:B------:R-:W5:Y:S01]  /*9090*/  LDS R5, [R59] ;  /* 0x000000003b057984 */ /* 0x000f620000000800 */
[----:B0-----:R-:W-:-:S03]  /*90a0*/  FFMA R65, R24, R36, R29 ;  /* 0x0000002418417223 */ /* 0x001fc6000000001d */
[----:B------:R-:W-:Y:S04]  /*90b0*/  LDS R27, [R38+0x8] ;  /* 0x00000800261b7984 */ /* 0x000fe80000000800 */
[----:B------:R-:W0:Y:S01]  /*90c0*/  LDS R34, [R57+0x28] ;  /* 0x0000280039227984 */ /* 0x000e220000000800 */
[----:B-1----:R-:W-:-:S03]  /*90d0*/  FFMA R58, R26, R55, R65 ;  /* 0x000000371a3a7223 */ /* 0x002fc60000000041 */
[----:B------:R-:W1:Y:S01]  /*90e0*/  LDS R7, [R61] ;  /* 0x000000003d077984 */ /* 0x000e620000000800 */
[----:B--2---:R-:W-:-:S03]  /*90f0*/  FFMA R75, R54, R75, R63 ;  /* 0x0000004b364b7223 */ /* 0x004fc6000000003f */
[----:B------:R-:W2:Y:S04]  /*9100*/  LDS R41, [R56+0xc] ;  /* 0x00000c0038297984 */ /* 0x000ea80000000800 */
[----:B------:R-:W-:Y:S04]  /*9110*/  LDS R28, [R38+0xc] ;  /* 0x00000c00261c7984 */ /* 0x000fe80000000800 */
[----:B------:R-:W2:Y:S01]  /*9120*/  LDS R43, [R57+0x3c] ;  /* 0x00003c00392b7984 */ /* 0x000ea20000000800 */
[----:B----4-:R-:W-:-:S03]  /*9130*/  FFMA R33, R4, R33, RZ ;  /* 0x0000002104217223 */ /* 0x010fc600000000ff */
[----:B------:R-:W4:Y:S01]  /*9140*/  LDS R37, [R59+0x14] ;  /* 0x000014003b257984 */ /* 0x000f220000000800 */
[----:B-----5:R-:W-:-:S03]  /*9150*/  FFMA R31, R24, R32, R31 ;  /* 0x00000020181f7223 */ /* 0x020fc6000000001f */
[----:B------:R-:W5:Y:S04]  /*9160*/  LDS R39, [R61+0x14] ;  /* 0x000014003d277984 */ /* 0x000f680000000800 */
[----:B------:R-:W-:Y:S01]  /*9170*/  LDS R29, [R38+0x10] ;  /* 0x00001000261d7984 */ /* 0x000fe20000000800 */
[----:B------:R-:W-:-:S03]  /*9180*/  FFMA R32, R30, R35, R33 ;  /* 0x000000231e207223 */ /* 0x000fc60000000021 */
[----:B------:R-:W5:Y:S01]  /*9190*/  LDS R49, [R9+0x10] ;  /* 0x0000100009317984 */ /* 0x000f620000000800 */
[----:B------:R-:W-:-:S03]  /*91a0*/  FFMA R68, R4, R5, RZ ;  /* 0x0000000504447223 */ /* 0x000fc600000000ff */
[----:B------:R-:W5:Y:S04]  /*91b0*/  LDS R48, [R57+0x50] ;  /* 0x0000500039307984 */ /* 0x000f680000000800 */
[----:B------:R-:W-:Y:S01]  /*91c0*/  LDS R2, [R44] ;  /* 0x000000002c027984 */ /* 0x000fe20000000800 */
[----:B0-----:R-:W-:-:S03]  /*91d0*/  FFMA R5, R27, R34, R32 ;  /* 0x000000221b057223 */ /* 0x001fc60000000020 */
[----:B------:R-:W0:Y:S01]  /*91e0*/  LDS R53, [R46] ;  /* 0x000000002e357984 */ /* 0x000e220000000800 */
[----:B-1----:R-:W-:-:S03]  /*91f0*/  FFMA R4, R4, R7, RZ ;  /* 0x0000000704047223 */ /* 0x002fc600000000ff */
[----:B------:R-:W1:Y:S01]  /*9200*/  LDS R9, [R40] ;  /* 0x0000000028097984 */ /* 0x000e620000000800 */
[----:B--2---:R-:W-:-:S03]  /*9210*/  FFMA R41, R24, R41, R75 ;  /* 0x0000002918297223 */ /* 0x004fc6000000004b */
[----:B------:R-:W2:Y:S04]  /*9220*/  LDS R36, [R59+0x28] ;  /* 0x000028003b247984 */ /* 0x000ea80000000800 */
[----:B------:R-:W2:Y:S01]  /*9230*/  LDS R38, [R61+0x28] ;  /* 0x000028003d267984 */ /* 0x000ea20000000800 */
[----:B------:R-:W-:-:S03]  /*9240*/  FFMA R24, R28, R43, R5 ;  /* 0x0000002b1c187223 */ /* 0x000fc60000000005 */
[----:B------:R-:W2:Y:S01]  /*9250*/  LDS R55, [R42] ;  /* 0x000000002a377984 */ /* 0x000ea20000000800 */
[----:B----4-:R-:W-:-:S03]  /*9260*/  FFMA R37, R30, R37, R68 ;  /* 0x000000251e257223 */ /* 0x010fc60000000044 */
[----:B------:R-:W4:Y:S01]  /*9270*/  LDS R45, [R59+0x3c] ;  /* 0x00003c003b2d7984 */ /* 0x000f220000000800 */
[----:B-----5:R-:W-:-:S03]  /*9280*/  FFMA R39, R30, R39, R4 ;  /* 0x000000271e277223 */ /* 0x020fc60000000004 */
[----:B------:R-:W5:Y:S04]  /*9290*/  LDS R47, [R61+0x3c] ;  /* 0x00003c003d2f7984 */ /* 0x000f680000000800 */
[----:B------:R-:W-:Y:S01]  /*92a0*/  LDS R60, [R44+0x4] ;  /* 0x000004002c3c7984 */ /* 0x000fe20000000800 */
[----:B------:R-:W-:-:S03]  /*92b0*/  FFMA R4, R26, R49, R31 ;  /* 0x000000311a047223 */ /* 0x000fc6000000001f */
[----:B------:R-:W5:Y:S01]  /*92c0*/  LDS R67, [R46+0x64] ;  /* 0x000064002e437984 */ /* 0x000f620000000800 */
[----:B------:R-:W-:-:S03]  /*92d0*/  FFMA R5, R29, R48, R24 ;  /* 0x000000301d057223 */ /* 0x000fc60000000018 */
[----:B------:R-:W5:Y:S04]  /*92e0*/  LDS R65, [R40+0x64] ;  /* 0x0000640028417984 */ /* 0x000f680000000800 */
[----:B------:R-:W5:Y:S01]  /*92f0*/  LDS R63, [R42+0x64] ;  /* 0x000064002a3f7984 */ /* 0x000f620000000800 */
[----:B0-----:R-:W-:-:S03]  /*9300*/  FFMA R53, R2, R53, RZ ;  /* 0x0000003502357223 */ /* 0x001fc600000000ff */
[----:B------:R-:W0:Y:S01]  /*9310*/  LDS R51, [R56+0x10] ;  /* 0x0000100038337984 */ /* 0x000e220000000800 */
[----:B-1----:R-:W-:-:S03]  /*9320*/  FFMA R24, R2, R9, RZ ;  /* 0x0000000902187223 */ /* 0x002fc600000000ff */
[----:B------:R-:W1:Y:S01]  /*9330*/  LDS R50, [R59+0x50] ;  /* 0x000050003b327984 */ /* 0x000e620000000800 */
[----:B--2---:R-:W-:-:S03]  /*9340*/  FFMA R36, R27, R36, R37 ;  /* 0x000000241b247223 */ /* 0x004fc60000000025 */
[----:B------:R-:W2:Y:S01]  /*9350*/  LDS R52, [R61+0x50] ;  /* 0x000050003d347984 */ /* 0x000ea20000000800 */
[----:B------:R-:W-:-:S03]  /*9360*/  FFMA R38, R27, R38, R39 ;  /* 0x000000261b267223 */ /* 0x000fc60000000027 */
[----:B------:R-:W-:Y:S01]  /*9370*/  LDS R56, [R44+0x8] ;  /* 0x000008002c387984 */ /* 0x000fe20000000800 */
[----:B------:R-:W-:-:S03]  /*9380*/  FFMA R2, R2, R55, RZ ;  /* 0x0000003702027223 */ /* 0x000fc600000000ff */
[----:B------:R-:W2:Y:S01]  /*9390*/  LDS R61, [R46+0xc8] ;  /* 0x0000c8002e3d7984 */ /* 0x000ea20000000800 */
        /* <DEDUP_REMOVED lines=8> */
[----:B------:R-:W3:Y:S01]  /*9420*/  LDS R71, [R40+0x12c] ;  /* 0x00012c0028477984 */ /* 0x000ee20000000800 */
[----:B------:R-:W-:-:S03]  /*9430*/  FFMA R2, R60, R63, R2 ;  /* 0x0000003f3c027223 */ /* 0x000fc60000000002 */
[----:B------:R-:W3:Y:S01]  /*9440*/  LDS R69, [R42+0x12c] ;  /* 0x00012c002a457984 */ /* 0x000ee20000000800 */
[----:B0-----:R-:W-:-:S03]  /*9450*/  FFMA R26, R26, R51, R41 ;  /* 0x000000331a1a7223 */ /* 0x001fc60000000029 */
[----:B------:R-:W-:Y:S01]  /*9460*/  LDS R62, [R44+0x10] ;  /* 0x000010002c3e7984 */ /* 0x000fe20000000800 */
[----:B-1----:R-:W-:-:S03]  /*9470*/  FFMA R45, R29, R50, R45 ;  /* 0x000000321d2d7223 */ /* 0x002fc6000000002d */
[----:B------:R-:W0:Y:S01]  /*9480*/  LDS R77, [R46+0x190] ;  /* 0x000190002e4d7984 */ /* 0x000e220000000800 */
[----:B--2---:R-:W-:-:S03]  /*9490*/  FFMA R47, R29, R52, R47 ;  /* 0x000000341d2f7223 */ /* 0x004fc6000000002f */
[----:B------:R-:W1:Y:S04]  /*94a0*/  LDS R64, [R40+0x190] ;  /* 0x0001900028407984 */ /* 0x000e680000000800 */
[----:B------:R-:W2:Y:S01]  /*94b0*/  LDS R66, [R42+0x190] ;  /* 0x000190002a427984 */ /* 0x000ea20000000800 */
[C---:B------:R-:W-:Y:S01]  /*94c0*/  FFMA R53, R56.reuse, R61, R53 ;  /* 0x0000003d38357223 */ /* 0x040fe20000000035 */
[C---:B----4-:R-:W-:Y:S01]  /*94d0*/  FFMA R24, R56.reuse, R59, R24 ;  /* 0x0000003b38187223 */ /* 0x050fe20000000018 */
[----:B-----5:R-:W-:Y:S02]  /*94e0*/  FFMA R2, R56, R57, R2 ;  /* 0x0000003938027223 */ /* 0x020fe40000000002 */
[C---:B------:R-:W-:Y:S01]  /*94f0*/  FFMA R53, R54.reuse, R73, R53 ;  /* 0x0000004936357223 */ /* 0x040fe20000000035 */
[-C--:B------:R-:W-:Y:S01]  /*9500*/  FMUL R5, R5, R18.reuse ;  /* 0x0000001205057220 */ /* 0x080fe20000400000 */
[-C--:B------:R-:W-:Y:S01]  /*9510*/  FMUL R45, R45, R18.reuse ;  /* 0x000000122d2d7220 */ /* 0x080fe20000400000 */
[----:B------:R-:W-:Y:S01]  /*9520*/  FMUL R47, R47, R18 ;  /* 0x000000122f2f7220 */ /* 0x000fe20000400000 */
[C---:B---3--:R-:W-:Y:S01]  /*9530*/  FFMA R71, R54.reuse, R71, R24 ;  /* 0x0000004736477223 */ /* 0x048fe20000000018 */
[----:B------:R-:W-:Y:S01]  /*9540*/  FFMA R69, R54, R69, R2 ;  /* 0x0000004536457223 */ /* 0x000fe20000000002 */
[-C--:B------:R-:W-:Y:S01]  /*9550*/  FFMA R5, R58, R25.reuse, R5 ;  /* 0x000000193a057223 */ /* 0x080fe20000000005 */
[-C--:B------:R-:W-:Y:S01]  /*9560*/  FFMA R45, R4, R25.reuse, R45 ;  /* 0x00000019042d7223 */ /* 0x080fe2000000002d */
[----:B------:R-:W-:Y:S01]  /*9570*/  FFMA R47, R26, R25, R47 ;  /* 0x000000191a2f7223 */ /* 0x000fe2000000002f */
[C---:B0-----:R-:W-:Y:S01]  /*9580*/  FFMA R2, R62.reuse, R77, R53 ;  /* 0x0000004d3e027223 */ /* 0x041fe20000000035 */
[----:B-1----:R-:W-:-:S03]  /*9590*/  FFMA R64, R62, R64, R71 ;  /* 0x000000403e407223 */ /* 0x002fc60000000047 */
[-C--:B------:R-:W-:Y:S01]  /*95a0*/  FFMA R2, R2, R17.reuse, R5 ;  /* 0x0000001102027223 */ /* 0x080fe20000000005 */
[----:B--2---:R-:W-:Y:S01]  /*95b0*/  FFMA R66, R62, R66, R69 ;  /* 0x000000423e427223 */ /* 0x004fe20000000045 */
[-C--:B------:R-:W-:Y:S02]  /*95c0*/  FFMA R45, R64, R17.reuse, R45 ;  /* 0x00000011402d7223 */ /* 0x080fe4000000002d */
[----:B------:R-:W-:Y:S01]  /*95d0*/  FADD R15, R15, -R2 ;  /* 0x800000020f0f7221 */ /* 0x000fe20000000000 */
[----:B------:R-:W-:Y:S01]  /*95e0*/  FFMA R66, R66, R17, R47 ;  /* 0x0000001142427223 */ /* 0x000fe2000000002f */
[----:B------:R-:W-:-:S03]  /*95f0*/  FADD R14, R14, -R45 ;  /* 0x8000002d0e0e7221 */ /* 0x000fc60000000000 */
[----:B------:R-:W-:Y:S01]  /*9600*/  FSEL R15, -R2, R15, !P1 ;  /* 0x0000000f020f7208 */ /* 0x000fe20004800100 */
[----:B------:R-:W-:Y:S01]  /*9610*/  FADD R13, R13, -R66 ;  /* 0x800000420d0d7221 */ /* 0x000fe20000000000 */
[----:B------:R-:W-:-:S03]  /*9620*/  FSEL R45, -R45, R14, !P1 ;  /* 0x0000000e2d2d7208 */ /* 0x000fc60004800100 */
[----:B------:R-:W-:Y:S01]  /*9630*/  @P0 FADD R5, R15, R8 ;  /* 0x000000080f050221 */ /* 0x000fe20000000000 */
[----:B------:R-:W-:Y:S01]  /*9640*/  FSEL R13, -R66, R13, !P1 ;  /* 0x0000000d420d7208 */ /* 0x000fe20004800100 */
[----:B------:R-:W-:-:S03]  /*9650*/  @P0 FADD R7, R45, R12 ;  /* 0x0000000c2d070221 */ /* 0x000fc60000000000 */
[----:B------:R0:W-:Y:S01]  /*9660*/  @P0 STG.E desc[UR8][R10.64], R5 ;  /* 0x000000050a000986 */ /* 0x0001e2000c101908 */
[----:B------:R-:W-:-:S03]  /*9670*/  @P0 FADD R9, R13, R16 ;  /* 0x000000100d090221 */ /* 0x000fc60000000000 */
[----:B------:R0:W-:Y:S04]  /*9680*/  @P0 STG.E desc[UR8][R10.64+0x4], R7 ;  /* 0x000004070a000986 */ /* 0x0001e8000c101908 */
[----:B------:R0:W-:Y:S01]  /*9690*/  @P0 STG.E desc[UR8][R10.64+0x8], R9 ;  /* 0x000008090a000986 */ /* 0x0001e2000c101908 */
[----:B------:R-:W-:Y:S05]  /*96a0*/  @P0 BRA `(.L_x_69) ;  /* 0x00000000001c0947 */ /* 0x000fea0003800000 */
[----:B0-----:R-:W0:Y:S01]  /*96b0*/  LDC.64 R4, c[0x0][0x3b8] ;  /* 0x0000ee00ff047b82 */ /* 0x001e220000000a00 */
[----:B------:R-:W-:-:S05]  /*96c0*/  HFMA2 R7, -RZ, RZ, 0, 1.78813934326171875e-07 ;  /* 0x00000003ff077431 */ /* 0x000fca00000001ff */
[----:B------:R-:W-:-:S04]  /*96d0*/  IMAD R7, R0, R7, -0x3 ;  /* 0xfffffffd00077424 */ /* 0x000fc800078e0207 */
[----:B0-----:R-:W-:-:S05]  /*96e0*/  IMAD.WIDE R4, R7, 0x4, R4 ;  /* 0x0000000407047825 */ /* 0x001fca00078e0204 */
[----:B------:R1:W-:Y:S04]  /*96f0*/  REDG.E.ADD.F32.FTZ.RN.STRONG.GPU desc[UR8][R4.64], R15 ;  /* 0x0000000f040079a6 */ /* 0x0003e8000c12f308 */
[----:B------:R1:W-:Y:S04]  /*9700*/  REDG.E.ADD.F32.FTZ.RN.STRONG.GPU desc[UR8][R4.64+0x4], R45 ;  /* 0x0000042d040079a6 */ /* 0x0003e8000c12f308 */
[----:B------:R1:W-:Y:S02]  /*9710*/  REDG.E.ADD.F32.FTZ.RN.STRONG.GPU desc[UR8][R4.64+0x8], R13 ;  /* 0x0000080d040079a6 */ /* 0x0003e4000c12f308 */
.L_x_69:
[----:B------:R-:W2:Y:S02]  /*9720*/  LDCU.64 UR4, c[0x0][0x490] ;  /* 0x00009200ff0477ac */ /* 0x000ea40008000a00 */
[----:B--2---:R-:W-:-:S04]  /*9730*/  UISETP.NE.AND UP0, UPT, UR5, URZ, UPT ;  /* 0x000000ff0500728c */ /* 0x004fc8000bf05270 */
[----:B------:R-:W-:-:S09]  /*9740*/  UISETP.EQ.OR UP0, UPT, UR4, URZ, UP0 ;  /* 0x000000ff0400728c */ /* 0x000fd20008702670 */
[----:B------:R-:W-:Y:S05]  /*9750*/  BRA.U UP0, `(.L_x_70) ;  /* 0x0000000900e07547 */ /* 0x000fea000b800000 */
[----:B------:R-:W2:Y:S01]  /*9760*/  LDCU UR4, c[0x0][0x4f0] ;  /* 0x00009e00ff0477ac */ /* 0x000ea20008000800 */
[----:B------:R-:W0:Y:S01]  /*9770*/  LDC.64 R16, c[0x0][0x4a8] ;  /* 0x00012a00ff107b82 */ /* 0x000e220000000a00 */
[C---:B------:R-:W-:Y:S01]  /*9780*/  IMAD R18, R3.reuse, 0x7d, R6 ;  /* 0x0000007d03127824 */ /* 0x040fe200078e0206 */
[----:B------:R-:W-:-:S03]  /*9790*/  LEA R31, R3, R6, 0x7 ;  /* 0x00000006031f7211 */ /* 0x000fc600078e38ff */
[----:B------:R-:W-:-:S03]  /*97a0*/  IMAD R0, R18, 0x3, RZ ;  /* 0x0000000312007824 */ /* 0x000fc600078e02ff */
[----:B------:R-:W3:Y:S01]  /*97b0*/  LDC.64 R24, c[0x0][0x4b0] ;  /* 0x00012c00ff187b82 */ /* 0x000ee20000000a00 */
[----:B--2---:R-:W-:Y:S01]  /*97c0*/  ISETP.NE.AND P1, PT, RZ, UR4, PT ;  /* 0x00000004ff007c0c */ /* 0x004fe2000bf25270 */
[----:B------:R-:W2:Y:S01]  /*97d0*/  LDCU UR4, c[0x0][0x498] ;  /* 0x00009300ff0477ac */ /* 0x000ea20008000800 */
[----:B01----:R-:W-:-:S11]  /*97e0*/  IMAD.WIDE R4, R0, 0x4, R16 ;  /* 0x0000000400047825 */ /* 0x003fd600078e0210 */
[----:B------:R-:W0:Y:S01]  /*97f0*/  @P1 LDC.64 R12, c[0x0][0x570] ;  /* 0x00015c00ff0c1b82 */ /* 0x000e220000000a00 */
[----:B--2---:R-:W-:Y:S01]  /*9800*/  ISETP.NE.AND P2, PT, RZ, UR4, PT ;  /* 0x00000004ff007c0c */ /* 0x004fe2000bf45270 */
[----:B------:R-:W1:Y:S06]  /*9810*/  LDCU.128 UR4, c[0x0][0x460] ;  /* 0x00008c00ff0477ac */ /* 0x000e6c0008000c00 */
[----:B------:R-:W2:Y:S06]  /*9820*/  @!P1 LDC.64 R26, c[0x0][0x438] ;  /* 0x00010e00ff1a9b82 */ /* 0x000eac0000000a00 */
[----:B------:R-:W4:Y:S02]  /*9830*/  @P2 LDG.E.CONSTANT R29, desc[UR8][R4.64] ;  /* 0x00000008041d2981 */ /* 0x000f24000c1e9900 */
[----:B------:R-:W5:Y:S01]  /*9840*/  LDC.64 R8, c[0x0][0x4e0] ;  /* 0x00013800ff087b82 */ /* 0x000f620000000a00 */
[----:B------:R-:W-:Y:S01]  /*9850*/  SHF.R.S32.HI R7, RZ, 0x1f, R18 ;  /* 0x0000001fff077819 */ /* 0x000fe20000011412 */
[----:B------:R-:W-:Y:S01]  /*9860*/  IMAD R15, R3, 0x3, RZ ;  /* 0x00000003030f7824 */ /* 0x000fe200078e02ff */
[----:B------:R-:W4:Y:S01]  /*9870*/  @P2 LDG.E.CONSTANT R49, desc[UR8][R4.64+0x4] ;  /* 0x0000040804312981 */ /* 0x000f22000c1e9900 */
[----:B0-----:R-:W-:-:S05]  /*9880*/  @P1 IMAD.WIDE R12, R31, 0x4, R12 ;  /* 0x000000041f0c1825 */ /* 0x001fca00078e020c */
[----:B------:R0:W4:Y:S01]  /*9890*/  @P1 LDG.E.CONSTANT R2, desc[UR8][R12.64] ;  /* 0x000000080c021981 */ /* 0x000122000c1e9900 */
[----:B------:R-:W5:Y:S01]  /*98a0*/  LDC.64 R10, c[0x0][0x4d8] ;  /* 0x00013600ff0a7b82 */ /* 0x000f620000000a00 */
[C---:B------:R-:W-:Y:S02]  /*98b0*/  SHF.L.U64.HI R7, R18.reuse, 0x2, R7 ;  /* 0x0000000212077819 */ /* 0x040fe40000010207 */
[----:B------:R-:W-:Y:S01]  /*98c0*/  SHF.L.U32 R18, R18, 0x2, RZ ;  /* 0x0000000212127819 */ /* 0x000fe200000006ff */
[----:B--2---:R-:W-:-:S04]  /*98d0*/  @!P1 IMAD.WIDE R26, R31, 0x4, R26 ;  /* 0x000000041f1a9825 */ /* 0x004fc800078e021a */
[----:B0-----:R-:W0:Y:S01]  /*98e0*/  LDC.64 R12, c[0x0][0x4e8] ;  /* 0x00013a00ff0c7b82 */ /* 0x001e220000000a00 */
[----:B-1----:R-:W-:Y:S01]  /*98f0*/  IADD3 R14, P0, PT, R18, UR4, RZ ;  /* 0x00000004120e7c10 */ /* 0x002fe2000ff1e0ff */
[----:B------:R-:W-:-:S03]  /*9900*/  IMAD.WIDE R16, R15, 0x4, R16 ;  /* 0x000000040f107825 */ /* 0x000fc600078e0210 */
[----:B------:R-:W-:Y:S01]  /*9910*/  IADD3.X R15, PT, PT, R7, UR5, RZ, P0, !PT ;  /* 0x00000005070f7c10 */ /* 0x000fe200087fe4ff */
[----:B---3--:R-:W-:Y:S01]  /*9920*/  IMAD.WIDE R24, R0, 0x4, R24 ;  /* 0x0000000400187825 */ /* 0x008fe200078e0218 */
[----:B-----5:R-:W2:Y:S04]  /*9930*/  LDG.E.CONSTANT R36, desc[UR8][R8.64] ;  /* 0x0000000808247981 */ /* 0x020ea8000c1e9900 */
[----:B------:R-:W3:Y:S04]  /*9940*/  LDG.E R31, desc[UR8][R14.64] ;  /* 0x000000080e1f7981 */ /* 0x000ee8000c1e1900 */
[----:B------:R-:W5:Y:S04]  /*9950*/  LDG.E.CONSTANT R38, desc[UR8][R10.64] ;  /* 0x000000080a267981 */ /* 0x000f68000c1e9900 */
[----:B------:R-:W5:Y:S04]  /*9960*/  LDG.E R33, desc[UR8][R24.64] ;  /* 0x0000000818217981 */ /* 0x000f68000c1e1900 */
[----:B0-----:R-:W5:Y:S04]  /*9970*/  LDG.E.CONSTANT R37, desc[UR8][R12.64] ;  /* 0x000000080c257981 */ /* 0x001f68000c1e9900 */
[----:B------:R-:W4:Y:S04]  /*9980*/  @!P2 LDG.E.CONSTANT R29, desc[UR8][R16.64] ;  /* 0x00000008101da981 */ /* 0x000f28000c1e9900 */
[----:B------:R-:W5:Y:S04]  /*9990*/  @!P2 LDG.E.CONSTANT R49, desc[UR8][R16.64+0x4] ;  /* 0x000004081031a981 */ /* 0x000f68000c1e9900 */
[----:B------:R0:W4:Y:S02]  /*99a0*/  @!P1 LDG.E.CONSTANT R2, desc[UR8][R26.64] ;  /* 0x000000081a029981 */ /* 0x000124000c1e9900 */
[----:B0-----:R-:W-:-:S04]  /*99b0*/  IADD3 R26, P0, PT, R18, UR6, RZ ;  /* 0x00000006121a7c10 */ /* 0x001fc8000ff1e0ff */
[----:B------:R-:W-:Y:S01]  /*99c0*/  IADD3.X R27, PT, PT, R7, UR7, RZ, P0, !PT ;  /* 0x00000007071b7c10 */ /* 0x000fe200087fe4ff */
[----:B------:R-:W0:Y:S01]  /*99d0*/  LDCU.128 UR4, c[0x0][0x470] ;  /* 0x00008e00ff0477ac */ /* 0x000e220008000c00 */
[----:B----4-:R-:W-:Y:S02]  /*99e0*/  FMUL R40, R29, R2 ;  /* 0x000000021d287220 */ /* 0x010fe40000400000 */
[----:B------:R-:W1:Y:S02]  /*99f0*/  LDC.64 R28, c[0x0][0x4b8] ;  /* 0x00012e00ff1c7b82 */ /* 0x000e640000000a00 */
[----:B---3--:R-:W-:-:S04]  /*9a00*/  FMUL R31, R40, R31 ;  /* 0x0000001f281f7220 */ /* 0x008fc80000400000 */
[----:B--2---:R-:W-:Y:S01]  /*9a10*/  FMUL R31, R36, R31 ;  /* 0x0000001f241f7220 */ /* 0x004fe20000400000 */
[----:B------:R-:W-:-:S03]  /*9a20*/  FMUL R30, R23, R40 ;  /* 0x00000028171e7220 */ /* 0x000fc60000400000 */
[----:B-----5:R-:W-:-:S04]  /*9a30*/  FFMA R32, R38, R33, R31 ;  /* 0x0000002126207223 */ /* 0x020fc8000000001f */
[----:B------:R-:W-:Y:S02]  /*9a40*/  FFMA R35, R37, R30, R32 ;  /* 0x0000001e25237223 */ /* 0x000fe40000000020 */
[----:B------:R-:W2:Y:S03]  /*9a50*/  LDC.64 R32, c[0x0][0x4c0] ;  /* 0x00013000ff207b82 */ /* 0x000ea60000000a00 */
[----:B------:R3:W-:Y:S04]  /*9a60*/  STG.E desc[UR8][R24.64], R35 ;  /* 0x0000002318007986 */ /* 0x0007e8000c101908 */
[----:B------:R-:W4:Y:S01]  /*9a70*/  LDG.E R31, desc[UR8][R26.64] ;  /* 0x000000081a1f7981 */ /* 0x000f22000c1e1900 */
[----:B-1----:R-:W-:-:S05]  /*9a80*/  IMAD.WIDE R28, R0, 0x4, R28 ;  /* 0x00000004001c7825 */ /* 0x002fca00078e021c */
[----:B------:R-:W5:Y:S01]  /*9a90*/  LDG.E R39, desc[UR8][R28.64] ;  /* 0x000000081c277981 */ /* 0x000f62000c1e1900 */
[----:B------:R-:W-:Y:S01]  /*9aa0*/  FMUL R34, R22, R40 ;  /* 0x0000002816227220 */ /* 0x000fe20000400000 */
[----:B0-----:R-:W-:Y:S01]  /*9ab0*/  IADD3 R30, P0, PT, R18, UR4, RZ ;  /* 0x00000004121e7c10 */ /* 0x001fe2000ff1e0ff */
[----:B--2---:R-:W-:-:S04]  /*9ac0*/  IMAD.WIDE R32, R0, 0x4, R32 ;  /* 0x0000000400207825 */ /* 0x004fc800078e0220 */
[----:B----4-:R-:W-:-:S04]  /*9ad0*/  FMUL R31, R40, R31 ;  /* 0x0000001f281f7220 */ /* 0x010fc80000400000 */
[----:B------:R-:W-:-:S04]  /*9ae0*/  FMUL R31, R36, R31 ;  /* 0x0000001f241f7220 */ /* 0x000fc80000400000 */
[----:B-----5:R-:W-:Y:S01]  /*9af0*/  FFMA R42, R38, R39, R31 ;  /* 0x00000027262a7223 */ /* 0x020fe2000000001f */
[----:B------:R-:W-:Y:S01]  /*9b00*/  IADD3.X R31, PT, PT, R7, UR5, RZ, P0, !PT ;  /* 0x00000005071f7c10 */ /* 0x000fe200087fe4ff */
[----:B------:R-:W-:Y:S01]  /*9b10*/  FMUL R44, R21, R40 ;  /* 0x00000028152c7220 */ /* 0x000fe20000400000 */
[----:B------:R-:W0:Y:S01]  /*9b20*/  LDCU.64 UR4, c[0x0][0x480] ;  /* 0x00009000ff0477ac */ /* 0x000e220008000a00 */
[----:B------:R-:W-:Y:S02]  /*9b30*/  FFMA R39, R37, R34, R42 ;  /* 0x0000002225277223 */ /* 0x000fe4000000002a */
[----:B------:R-:W1:Y:S03]  /*9b40*/  LDC.64 R42, c[0x0][0x4c8] ;  /* 0x00013200ff2a7b82 */ /* 0x000e660000000a00 */
[----:B------:R2:W-:Y:S04]  /*9b50*/  STG.E desc[UR8][R28.64], R39 ;  /* 0x000000271c007986 */ /* 0x0005e8000c101908 */
[----:B---3--:R-:W3:Y:S04]  /*9b60*/  LDG.E R35, desc[UR8][R30.64] ;  /* 0x000000081e237981 */ /* 0x008ee8000c1e1900 */
[----:B------:R-:W4:Y:S01]  /*9b70*/  LDG.E R41, desc[UR8][R32.64] ;  /* 0x0000000820297981 */ /* 0x000f22000c1e1900 */
[----:B------:R-:W-:Y:S01]  /*9b80*/  IADD3 R34, P0, PT, R18, UR6, RZ ;  /* 0x0000000612227c10 */ /* 0x000fe2000ff1e0ff */
[----:B-1----:R-:W-:-:S04]  /*9b90*/  IMAD.WIDE R42, R0, 0x4, R42 ;  /* 0x00000004002a7825 */ /* 0x002fc800078e022a */
[----:B---3--:R-:W-:-:S04]  /*9ba0*/  FMUL R35, R40, R35 ;  /* 0x0000002328237220 */ /* 0x008fc80000400000 */
[----:B------:R-:W-:-:S04]  /*9bb0*/  FMUL R35, R36, R35 ;  /* 0x0000002324237220 */ /* 0x000fc80000400000 */
[----:B----4-:R-:W-:Y:S01]  /*9bc0*/  FFMA R46, R38, R41, R35 ;  /* 0x00000029262e7223 */ /* 0x010fe20000000023 */
[----:B------:R-:W-:-:S03]  /*9bd0*/  IADD3.X R35, PT, PT, R7, UR7, RZ, P0, !PT ;  /* 0x0000000707237c10 */ /* 0x000fc600087fe4ff */
[----:B--2---:R-:W-:Y:S02]  /*9be0*/  FFMA R39, R37, R44, R46 ;  /* 0x0000002c25277223 */ /* 0x004fe4000000002e */
[----:B------:R-:W1:Y:S03]  /*9bf0*/  LDC.64 R46, c[0x0][0x4d0] ;  /* 0x00013400ff2e7b82 */ /* 0x000e660000000a00 */
[----:B------:R2:W-:Y:S04]  /*9c00*/  STG.E desc[UR8][R32.64], R39 ;  /* 0x0000002720007986 */ /* 0x0005e8000c101908 */
[----:B------:R-:W3:Y:S04]  /*9c10*/  LDG.E R41, desc[UR8][R34.64] ;  /* 0x0000000822297981 */ /* 0x000ee8000c1e1900 */
[----:B------:R-:W4:Y:S01]  /*9c20*/  LDG.E R45, desc[UR8][R42.64] ;  /* 0x000000082a2d7981 */ /* 0x000f22000c1e1900 */
[----:B0-----:R-:W-:Y:S01]  /*9c30*/  IADD3 R44, P0, PT, R18, UR4, RZ ;  /* 0x00000004122c7c10 */ /* 0x001fe2000ff1e0ff */
[----:B------:R-:W-:Y:S01]  /*9c40*/  FMUL R18, R20, R40 ;  /* 0x0000002814127220 */ /* 0x000fe20000400000 */
[----:B-1----:R-:W-:-:S02]  /*9c50*/  IMAD.WIDE R46, R0, 0x4, R46 ;  /* 0x00000004002e7825 */ /* 0x002fc400078e022e */
[----:B------:R-:W5:Y:S04]  /*9c60*/  LDG.E.CONSTANT R0, desc[UR8][R12.64+0x4] ;  /* 0x000004080c007981 */ /* 0x000f68000c1e9900 */
[----:B------:R-:W5:Y:S01]  /*9c70*/  LDG.E.CONSTANT R12, desc[UR8][R12.64+0x8] ;  /* 0x000008080c0c7981 */ /* 0x000f62000c1e9900 */
[----:B---3--:R-:W-:-:S04]  /*9c80*/  FMUL R41, R40, R41 ;  /* 0x0000002928297220 */ /* 0x008fc80000400000 */
[----:B------:R-:W-:-:S04]  /*9c90*/  FMUL R41, R36, R41 ;  /* 0x0000002924297220 */ /* 0x000fc80000400000 */
[----:B----4-:R-:W-:Y:S01]  /*9ca0*/  FFMA R48, R38, R45, R41 ;  /* 0x0000002d26307223 */ /* 0x010fe20000000029 */
[----:B------:R-:W-:-:S03]  /*9cb0*/  IADD3.X R45, PT, PT, R7, UR5, RZ, P0, !PT ;  /* 0x00000005072d7c10 */ /* 0x000fc600087fe4ff */
[----:B------:R-:W-:-:S05]  /*9cc0*/  FFMA R7, R37, R18, R48 ;  /* 0x0000001225077223 */ /* 0x000fca0000000030 */
[----:B------:R0:W-:Y:S04]  /*9cd0*/  STG.E desc[UR8][R42.64], R7 ;  /* 0x000000072a007986 */ /* 0x0001e8000c101908 */
[----:B--2---:R-:W2:Y:S04]  /*9ce0*/  LDG.E R39, desc[UR8][R44.64] ;  /* 0x000000082c277981 */ /* 0x004ea8000c1e1900 */
[----:B------:R-:W3:Y:S04]  /*9cf0*/  LDG.E R41, desc[UR8][R46.64] ;  /* 0x000000082e297981 */ /* 0x000ee8000c1e1900 */
[----:B0-----:R-:W4:Y:S01]  /*9d00*/  LDG.E.CONSTANT R7, desc[UR8][R10.64+0x4] ;  /* 0x000004080a077981 */ /* 0x001f22000c1e9900 */
[----:B------:R-:W-:-:S03]  /*9d10*/  FMUL R18, R49, R2 ;  /* 0x0000000231127220 */ /* 0x000fc60000400000 */
[----:B------:R-:W5:Y:S04]  /*9d20*/  @P2 LDG.E.CONSTANT R49, desc[UR8][R4.64+0x8] ;  /* 0x0000080804312981 */ /* 0x000f68000c1e9900 */
[----:B------:R-:W5:Y:S01]  /*9d30*/  LDG.E.CONSTANT R10, desc[UR8][R10.64+0x8] ;  /* 0x000008080a0a7981 */ /* 0x000f62000c1e9900 */
[----:B--2---:R-:W-:-:S04]  /*9d40*/  FMUL R39, R40, R39 ;  /* 0x0000002728277220 */ /* 0x004fc80000400000 */
[----:B------:R-:W-:Y:S01]  /*9d50*/  FMUL R39, R36, R39 ;  /* 0x0000002724277220 */ /* 0x000fe20000400000 */
[----:B------:R-:W-:Y:S01]  /*9d60*/  FMUL R40, R19, R40 ;  /* 0x0000002813287220 */ /* 0x000fe20000400000 */
[----:B------:R-:W2:Y:S02]  /*9d70*/  LDG.E.CONSTANT R36, desc[UR8][R8.64+0x4] ;  /* 0x0000040808247981 */ /* 0x000ea4000c1e9900 */
[----:B---3--:R-:W-:-:S04]  /*9d80*/  FFMA R38, R38, R41, R39 ;  /* 0x0000002926267223 */ /* 0x008fc80000000027 */
[----:B------:R-:W-:Y:S01]  /*9d90*/  FFMA R37, R37, R40, R38 ;  /* 0x0000002825257223 */ /* 0x000fe20000000026 */
[----:B------:R-:W3:Y:S04]  /*9da0*/  @!P2 LDG.E.CONSTANT R49, desc[UR8][R16.64+0x8] ;  /* 0x000008081031a981 */ /* 0x000ee8000c1e9900 */
[----:B------:R0:W-:Y:S04]  /*9db0*/  STG.E desc[UR8][R46.64], R37 ;  /* 0x000000252e007986 */ /* 0x0001e8000c101908 */
[----:B------:R-:W4:Y:S04]  /*9dc0*/  LDG.E R39, desc[UR8][R14.64] ;  /* 0x000000080e277981 */ /* 0x000f28000c1e1900 */
[----:B------:R-:W5:Y:S04]  /*9dd0*/  LDG.E R38, desc[UR8][R24.64+0x4] ;  /* 0x0000040818267981 */ /* 0x000f68000c1e1900 */
[----:B------:R-:W3:Y:S01]  /*9de0*/  LDG.E.CONSTANT R8, desc[UR8][R8.64+0x8] ;  /* 0x0000080808087981 */ /* 0x000ee2000c1e9900 */
[----:B----4-:R-:W-:-:S04]  /*9df0*/  FMUL R39, R18, R39 ;  /* 0x0000002712277220 */ /* 0x010fc80000400000 */
[----:B--2---:R-:W-:Y:S01]  /*9e00*/  FMUL R40, R36, R39 ;  /* 0x0000002724287220 */ /* 0x004fe20000400000 */
[----:B------:R-:W-:-:S03]  /*9e10*/  FMUL R39, R23, R18 ;  /* 0x0000001217277220 */ /* 0x000fc60000400000 */
[----:B-----5:R-:W-:-:S04]  /*9e20*/  FFMA R41, R7, R38, R40 ;  /* 0x0000002607297223 */ /* 0x020fc80000000028 */
[----:B------:R-:W-:-:S05]  /*9e30*/  FFMA R39, R0, R39, R41 ;  /* 0x0000002700277223 */ /* 0x000fca0000000029 */
[----:B------:R1:W-:Y:S04]  /*9e40*/  STG.E desc[UR8][R24.64+0x4], R39 ;  /* 0x0000042718007986 */ /* 0x0003e8000c101908 */
[----:B0-----:R-:W2:Y:S04]  /*9e50*/  LDG.E R37, desc[UR8][R26.64] ;  /* 0x000000081a257981 */ /* 0x001ea8000c1e1900 */
[----:B------:R-:W4:Y:S01]  /*9e60*/  LDG.E R38, desc[UR8][R28.64+0x4] ;  /* 0x000004081c267981 */ /* 0x000f22000c1e1900 */
[----:B--2---:R-:W-:-:S04]  /*9e70*/  FMUL R37, R18, R37 ;  /* 0x0000002512257220 */ /* 0x004fc80000400000 */
[----:B------:R-:W-:Y:S01]  /*9e80*/  FMUL R40, R36, R37 ;  /* 0x0000002524287220 */ /* 0x000fe20000400000 */
[----:B------:R-:W-:-:S03]  /*9e90*/  FMUL R37, R22, R18 ;  /* 0x0000001216257220 */ /* 0x000fc60000400000 */
[----:B----4-:R-:W-:-:S04]  /*9ea0*/  FFMA R41, R7, R38, R40 ;  /* 0x0000002607297223 */ /* 0x010fc80000000028 */
[----:B------:R-:W-:-:S05]  /*9eb0*/  FFMA R37, R0, R37, R41 ;  /* 0x0000002500257223 */ /* 0x000fca0000000029 */
[----:B------:R0:W-:Y:S04]  /*9ec0*/  STG.E desc[UR8][R28.64+0x4], R37 ;  /* 0x000004251c007986 */ /* 0x0001e8000c101908 */
[----:B------:R-:W2:Y:S04]  /*9ed0*/  LDG.E R41, desc[UR8][R30.64] ;  /* 0x000000081e297981 */ /* 0x000ea8000c1e1900 */
[----:B------:R-:W4:Y:S01]  /*9ee0*/  LDG.E R38, desc[UR8][R32.64+0x4] ;  /* 0x0000040820267981 */ /* 0x000f22000c1e1900 */
[----:B-1----:R-:W-:Y:S01]  /*9ef0*/  FMUL R39, R21, R18 ;  /* 0x0000001215277220 */ /* 0x002fe20000400000 */
[----:B--2---:R-:W-:-:S04]  /*9f00*/  FMUL R41, R18, R41 ;  /* 0x0000002912297220 */ /* 0x004fc80000400000 */
[----:B------:R-:W-:-:S04]  /*9f10*/  FMUL R40, R36, R41 ;  /* 0x0000002924287220 */ /* 0x000fc80000400000 */
[----:B----4-:R-:W-:-:S04]  /*9f20*/  FFMA R41, R7, R38, R40 ;  /* 0x0000002607297223 */ /* 0x010fc80000000028 */
[----:B------:R-:W-:-:S05]  /*9f30*/  FFMA R39, R0, R39, R41 ;  /* 0x0000002700277223 */ /* 0x000fca0000000029 */
[----:B------:R1:W-:Y:S04]  /*9f40*/  STG.E desc[UR8][R32.64+0x4], R39 ;  /* 0x0000042720007986 */ /* 0x0003e8000c101908 */
[----:B------:R-:W2:Y:S04]  /*9f50*/  LDG.E R41, desc[UR8][R34.64] ;  /* 0x0000000822297981 */ /* 0x000ea8000c1e1900 */
[----:B------:R-:W4:Y:S01]  /*9f60*/  LDG.E R38, desc[UR8][R42.64+0x4] ;  /* 0x000004082a267981 */ /* 0x000f22000c1e1900 */
[----:B0-----:R-:W-:Y:S01]  /*9f70*/  FMUL R37, R20, R18 ;  /* 0x0000001214257220 */ /* 0x001fe20000400000 */
[----:B--2---:R-:W-:-:S04]  /*9f80*/  FMUL R41, R18, R41 ;  /* 0x0000002912297220 */ /* 0x004fc80000400000 */
[----:B------:R-:W-:-:S04]  /*9f90*/  FMUL R40, R36, R41 ;  /* 0x0000002924287220 */ /* 0x000fc80000400000 */
        /* <DEDUP_REMOVED lines=12> */
[----:B0-----:R-:W4:Y:S01]  /*a060*/  LDG.E R37, desc[UR8][R24.64+0x8] ;  /* 0x0000080818257981 */ /* 0x001f22000c1e1900 */
[----:B---3--:R-:W-:-:S04]  /*a070*/  FMUL R2, R49, R2 ;  /* 0x0000000231027220 */ /* 0x008fc80000400000 */
[----:B--2---:R-:W-:-:S04]  /*a080*/  FMUL R5, R2, R15 ;  /* 0x0000000f02057220 */ /* 0x004fc80000400000 */
[----:B------:R-:W-:Y:S01]  /*a090*/  FMUL R39, R8, R5 ;  /* 0x0000000508277220 */ /* 0x000fe20000400000 */
[----:B------:R-:W-:-:S03]  /*a0a0*/  FMUL R5, R23, R2 ;  /* 0x0000000217057220 */ /* 0x000fc60000400000 */
[----:B----4-:R-:W-:-:S04]  /*a0b0*/  FFMA R37, R10, R37, R39 ;  /* 0x000000250a257223 */ /* 0x010fc80000000027 */
[----:B------:R-:W-:-:S05]  /*a0c0*/  FFMA R5, R12, R5, R37 ;  /* 0x000000050c057223 */ /* 0x000fca0000000025 */
[----:B------:R0:W-:Y:S04]  /*a0d0*/  STG.E desc[UR8][R24.64+0x8], R5 ;  /* 0x0000080518007986 */ /* 0x0001e8000c101908 */
[----:B------:R-:W1:Y:S04]  /*a0e0*/  LDG.E R27, desc[UR8][R26.64] ;  /* 0x000000081a1b7981 */ /* 0x000e68000c1e1900 */
[----:B------:R-:W2:Y:S01]  /*a0f0*/  LDG.E R9, desc[UR8][R28.64+0x8] ;  /* 0x000008081c097981 */ /* 0x000ea2000c1e1900 */
[----:B-1----:R-:W-:-:S04]  /*a100*/  FMUL R7, R2, R27 ;  /* 0x0000001b02077220 */ /* 0x002fc80000400000 */
[----:B------:R-:W-:Y:S01]  /*a110*/  FMUL R11, R8, R7 ;  /* 0x00000007080b7220 */ /* 0x000fe20000400000 */
[----:B------:R-:W-:-:S03]  /*a120*/  FMUL R7, R22, R2 ;  /* 0x0000000216077220 */ /* 0x000fc60000400000 */
[----:B--2---:R-:W-:-:S04]  /*a130*/  FFMA R9, R10, R9, R11 ;  /* 0x000000090a097223 */ /* 0x004fc8000000000b */
[----:B------:R-:W-:-:S05]  /*a140*/  FFMA R7, R12, R7, R9 ;  /* 0x000000070c077223 */ /* 0x000fca0000000009 */
[----:B------:R1:W-:Y:S04]  /*a150*/  STG.E desc[UR8][R28.64+0x8], R7 ;  /* 0x000008071c007986 */ /* 0x0003e8000c101908 */
[----:B------:R-:W0:Y:S04]  /*a160*/  LDG.E R31, desc[UR8][R30.64] ;  /* 0x000000081e1f7981 */ /* 0x000e28000c1e1900 */
[----:B------:R-:W2:Y:S01]  /*a170*/  LDG.E R9, desc[UR8][R32.64+0x8] ;  /* 0x0000080820097981 */ /* 0x000ea2000c1e1900 */
[----:B0-----:R-:W-:-:S04]  /*a180*/  FMUL R5, R2, R31 ;  /* 0x0000001f02057220 */ /* 0x001fc80000400000 */
[----:B------:R-:W-:Y:S01]  /*a190*/  FMUL R11, R8, R5 ;  /* 0x00000005080b7220 */ /* 0x000fe20000400000 */
[----:B------:R-:W-:-:S03]  /*a1a0*/  FMUL R5, R21, R2 ;  /* 0x0000000215057220 */ /* 0x000fc60000400000 */
[----:B--2---:R-:W-:-:S04]  /*a1b0*/  FFMA R9, R10, R9, R11 ;  /* 0x000000090a097223 */ /* 0x004fc8000000000b */
        /* <DEDUP_REMOVED lines=11> */
[----:B------:R-:W3:Y:S01]  /*a270*/  LDG.E R9, desc[UR8][R46.64+0x8] ;  /* 0x000008082e097981 */ /* 0x000ee2000c1e1900 */
[----:B0-----:R-:W-:-:S04]  /*a280*/  FMUL R5, R2, R45 ;  /* 0x0000002d02057220 */ /* 0x001fc80000400000 */
[----:B------:R-:W-:Y:S01]  /*a290*/  FMUL R11, R8, R5 ;  /* 0x00000005080b7220 */ /* 0x000fe20000400000 */
[----:B------:R-:W-:-:S03]  /*a2a0*/  FMUL R5, R19, R2 ;  /* 0x0000000213057220 */ /* 0x000fc60000400000 */
[----:B---3--:R-:W-:-:S04]  /*a2b0*/  FFMA R9, R10, R9, R11 ;  /* 0x000000090a097223 */ /* 0x008fc8000000000b */
[----:B------:R-:W-:-:S05]  /*a2c0*/  FFMA R5, R12, R5, R9 ;  /* 0x000000050c057223 */ /* 0x000fca0000000009 */
[----:B------:R2:W-:Y:S02]  /*a2d0*/  STG.E desc[UR8][R46.64+0x8], R5 ;  /* 0x000008052e007986 */ /* 0x0005e4000c101908 */
.L_x_70:
[----:B------:R-:W3:Y:S02]  /*a2e0*/  LDCU UR4, c[0x0][0x458] ;  /* 0x00008b00ff0477ac */ /* 0x000ee40008000800 */
[----:B---3--:R-:W-:-:S13]  /*a2f0*/  ISETP.NE.AND P0, PT, RZ, UR4, PT ;  /* 0x00000004ff007c0c */ /* 0x008fda000bf05270 */
[----:B------:R-:W-:Y:S05]  /*a300*/  @!P0 EXIT ;  /* 0x000000000000894d */ /* 0x000fea0003800000 */
[----:B012---:R-:W0:Y:S01]  /*a310*/  LDC.64 R4, c[0x0][0x460] ;  /* 0x00011800ff047b82 */ /* 0x007e220000000a00 */
[----:B------:R-:W-:-:S07]  /*a320*/  IMAD R17, R3, 0x7d, R6 ;  /* 0x0000007d03117824 */ /* 0x000fce00078e0206 */
[----:B------:R-:W1:Y:S08]  /*a330*/  LDC.64 R8, c[0x0][0x468] ;  /* 0x00011a00ff087b82 */ /* 0x000e700000000a00 */
[----:B------:R-:W2:Y:S08]  /*a340*/  LDC.64 R10, c[0x0][0x470] ;  /* 0x00011c00ff0a7b82 */ /* 0x000eb00000000a00 */
[----:B------:R-:W3:Y:S01]  /*a350*/  LDC.64 R12, c[0x0][0x478] ;  /* 0x00011e00ff0c7b82 */ /* 0x000ee20000000a00 */
[----:B0-----:R-:W-:-:S05]  /*a360*/  IMAD.WIDE R2, R17, 0x4, R4 ;  /* 0x0000000411027825 */ /* 0x001fca00078e0204 */
[----:B------:R-:W-:Y:S02]  /*a370*/  STG.E desc[UR8][R2.64], R23 ;  /* 0x0000001702007986 */ /* 0x000fe4000c101908 */
[----:B------:R-:W0:Y:S01]  /*a380*/  LDC.64 R14, c[0x0][0x480] ;  /* 0x00012000ff0e7b82 */ /* 0x000e220000000a00 */
[----:B-1----:R-:W-:-:S05]  /*a390*/  IMAD.WIDE R4, R17, 0x4, R8 ;  /* 0x0000000411047825 */ /* 0x002fca00078e0208 */
[----:B------:R-:W-:Y:S01]  /*a3a0*/  STG.E desc[UR8][R4.64], R22 ;  /* 0x0000001604007986 */ /* 0x000fe2000c101908 */
[----:B--2---:R-:W-:-:S05]  /*a3b0*/  IMAD.WIDE R6, R17, 0x4, R10 ;  /* 0x0000000411067825 */ /* 0x004fca00078e020a */
[----:B------:R-:W-:Y:S01]  /*a3c0*/  STG.E desc[UR8][R6.64], R21 ;  /* 0x0000001506007986 */ /* 0x000fe2000c101908 */
[----:B---3--:R-:W-:-:S05]  /*a3d0*/  IMAD.WIDE R8, R17, 0x4, R12 ;  /* 0x0000000411087825 */ /* 0x008fca00078e020c */
[----:B------:R-:W-:Y:S01]  /*a3e0*/  STG.E desc[UR8][R8.64], R20 ;  /* 0x0000001408007986 */ /* 0x000fe2000c101908 */
[----:B0-----:R-:W-:-:S05]  /*a3f0*/  IMAD.WIDE R10, R17, 0x4, R14 ;  /* 0x00000004110a7825 */ /* 0x001fca00078e020e */
[----:B------:R-:W-:Y:S01]  /*a400*/  STG.E desc[UR8][R10.64], R19 ;  /* 0x000000130a007986 */ /* 0x000fe2000c101908 */
[----:B------:R-:W-:Y:S05]  /*a410*/  EXIT ;  /* 0x000000000000794d */ /* 0x000fea0003800000 */
        .weak           $__internal_0_$__cuda_sm20_rcp_rn_f32_slowpath
        .type           $__internal_0_$__cuda_sm20_rcp_rn_f32_slowpath,@function
        .size           $__internal_0_$__cuda_sm20_rcp_rn_f32_slowpath,($__internal_1_$__cuda_sm3x_div_rn_noftz_f32_slowpath - $__internal_0_$__cuda_sm20_rcp_rn_f32_slowpath)
$__internal_0_$__cuda_sm20_rcp_rn_f32_slowpath:
[----:B------:R-:W-:Y:S01]  /*a420*/  IMAD.SHL.U32 R14, R13, 0x2, RZ ;  /* 0x000000020d0e7824 */ /* 0x000fe200078e00ff */
[----:B------:R-:W-:Y:S04]  /*a430*/  BSSY.RECONVERGENT B2, `(.L_x_71) ;  /* 0x0000030000027945 */ /* 0x000fe80003800200 */
[----:B------:R-:W-:-:S04]  /*a440*/  SHF.R.U32.HI R33, RZ, 0x18, R14 ;  /* 0x00000018ff217819 */ /* 0x000fc8000001160e */
[----:B------:R-:W-:-:S13]  /*a450*/  ISETP.NE.U32.AND P0, PT, R33, RZ, PT ;  /* 0x000000ff2100720c */ /* 0x000fda0003f05070 */
[----:B------:R-:W-:Y:S05]  /*a460*/  @P0 BRA `(.L_x_72) ;  /* 0x0000000000280947 */ /* 0x000fea0003800000 */
[----:B------:R-:W-:-:S04]  /*a470*/  SHF.L.U32 R14, R13, 0x1, RZ ;  /* 0x000000010d0e7819 */ /* 0x000fc800000006ff */
[----:B------:R-:W-:-:S13]  /*a480*/  ISETP.NE.AND P0, PT, R14, RZ, PT ;  /* 0x000000ff0e00720c */ /* 0x000fda0003f05270 */
[----:B------:R-:W-:Y:S01]  /*a490*/  @P0 FFMA R16, R13, 1.84467440737095516160e+19, RZ ;  /* 0x5f8000000d100823 */ /* 0x000fe200000000ff */
[----:B------:R-:W-:Y:S08]  /*a4a0*/  @!P0 MUFU.RCP R15, R13 ;  /* 0x0000000d000f8308 */ /* 0x000ff00000001000 */
[----:B------:R-:W0:Y:S02]  /*a4b0*/  @P0 MUFU.RCP R17, R16 ;  /* 0x0000001000110308 */ /* 0x000e240000001000 */
[----:B0-----:R-:W-:-:S04]  /*a4c0*/  @P0 FFMA R14, R16, R17, -1 ;  /* 0xbf800000100e0423 */ /* 0x001fc80000000011 */
[----:B------:R-:W-:-:S04]  /*a4d0*/  @P0 FADD.FTZ R14, -R14, -RZ ;  /* 0x800000ff0e0e0221 */ /* 0x000fc80000010100 */
[----:B------:R-:W-:-:S04]  /*a4e0*/  @P0 FFMA R14, R17, R14, R17 ;  /* 0x0000000e110e0223 */ /* 0x000fc80000000011 */
[----:B------:R-:W-:Y:S01]  /*a4f0*/  @P0 FFMA R15, R14, 1.84467440737095516160e+19, RZ ;  /* 0x5f8000000e0f0823 */ /* 0x000fe200000000ff */
[----:B------:R-:W-:Y:S06]  /*a500*/  BRA `(.L_x_73) ;  /* 0x0000000000887947 */ /* 0x000fec0003800000 */
.L_x_72:
[----:B------:R-:W-:-:S04]  /*a510*/  IADD3 R37, PT, PT, R33, -0xfd, RZ ;  /* 0xffffff0321257810 */ /* 0x000fc80007ffe0ff */
[----:B------:R-:W-:-:S13]  /*a520*/  ISETP.GT.U32.AND P0, PT, R37, 0x1, PT ;  /* 0x000000012500780c */ /* 0x000fda0003f04070 */
[----:B------:R-:W-:Y:S05]  /*a530*/  @P0 BRA `(.L_x_74) ;  /* 0x0000000000780947 */ /* 0x000fea0003800000 */
[----:B------:R-:W-:Y:S01]  /*a540*/  LOP3.LUT R14, R13, 0x7fffff, RZ, 0xc0, !PT ;  /* 0x007fffff0d0e7812 */ /* 0x000fe200078ec0ff */
[----:B------:R-:W-:-:S03]  /*a550*/  HFMA2 R24, -RZ, RZ, 0, 1.78813934326171875e-07 ;  /* 0x00000003ff187431 */ /* 0x000fc600000001ff */
[----:B------:R-:W-:-:S04]  /*a560*/  LOP3.LUT R14, R14, 0x3f800000, RZ, 0xfc, !PT ;  /* 0x3f8000000e0e7812 */ /* 0x000fc800078efcff */
[----:B------:R-:W0:Y:S01]  /*a570*/  MUFU.RCP R15, R14 ;  /* 0x0000000e000f7308 */ /* 0x000e220000001000 */
[----:B------:R-:W-:Y:S01]  /*a580*/  SHF.L.U32 R24, R24, R37, RZ ;  /* 0x0000002518187219 */ /* 0x000fe200000006ff */
[----:B0-----:R-:W-:-:S04]  /*a590*/  FFMA R16, R14, R15, -1 ;  /* 0xbf8000000e107423 */ /* 0x001fc8000000000f */
[----:B------:R-:W-:-:S04]  /*a5a0*/  FADD.FTZ R16, -R16, -RZ ;  /* 0x800000ff10107221 */ /* 0x000fc80000010100 */
[CCC-:B------:R-:W-:Y:S01]  /*a5b0*/  FFMA.RM R17, R15.reuse, R16.reuse, R15.reuse ;  /* 0x000000100f117223 */ /* 0x1c0fe2000000400f */
[----:B------:R-:W-:-:S04]  /*a5c0*/  FFMA.RP R16, R15, R16, R15 ;  /* 0x000000100f107223 */ /* 0x000fc8000000800f */
[C---:B------:R-:W-:Y:S02]  /*a5d0*/  LOP3.LUT R15, R17.reuse, 0x7fffff, RZ, 0xc0, !PT ;  /* 0x007fffff110f7812 */ /* 0x040fe400078ec0ff */
[----:B------:R-:W-:Y:S02]  /*a5e0*/  FSETP.NEU.FTZ.AND P0, PT, R17, R16, PT ;  /* 0x000000101100720b */ /* 0x000fe40003f1d000 */
[----:B------:R-:W-:Y:S02]  /*a5f0*/  LOP3.LUT R15, R15, 0x800000, RZ, 0xfc, !PT ;  /* 0x008000000f0f7812 */ /* 0x000fe400078efcff */
[----:B------:R-:W-:Y:S02]  /*a600*/  SEL R16, RZ, 0xffffffff, !P0 ;  /* 0xffffffffff107807 */ /* 0x000fe40004000000 */
[----:B------:R-:W-:Y:S02]  /*a610*/  LOP3.LUT R24, R24, R15, RZ, 0xc0, !PT ;  /* 0x0000000f18187212 */ /* 0x000fe400078ec0ff */
[----:B------:R-:W-:-:S02]  /*a620*/  IADD3 R16, PT, PT, -R16, RZ, RZ ;  /* 0x000000ff10107210 */ /* 0x000fc40007ffe1ff */
[-C--:B------:R-:W-:Y:S02]  /*a630*/  SHF.R.U32.HI R24, RZ, R37.reuse, R24 ;  /* 0x00000025ff187219 */ /* 0x080fe40000011618 */
[----:B------:R-:W-:Y:S02]  /*a640*/  LOP3.LUT P1, RZ, R16, R37, R15, 0xf8, !PT ;  /* 0x0000002510ff7212 */ /* 0x000fe4000782f80f */
[C---:B------:R-:W-:Y:S02]  /*a650*/  LOP3.LUT P0, RZ, R24.reuse, 0x1, RZ, 0xc0, !PT ;  /* 0x0000000118ff7812 */ /* 0x040fe4000780c0ff */
[----:B------:R-:W-:-:S04]  /*a660*/  LOP3.LUT P2, RZ, R24, 0x2, RZ, 0xc0, !PT ;  /* 0x0000000218ff7812 */ /* 0x000fc8000784c0ff */
[----:B------:R-:W-:Y:S02]  /*a670*/  PLOP3.LUT P0, PT, P0, P1, P2, 0xe0, 0x0 ;  /* 0x000000000000781c */ /* 0x000fe40000703c20 */
[----:B------:R-:W-:Y:S02]  /*a680*/  LOP3.LUT P1, RZ, R13, 0x7fffff, RZ, 0xc0, !PT ;  /* 0x007fffff0dff7812 */ /* 0x000fe4000782c0ff */
[----:B------:R-:W-:-:S04]  /*a690*/  SEL R14, RZ, 0x1, !P0 ;  /* 0x00000001ff0e7807 */ /* 0x000fc80004000000 */
[----:B------:R-:W-:-:S04]  /*a6a0*/  IADD3 R14, PT, PT, -R14, RZ, RZ ;  /* 0x000000ff0e0e7210 */ /* 0x000fc80007ffe1ff */
[----:B------:R-:W-:Y:S01]  /*a6b0*/  ISETP.GE.AND P0, PT, R14, RZ, PT ;  /* 0x000000ff0e00720c */ /* 0x000fe20003f06270 */
[----:B------:R-:W-:-:S05]  /*a6c0*/  VIADD R14, R33, 0xffffff04 ;  /* 0xffffff04210e7836 */ /* 0x000fca0000000000 */
[----:B------:R-:W-:-:S07]  /*a6d0*/  SHF.R.U32.HI R14, RZ, R14, R15 ;  /* 0x0000000eff0e7219 */ /* 0x000fce000001160f */
[----:B------:R-:W-:-:S04]  /*a6e0*/  @!P0 IADD3 R14, PT, PT, R14, 0x1, RZ ;  /* 0x000000010e0e8810 */ /* 0x000fc80007ffe0ff */
[----:B------:R-:W-:-:S04]  /*a6f0*/  @!P1 SHF.L.U32 R14, R14, 0x1, RZ ;  /* 0x000000010e0e9819 */ /* 0x000fc800000006ff */
[----:B------:R-:W-:Y:S01]  /*a700*/  LOP3.LUT R15, R14, 0x80000000, R13, 0xf8, !PT ;  /* 0x800000000e0f7812 */ /* 0x000fe200078ef80d */
[----:B------:R-:W-:Y:S06]  /*a710*/  BRA `(.L_x_73) ;  /* 0x0000000000047947 */ /* 0x000fec0003800000 */
.L_x_74:
[----:B------:R0:W1:Y:S02]  /*a720*/  MUFU.RCP R15, R13 ;  /* 0x0000000d000f7308 */ /* 0x0000640000001000 */
.L_x_73:
[----:B------:R-:W-:Y:S05]  /*a730*/  BSYNC.RECONVERGENT B2 ;  /* 0x0000000000027941 */ /* 0x000fea0003800200 */
.L_x_71:
[----:B-1----:R-:W-:Y:S01]  /*a740*/  MOV R16, R15 ;  /* 0x0000000f00107202 */ /* 0x002fe20000000f00 */
[----:B------:R-:W-:Y:S01]  /*a750*/  HFMA2 R15, -RZ, RZ, 0, 0 ;  /* 0x00000000ff0f7431 */ /* 0x000fe200000001ff */
[----:B------:R-:W-:-:S04]  /*a760*/  MOV R14, R25 ;  /* 0x00000019000e7202 */ /* 0x000fc80000000f00 */
[----:B0-----:R-:W-:Y:S05]  /*a770*/  RET.REL.NODEC R14 `(_Z32crust_mantle_impl_kernel_adjointiPKiS0_S0_iifiPKfPfS2_S2_S2_S2_S2_S2_S2_S2_S2_S2_S2_S2_S2_S2_S2_S2_S2_S2_S2_iS3_S3_S3_S3_S3_S3_iiiS2_S2_S3_S3_S3_S3_S3_S2_S2_S2_iS2_S2_S2_S2_S2_S2_S2_S2_S2_S2_S2_S2_S2_S2_S2_S2_S2_S2_S2_S2_S2_iS2_S2_S2_S2_S2_S2_S2_i) ;  /* 0xffffff580e207950 */ /* 0x001fea0003c3ffff */
        .weak           $__internal_1_$__cuda_sm3x_div_rn_noftz_f32_slowpath
        .type           $__internal_1_$__cuda_sm3x_div_rn_noftz_f32_slowpath,@function
        .size           $__internal_1_$__cuda_sm3x_div_rn_noftz_f32_slowpath,(.L_x_88 - $__internal_1_$__cuda_sm3x_div_rn_noftz_f32_slowpath)
$__internal_1_$__cuda_sm3x_div_rn_noftz_f32_slowpath:
[----:B------:R-:W-:Y:S01]  /*a780*/  SHF.R.U32.HI R13, RZ, 0x17, R15 ;  /* 0x00000017ff0d7819 */ /* 0x000fe2000001160f */
[----:B------:R-:W-:Y:S01]  /*a790*/  BSSY.RECONVERGENT B2, `(.L_x_75) ;  /* 0x0000064000027945 */ /* 0x000fe20003800200 */
[----:B------:R-:W-:Y:S02]  /*a7a0*/  SHF.R.U32.HI R2, RZ, 0x17, R14 ;  /* 0x00000017ff027819 */ /* 0x000fe4000001160e */
[----:B------:R-:W-:Y:S02]  /*a7b0*/  LOP3.LUT R42, R13, 0xff, RZ, 0xc0, !PT ;  /* 0x000000ff0d2a7812 */ /* 0x000fe400078ec0ff */
[----:B------:R-:W-:Y:S02]  /*a7c0*/  LOP3.LUT R37, R2, 0xff, RZ, 0xc0, !PT ;  /* 0x000000ff02257812 */ /* 0x000fe400078ec0ff */
[----:B------:R-:W-:Y:S01]  /*a7d0*/  MOV R2, R14 ;  /* 0x0000000e00027202 */ /* 0x000fe20000000f00 */
[----:B------:R-:W-:Y:S01]  /*a7e0*/  VIADD R39, R42, 0xffffffff ;  /* 0xffffffff2a277836 */ /* 0x000fe20000000000 */
[----:B------:R-:W-:-:S04]  /*a7f0*/  IADD3 R33, PT, PT, R37, -0x1, RZ ;  /* 0xffffffff25217810 */ /* 0x000fc80007ffe0ff */
[----:B------:R-:W-:-:S04]  /*a800*/  ISETP.GT.U32.AND P0, PT, R39, 0xfd, PT ;  /* 0x000000fd2700780c */ /* 0x000fc80003f04070 */
[----:B------:R-:W-:-:S13]  /*a810*/  ISETP.GT.U32.OR P0, PT, R33, 0xfd, P0 ;  /* 0x000000fd2100780c */ /* 0x000fda0000704470 */
[----:B------:R-:W-:Y:S01]  /*a820*/  @!P0 MOV R31, RZ ;  /* 0x000000ff001f8202 */ /* 0x000fe20000000f00 */
[----:B------:R-:W-:Y:S06]  /*a830*/  @!P0 BRA `(.L_x_76) ;  /* 0x0000000000608947 */ /* 0x000fec0003800000 */
[----:B------:R-:W-:Y:S02]  /*a840*/  FSETP.GTU.FTZ.AND P0, PT, |R14|, +INF , PT ;  /* 0x7f8000000e00780b */ /* 0x000fe40003f1c200 */
[----:B------:R-:W-:Y:S02]  /*a850*/  FSETP.GTU.FTZ.AND P1, PT, |R15|, +INF , PT ;  /* 0x7f8000000f00780b */ /* 0x000fe40003f3c200 */
[----:B------:R-:W-:Y:S02]  /*a860*/  MOV R13, R15 ;  /* 0x0000000f000d7202 */ /* 0x000fe40000000f00 */
[----:B------:R-:W-:-:S13]  /*a870*/  PLOP3.LUT P0, PT, P0, P1, PT, 0xf8, 0x8f ;  /* 0x00000000008f781c */ /* 0x000fda0000703f70 */
[----:B------:R-:W-:Y:S05]  /*a880*/  @P0 BRA `(.L_x_77) ;  /* 0x00000004004c0947 */ /* 0x000fea0003800000 */
[----:B------:R-:W-:-:S13]  /*a890*/  LOP3.LUT P0, RZ, R15, 0x7fffffff, R2, 0xc8, !PT ;  /* 0x7fffffff0fff7812 */ /* 0x000fda000780c802 */
[----:B------:R-:W-:Y:S05]  /*a8a0*/  @!P0 BRA `(.L_x_78) ;  /* 0x00000004003c8947 */ /* 0x000fea0003800000 */
[C---:B------:R-:W-:Y:S02]  /*a8b0*/  FSETP.NEU.FTZ.AND P0, PT, |R14|.reuse, +INF , PT ;  /* 0x7f8000000e00780b */ /* 0x040fe40003f1d200 */
[----:B------:R-:W-:Y:S02]  /*a8c0*/  FSETP.NEU.FTZ.AND P2, PT, |R13|, +INF , PT ;  /* 0x7f8000000d00780b */ /* 0x000fe40003f5d200 */
[----:B------:R-:W-:-:S11]  /*a8d0*/  FSETP.NEU.FTZ.AND P1, PT, |R14|, +INF , PT ;  /* 0x7f8000000e00780b */ /* 0x000fd60003f3d200 */
[----:B------:R-:W-:Y:S05]  /*a8e0*/  @!P2 BRA !P0, `(.L_x_78) ;  /* 0x00000004002ca947 */ /* 0x000fea0004000000 */
[----:B------:R-:W-:-:S04]  /*a8f0*/  LOP3.LUT P0, RZ, R2, 0x7fffffff, RZ, 0xc0, !PT ;  /* 0x7fffffff02ff7812 */ /* 0x000fc8000780c0ff */
[----:B------:R-:W-:-:S13]  /*a900*/  PLOP3.LUT P0, PT, P2, P0, PT, 0x2f, 0xf2 ;  /* 0x0000000000f2781c */ /* 0x000fda0001700577 */
[----:B------:R-:W-:Y:S05]  /*a910*/  @P0 BRA `(.L_x_79) ;  /* 0x0000000400180947 */ /* 0x000fea0003800000 */
[----:B------:R-:W-:-:S04]  /*a920*/  LOP3.LUT P0, RZ, R15, 0x7fffffff, RZ, 0xc0, !PT ;  /* 0x7fffffff0fff7812 */ /* 0x000fc8000780c0ff */
[----:B------:R-:W-:-:S13]  /*a930*/  PLOP3.LUT P0, PT, P1, P0, PT, 0x2f, 0xf2 ;  /* 0x0000000000f2781c */ /* 0x000fda0000f00577 */
[----:B------:R-:W-:Y:S05]  /*a940*/  @P0 BRA `(.L_x_80) ;  /* 0x0000000400000947 */ /* 0x000fea0003800000 */
[----:B------:R-:W-:Y:S02]  /*a950*/  ISETP.GE.AND P0, PT, R33, RZ, PT ;  /* 0x000000ff2100720c */ /* 0x000fe40003f06270 */
[----:B------:R-:W-:-:S11]  /*a960*/  ISETP.GE.AND P1, PT, R39, RZ, PT ;  /* 0x000000ff2700720c */ /* 0x000fd60003f26270 */
[----:B------:R-:W-:Y:S01]  /*a970*/  @P0 MOV R31, RZ ;  /* 0x000000ff001f0202 */ /* 0x000fe20000000f00 */
[----:B------:R-:W-:Y:S02]  /*a980*/  @!P0 IMAD.MOV.U32 R31, RZ, RZ, -0x40 ;  /* 0xffffffc0ff1f8424 */ /* 0x000fe400078e00ff */
[----:B------:R-:W-:Y:S01]  /*a990*/  @!P0 FFMA R2, R14, 1.84467440737095516160e+19, RZ ;  /* 0x5f8000000e028823 */ /* 0x000fe200000000ff */
[----:B------:R-:W-:Y:S02]  /*a9a0*/  @!P1 FFMA R15, R13, 1.84467440737095516160e+19, RZ ;  /* 0x5f8000000d0f9823 */ /* 0x000fe400000000ff */
[----:B------:R-:W-:-:S07]  /*a9b0*/  @!P1 IADD3 R31, PT, PT, R31, 0x40, RZ ;  /* 0x000000401f1f9810 */ /* 0x000fce0007ffe0ff */
.L_x_76:
[----:B------:R-:W-:Y:S01]  /*a9c0*/  LEA R14, R42, 0xc0800000, 0x17 ;  /* 0xc08000002a0e7811 */ /* 0x000fe200078eb8ff */
[----:B------:R-:W-:Y:S01]  /*a9d0*/  BSSY.RECONVERGENT B3, `(.L_x_81) ;  /* 0x0000036000037945 */ /* 0x000fe20003800200 */
[----:B------:R-:W-:Y:S02]  /*a9e0*/  IADD3 R13, PT, PT, R37, -0x7f, RZ ;  /* 0xffffff81250d7810 */ /* 0x000fe40007ffe0ff */
[----:B------:R-:W-:-:S03]  /*a9f0*/  IADD3 R14, PT, PT, -R14, R15, RZ ;  /* 0x0000000f0e0e7210 */ /* 0x000fc60007ffe1ff */
[C---:B------:R-:W-:Y:S01]  /*aa00*/  IMAD R2, R13.reuse, -0x800000, R2 ;  /* 0xff8000000d027824 */ /* 0x040fe200078e0202 */
[----:B------:R0:W1:Y:S01]  /*aa10*/  MUFU.RCP R15, R14 ;  /* 0x0000000e000f7308 */ /* 0x0000620000001000 */
[----:B------:R-:W-:Y:S01]  /*aa20*/  FADD.FTZ R33, -R14, -RZ ;  /* 0x800000ff0e217221 */ /* 0x000fe20000010100 */
[----:B0-----:R-:W-:-:S04]  /*aa30*/  IADD3 R14, PT, PT, R13, 0x7f, -R42 ;  /* 0x0000007f0d0e7810 */ /* 0x001fc80007ffe82a */
[----:B------:R-:W-:Y:S01]  /*aa40*/  IADD3 R14, PT, PT, R14, R31, RZ ;  /* 0x0000001f0e0e7210 */ /* 0x000fe20007ffe0ff */
[----:B-1----:R-:W-:-:S04]  /*aa50*/  FFMA R40, R15, R33, 1 ;  /* 0x3f8000000f287423 */ /* 0x002fc80000000021 */
[----:B------:R-:W-:-:S04]  /*aa60*/  FFMA R44, R15, R40, R15 ;  /* 0x000000280f2c7223 */ /* 0x000fc8000000000f */
[----:B------:R-:W-:-:S04]  /*aa70*/  FFMA R15, R2, R44, RZ ;  /* 0x0000002c020f7223 */ /* 0x000fc800000000ff */
[----:B------:R-:W-:-:S04]  /*aa80*/  FFMA R40, R33, R15, R2 ;  /* 0x0000000f21287223 */ /* 0x000fc80000000002 */
[----:B------:R-:W-:-:S04]  /*aa90*/  FFMA R37, R44, R40, R15 ;  /* 0x000000282c257223 */ /* 0x000fc8000000000f */
[----:B------:R-:W-:-:S04]  /*aaa0*/  FFMA R40, R33, R37, R2 ;  /* 0x0000002521287223 */ /* 0x000fc80000000002 */
[----:B------:R-:W-:-:S05]  /*aab0*/  FFMA R15, R44, R40, R37 ;  /* 0x000000282c0f7223 */ /* 0x000fca0000000025 */
[----:B------:R-:W-:-:S04]  /*aac0*/  SHF.R.U32.HI R2, RZ, 0x17, R15 ;  /* 0x00000017ff027819 */ /* 0x000fc8000001160f */
[----:B------:R-:W-:-:S04]  /*aad0*/  LOP3.LUT R2, R2, 0xff, RZ, 0xc0, !PT ;  /* 0x000000ff02027812 */ /* 0x000fc800078ec0ff */
[----:B------:R-:W-:-:S05]  /*aae0*/  IADD3 R33, PT, PT, R2, R14, RZ ;  /* 0x0000000e02217210 */ /* 0x000fca0007ffe0ff */
[----:B------:R-:W-:-:S05]  /*aaf0*/  VIADD R2, R33, 0xffffffff ;  /* 0xffffffff21027836 */ /* 0x000fca0000000000 */
[----:B------:R-:W-:-:S13]  /*ab00*/  ISETP.GE.U32.AND P0, PT, R2, 0xfe, PT ;  /* 0x000000fe0200780c */ /* 0x000fda0003f06070 */
[----:B------:R-:W-:Y:S05]  /*ab10*/  @!P0 BRA `(.L_x_82) ;  /* 0x0000000000808947 */ /* 0x000fea0003800000 */
[----:B------:R-:W-:-:S13]  /*ab20*/  ISETP.GT.AND P0, PT, R33, 0xfe, PT ;  /* 0x000000fe2100780c */ /* 0x000fda0003f04270 */
[----:B------:R-:W-:Y:S05]  /*ab30*/  @P0 BRA `(.L_x_83) ;  /* 0x00000000006c0947 */ /* 0x000fea0003800000 */
[----:B------:R-:W-:-:S13]  /*ab40*/  ISETP.GE.AND P0, PT, R33, 0x1, PT ;  /* 0x000000012100780c */ /* 0x000fda0003f06270 */
[----:B------:R-:W-:Y:S05]  /*ab50*/  @P0 BRA `(.L_x_84) ;  /* 0x0000000000740947 */ /* 0x000fea0003800000 */
[----:B------:R-:W-:Y:S02]  /*ab60*/  ISETP.GE.AND P0, PT, R33, -0x18, PT ;  /* 0xffffffe82100780c */ /* 0x000fe40003f06270 */
[----:B------:R-:W-:-:S11]  /*ab70*/  LOP3.LUT R15, R15, 0x80000000, RZ, 0xc0, !PT ;  /* 0x800000000f0f7812 */ /* 0x000fd600078ec0ff */
[----:B------:R-:W-:Y:S05]  /*ab80*/  @!P0 BRA `(.L_x_84) ;  /* 0x0000000000688947 */ /* 0x000fea0003800000 */
[CCC-:B------:R-:W-:Y:S01]  /*ab90*/  FFMA.RZ R2, R44.reuse, R40.reuse, R37.reuse ;  /* 0x000000282c027223 */ /* 0x1c0fe2000000c025 */
[C---:B------:R-:W-:Y:S01]  /*aba0*/  IADD3 R31, PT, PT, R33.reuse, 0x20, RZ ;  /* 0x00000020211f7810 */ /* 0x040fe20007ffe0ff */
[-CC-:B------:R-:W-:Y:S01]  /*abb0*/  FFMA.RM R13, R44, R40.reuse, R37.reuse ;  /* 0x000000282c0d7223 */ /* 0x180fe20000004025 */
[C---:B------:R-:W-:Y:S02]  /*abc0*/  ISETP.NE.AND P2, PT, R33.reuse, RZ, PT ;  /* 0x000000ff2100720c */ /* 0x040fe40003f45270 */
[----:B------:R-:W-:Y:S01]  /*abd0*/  LOP3.LUT R14, R2, 0x7fffff, RZ, 0xc0, !PT ;  /* 0x007fffff020e7812 */ /* 0x000fe200078ec0ff */
[----:B------:R-:W-:Y:S01]  /*abe0*/  FFMA.RP R2, R44, R40, R37 ;  /* 0x000000282c027223 */ /* 0x000fe20000008025 */
[C---:B------:R-:W-:Y:S02]  /*abf0*/  ISETP.NE.AND P1, PT, R33.reuse, RZ, PT ;  /* 0x000000ff2100720c */ /* 0x040fe40003f25270 */
[----:B------:R-:W-:Y:S02]  /*ac00*/  LOP3.LUT R14, R14, 0x800000, RZ, 0xfc, !PT ;  /* 0x008000000e0e7812 */ /* 0x000fe400078efcff */
[----:B------:R-:W-:-:S02]  /*ac10*/  IADD3 R33, PT, PT, -R33, RZ, RZ ;  /* 0x000000ff21217210 */ /* 0x000fc40007ffe1ff */
[----:B------:R-:W-:Y:S02]  /*ac20*/  SHF.L.U32 R31, R14, R31, RZ ;  /* 0x0000001f0e1f7219 */ /* 0x000fe400000006ff */
[----:B------:R-:W-:Y:S02]  /*ac30*/  FSETP.NEU.FTZ.AND P0, PT, R2, R13, PT ;  /* 0x0000000d0200720b */ /* 0x000fe40003f1d000 */
[----:B------:R-:W-:Y:S02]  /*ac40*/  SEL R13, R33, RZ, P2 ;  /* 0x000000ff210d7207 */ /* 0x000fe40001000000 */
[----:B------:R-:W-:Y:S02]  /*ac50*/  ISETP.NE.AND P1, PT, R31, RZ, P1 ;  /* 0x000000ff1f00720c */ /* 0x000fe40000f25270 */
[----:B------:R-:W-:Y:S02]  /*ac60*/  SHF.R.U32.HI R13, RZ, R13, R14 ;  /* 0x0000000dff0d7219 */ /* 0x000fe4000001160e */
[----:B------:R-:W-:-:S02]  /*ac70*/  PLOP3.LUT P0, PT, P0, P1, PT, 0xf8, 0x8f ;  /* 0x00000000008f781c */ /* 0x000fc40000703f70 */
[----:B------:R-:W-:Y:S02]  /*ac80*/  SHF.R.U32.HI R31, RZ, 0x1, R13 ;  /* 0x00000001ff1f7819 */ /* 0x000fe4000001160d */
[----:B------:R-:W-:-:S04]  /*ac90*/  SEL R2, RZ, 0x1, !P0 ;  /* 0x00000001ff027807 */ /* 0x000fc80004000000 */
[----:B------:R-:W-:-:S04]  /*aca0*/  LOP3.LUT R2, R2, 0x1, R31, 0xf8, !PT ;  /* 0x0000000102027812 */ /* 0x000fc800078ef81f */
[----:B------:R-:W-:-:S04]  /*acb0*/  LOP3.LUT R2, R2, R13, RZ, 0xc0, !PT ;  /* 0x0000000d02027212 */ /* 0x000fc800078ec0ff */
[----:B------:R-:W-:-:S04]  /*acc0*/  IADD3 R2, PT, PT, R31, R2, RZ ;  /* 0x000000021f027210 */ /* 0x000fc80007ffe0ff */
[----:B------:R-:W-:Y:S01]  /*acd0*/  LOP3.LUT R15, R2, R15, RZ, 0xfc, !PT ;  /* 0x0000000f020f7212 */ /* 0x000fe200078efcff */
[----:B------:R-:W-:Y:S06]  /*ace0*/  BRA `(.L_x_84) ;  /* 0x0000000000107947 */ /* 0x000fec0003800000 */
.L_x_83:
[----:B------:R-:W-:-:S04]  /*acf0*/  LOP3.LUT R15, R15, 0x80000000, RZ, 0xc0, !PT ;  /* 0x800000000f0f7812 */ /* 0x000fc800078ec0ff */
[----:B------:R-:W-:Y:S01]  /*ad00*/  LOP3.LUT R15, R15, 0x7f800000, RZ, 0xfc, !PT ;  /* 0x7f8000000f0f7812 */ /* 0x000fe200078efcff */
[----:B------:R-:W-:Y:S06]  /*ad10*/  BRA `(.L_x_84) ;  /* 0x0000000000047947 */ /* 0x000fec0003800000 */
.L_x_82:
[----:B------:R-:W-:-:S07]  /*ad20*/  LEA R15, R14, R15, 0x17 ;  /* 0x0000000f0e0f7211 */ /* 0x000fce00078eb8ff */
.L_x_84:
[----:B------:R-:W-:Y:S05]  /*ad30*/  BSYNC.RECONVERGENT B3 ;  /* 0x0000000000037941 */ /* 0x000fea0003800200 */
.L_x_81:
[----:B------:R-:W-:Y:S05]  /*ad40*/  BRA `(.L_x_85) ;  /* 0x0000000000207947 */ /* 0x000fea0003800000 */
.L_x_80:
[----:B------:R-:W-:-:S04]  /*ad50*/  LOP3.LUT R15, R15, 0x80000000, R2, 0x48, !PT ;  /* 0x800000000f0f7812 */ /* 0x000fc800078e4802 */
[----:B------:R-:W-:Y:S01]  /*ad60*/  LOP3.LUT R15, R15, 0x7f800000, RZ, 0xfc, !PT ;  /* 0x7f8000000f0f7812 */ /* 0x000fe200078efcff */
[----:B------:R-:W-:Y:S06]  /*ad70*/  BRA `(.L_x_85) ;  /* 0x0000000000147947 */ /* 0x000fec0003800000 */
.L_x_79:
[----:B------:R-:W-:Y:S01]  /*ad80*/  LOP3.LUT R15, R15, 0x80000000, R2, 0x48, !PT ;  /* 0x800000000f0f7812 */ /* 0x000fe200078e4802 */
[----:B------:R-:W-:Y:S06]  /*ad90*/  BRA `(.L_x_85) ;  /* 0x00000000000c7947 */ /* 0x000fec0003800000 */
.L_x_78:
[----:B------:R-:W0:Y:S01]  /*ada0*/  MUFU.RSQ R15, -QNAN ;  /* 0xffc00000000f7908 */ /* 0x000e220000001400 */
[----:B------:R-:W-:Y:S05]  /*adb0*/  BRA `(.L_x_85) ;  /* 0x0000000000047947 */ /* 0x000fea0003800000 */
.L_x_77:
[----:B------:R-:W-:-:S07]  /*adc0*/  FADD.FTZ R15, R14, R13 ;  /* 0x0000000d0e0f7221 */ /* 0x000fce0000010000 */
.L_x_85:
[----:B------:R-:W-:Y:S05]  /*add0*/  BSYNC.RECONVERGENT B2 ;  /* 0x0000000000027941 */ /* 0x000fea0003800200 */
.L_x_75:
[----:B------:R-:W-:-:S04]  /*ade0*/  HFMA2 R39, -RZ, RZ, 0, 0 ;  /* 0x00000000ff277431 */ /* 0x000fc800000001ff */
[----:B0-----:R-:W-:Y:S05]  /*adf0*/  RET.REL.NODEC R38 `(_Z32crust_mantle_impl_kernel_adjointiPKiS0_S0_iifiPKfPfS2_S2_S2_S2_S2_S2_S2_S2_S2_S2_S2_S2_S2_S2_S2_S2_S2_S2_S2_iS3_S3_S3_S3_S3_S3_iiiS2_S2_S3_S3_S3_S3_S3_S2_S2_S2_iS2_S2_S2_S2_S2_S2_S2_S2_S2_S2_S2_S2_S2_S2_S2_S2_S2_S2_S2_S2_S2_iS2_S2_S2_S2_S2_S2_S2_i) ;  /* 0xffffff5026807950 */ /* 0x001fea0003c3ffff */
.L_x_86:
[----:B------:R-:W-:-:S00]  /*ae00*/  BRA `(.L_x_86) ;  /* 0xfffffffc00fc7947 */ /* 0x000fc0000383ffff */
[----:B------:R-:W-:-:S00]  /*ae10*/  NOP ;  /* 0x0000000000007918 */ /* 0x000fc00000000000 */
        /* <DEDUP_REMOVED lines=14> */
.L_x_88:


//--------------------- .nv.global.init           --------------------------
	.section	.nv.global.init,"aw",@progbits
	.align	4
.nv.global.init:
	.type		__cudart_i2opi_f,@object
	.size		__cudart_i2opi_f,(.L_0 - __cudart_i2opi_f)
__cudart_i2opi_f:
        /*0000*/ 	.byte	0x41, 0x90, 0x43, 0x3c, 0x99, 0x95, 0x62, 0xdb, 0xc0, 0xdd, 0x34, 0xf5, 0xd1, 0x57, 0x27, 0xfc
        /*0010*/ 	.byte	0x29, 0x15, 0x44, 0x4e, 0x6e, 0x83, 0xf9, 0xa2
.L_0:


//--------------------- .nv.shared._Z32crust_mantle_impl_kernel_adjointiPKiS0_S0_iifiPKfPfS2_S2_S2_S2_S2_S2_S2_S2_S2_S2_S2_S2_S2_S2_S2_S2_S2_S2_S2_iS3_S3_S3_S3_S3_S3_iiiS2_S2_S3_S3_S3_S3_S3_S2_S2_S2_iS2_S2_S2_S2_S2_S2_S2_S2_S2_S2_S2_S2_S2_S2_S2_S2_S2_S2_S2_S2_S2_iS2_S2_S2_S2_S2_S2_S2_i --------------------------
	.section	.nv.shared._Z32crust_mantle_impl_kernel_adjointiPKiS0_S0_iifiPKfPfS2_S2_S2_S2_S2_S2_S2_S2_S2_S2_S2_S2_S2_S2_S2_S2_S2_S2_S2_iS3_S3_S3_S3_S3_S3_iiiS2_S2_S3_S3_S3_S3_S3_S2_S2_S2_iS2_S2_S2_S2_S2_S2_S2_S2_S2_S2_S2_S2_S2_S2_S2_S2_S2_S2_S2_S2_S2_iS2_S2_S2_S2_S2_S2_S2_i,"aw",@nobits
	.sectionflags	@""
	.align	4
.nv.shared._Z32crust_mantle_impl_kernel_adjointiPKiS0_S0_iifiPKfPfS2_S2_S2_S2_S2_S2_S2_S2_S2_S2_S2_S2_S2_S2_S2_S2_S2_S2_S2_iS3_S3_S3_S3_S3_S3_iiiS2_S2_S3_S3_S3_S3_S3_S2_S2_S2_iS2_S2_S2_S2_S2_S2_S2_S2_S2_S2_S2_S2_S2_S2_S2_S2_S2_S2_S2_S2_S2_iS2_S2_S2_S2_S2_S2_S2_i:
	.zero		7224


//--------------------- .nv.shared.reserved.0     --------------------------
	.section	.nv.shared.reserved.0,"aw",@nobits
	.weak		__nv_reservedSMEM_offset_0_alias
	.size		__nv_reservedSMEM_offset_0_alias, 0, 64
	.other		__nv_reservedSMEM_offset_0_alias,@"STO_CUDA_RESERVED_SHARED STV_DEFAULT"
__nv_reservedSMEM_offset_0_alias:
	.zero		0
	.zero		64


//--------------------- .nv.constant0._Z32crust_mantle_impl_kernel_adjointiPKiS0_S0_iifiPKfPfS2_S2_S2_S2_S2_S2_S2_S2_S2_S2_S2_S2_S2_S2_S2_S2_S2_S2_S2_iS3_S3_S3_S3_S3_S3_iiiS2_S2_S3_S3_S3_S3_S3_S2_S2_S2_iS2_S2_S2_S2_S2_S2_S2_S2_S2_S2_S2_S2_S2_S2_S2_S2_S2_S2_S2_S2_S2_iS2_S2_S2_S2_S2_S2_S2_i --------------------------
	.section	.nv.constant0._Z32crust_mantle_impl_kernel_adjointiPKiS0_S0_iifiPKfPfS2_S2_S2_S2_S2_S2_S2_S2_S2_S2_S2_S2_S2_S2_S2_S2_S2_S2_S2_iS3_S3_S3_S3_S3_S3_iiiS2_S2_S3_S3_S3_S3_S3_S2_S2_S2_iS2_S2_S2_S2_S2_S2_S2_S2_S2_S2_S2_S2_S2_S2_S2_S2_S2_S2_S2_S2_S2_iS2_S2_S2_S2_S2_S2_S2_i,"a",@progbits
	.sectionflags	@""
	.align	4
.nv.constant0._Z32crust_mantle_impl_kernel_adjointiPKiS0_S0_iifiPKfPfS2_S2_S2_S2_S2_S2_S2_S2_S2_S2_S2_S2_S2_S2_S2_S2_S2_S2_S2_iS3_S3_S3_S3_S3_S3_iiiS2_S2_S3_S3_S3_S3_S3_S2_S2_S2_iS2_S2_S2_S2_S2_S2_S2_S2_S2_S2_S2_S2_S2_S2_S2_S2_S2_S2_S2_S2_S2_iS2_S2_S2_S2_S2_S2_S2_i:
	.zero		1508


//--------------------- SYMBOLS --------------------------

	.type		.nv.reservedSmem.offset0,@object
	.size		.nv.reservedSmem.offset0,0x4
	.type		.nv.reservedSmem.cap,@object
	.size		.nv.reservedSmem.cap,0x4
